	.target	sm_90a

	.elftype	@"ET_EXEC"


//--------------------- .note.nv.tkinfo           --------------------------
	.section	.note.nv.tkinfo,"",@"SHT_NOTE"
	.sectionflags	@"SHF_NOTE_NV_TKINFO"
	.tkinfo
        /*0018*/ 	.word	0x00000002
        /*0030*/ 	.string	""
        /*0030*/ 	.string	"ptxas"
        /*0030*/ 	.string	"Cuda compilation tools, release 13.0, V13.0.88"
        /*0030*/ 	.string	"Build cuda_13.0.r13.0/compiler.36424714_0"
        /*0030*/ 	.string	"-v  -suppress-debug-info  -lineinfo  -arch sm_90a "



//--------------------- .note.nv.cuinfo           --------------------------
	.section	.note.nv.cuinfo,"",@"SHT_NOTE"
	.sectionflags	@"SHF_NOTE_NV_CUINFO"
        /*0018*/ 	.short	0x0002
        /*001a*/ 	.short	0x005a
        /*001c*/ 	.short	0x0082
	.zero		2


//--------------------- .nv.info                  --------------------------
	.section	.nv.info,"",@"SHT_CUDA_INFO"
	.align	4


	//----- nvinfo : EIATTR_REGCOUNT
	.align		4
        /*0000*/ 	.byte	0x04, 0x2f
        /*0002*/ 	.short	(.L_1 - .L_0)
	.align		4
.L_0:
        /*0004*/ 	.word	index@(matmul_kernel)
        /*0008*/ 	.word	0x000000ff


	//----- nvinfo : EIATTR_FRAME_SIZE
	.align		4
.L_1:
        /*000c*/ 	.byte	0x04, 0x11
        /*000e*/ 	.short	(.L_3 - .L_2)
	.align		4
.L_2:
        /*0010*/ 	.word	index@(matmul_kernel)
        /*0014*/ 	.word	0x00001408


	//----- nvinfo : EIATTR_MIN_STACK_SIZE
	.align		4
.L_3:
        /*0018*/ 	.byte	0x04, 0x12
        /*001a*/ 	.short	(.L_5 - .L_4)
	.align		4
.L_4:
        /*001c*/ 	.word	index@(matmul_kernel)
        /*0020*/ 	.word	0x00001408
.L_5:


//--------------------- .nv.compat                --------------------------
	.section	.nv.compat,"",@"SHT_CUDA_COMPAT_INFO"
	.align	4
        /*0000*/ 	.byte	0x02, 0x09, 0x01, 0x00, 0x02, 0x02, 0x04, 0x00, 0x02, 0x05, 0x05, 0x00, 0x03, 0x07, 0x01, 0x01
        /*0010*/ 	.byte	0x02, 0x03, 0x00, 0x00, 0x02, 0x06, 0x01, 0x00, 0x04, 0x0b, 0x08, 0x00, 0x00, 0x00, 0x00, 0x00
        /*0020*/ 	.byte	0x00, 0x00, 0x00, 0x00


//--------------------- .nv.info.matmul_kernel    --------------------------
	.section	.nv.info.matmul_kernel,"",@"SHT_CUDA_INFO"
	.sectionflags	@""
	.align	4


	//----- nvinfo : EIATTR_CUDA_API_VERSION
	.align		4
        /*0000*/ 	.byte	0x04, 0x37
        /*0002*/ 	.short	(.L_7 - .L_6)
.L_6:
        /*0004*/ 	.word	0x00000082


	//----- nvinfo : EIATTR_KPARAM_INFO
	.align		4
.L_7:
        /*0008*/ 	.byte	0x04, 0x17
        /*000a*/ 	.short	(.L_9 - .L_8)
.L_8:
        /*000c*/ 	.word	0x00000000
        /*0010*/ 	.short	0x000d
        /*0012*/ 	.short	0x0048
        /*0014*/ 	.byte	0x00, 0xf4, 0x21, 0x00


	//----- nvinfo : EIATTR_KPARAM_INFO
	.align		4
.L_9:
        /*0018*/ 	.byte	0x04, 0x17
        /*001a*/ 	.short	(.L_11 - .L_10)
.L_10:
        /*001c*/ 	.word	0x00000000
        /*0020*/ 	.short	0x000c
        /*0022*/ 	.short	0x0040
        /*0024*/ 	.byte	0x00, 0xf4, 0x21, 0x00


	//----- nvinfo : EIATTR_KPARAM_INFO
	.align		4
.L_11:
        /*0028*/ 	.byte	0x04, 0x17
        /*002a*/ 	.short	(.L_13 - .L_12)
.L_12:
        /*002c*/ 	.word	0x00000000
        /*0030*/ 	.short	0x000b
        /*0032*/ 	.short	0x0038
        /*0034*/ 	.byte	0x00, 0xf0, 0x11, 0x00


	//----- nvinfo : EIATTR_KPARAM_INFO
	.align		4
.L_13:
        /*0038*/ 	.byte	0x04, 0x17
        /*003a*/ 	.short	(.L_15 - .L_14)
.L_14:
        /*003c*/ 	.word	0x00000000
        /*0040*/ 	.short	0x000a
        /*0042*/ 	.short	0x0034
        /*0044*/ 	.byte	0x00, 0xf0, 0x11, 0x00


	//----- nvinfo : EIATTR_KPARAM_INFO
	.align		4
.L_15:
        /*0048*/ 	.byte	0x04, 0x17
        /*004a*/ 	.short	(.L_17 - .L_16)
.L_16:
        /*004c*/ 	.word	0x00000000
        /*0050*/ 	.short	0x0009
        /*0052*/ 	.short	0x0030
        /*0054*/ 	.byte	0x00, 0xf0, 0x11, 0x00


	//----- nvinfo : EIATTR_KPARAM_INFO
	.align		4
.L_17:
        /*0058*/ 	.byte	0x04, 0x17
        /*005a*/ 	.short	(.L_19 - .L_18)
.L_18:
        /*005c*/ 	.word	0x00000000
        /*0060*/ 	.short	0x0008
        /*0062*/ 	.short	0x002c
        /*0064*/ 	.byte	0x00, 0xf0, 0x11, 0x00


	//----- nvinfo : EIATTR_KPARAM_INFO
	.align		4
.L_19:
        /*0068*/ 	.byte	0x04, 0x17
        /*006a*/ 	.short	(.L_21 - .L_20)
.L_20:
        /*006c*/ 	.word	0x00000000
        /*0070*/ 	.short	0x0007
        /*0072*/ 	.short	0x0028
        /*0074*/ 	.byte	0x00, 0xf0, 0x11, 0x00


	//----- nvinfo : EIATTR_KPARAM_INFO
	.align		4
.L_21:
        /*0078*/ 	.byte	0x04, 0x17
        /*007a*/ 	.short	(.L_23 - .L_22)
.L_22:
        /*007c*/ 	.word	0x00000000
        /*0080*/ 	.short	0x0006
        /*0082*/ 	.short	0x0024
        /*0084*/ 	.byte	0x00, 0xf0, 0x11, 0x00


	//----- nvinfo : EIATTR_KPARAM_INFO
	.align		4
.L_23:
        /*0088*/ 	.byte	0x04, 0x17
        /*008a*/ 	.short	(.L_25 - .L_24)
.L_24:
        /*008c*/ 	.word	0x00000000
        /*0090*/ 	.short	0x0005
        /*0092*/ 	.short	0x0020
        /*0094*/ 	.byte	0x00, 0xf0, 0x11, 0x00


	//----- nvinfo : EIATTR_KPARAM_INFO
	.align		4
.L_25:
        /*0098*/ 	.byte	0x04, 0x17
        /*009a*/ 	.short	(.L_27 - .L_26)
.L_26:
        /*009c*/ 	.word	0x00000000
        /*00a0*/ 	.short	0x0004
        /*00a2*/ 	.short	0x001c
        /*00a4*/ 	.byte	0x00, 0xf0, 0x11, 0x00


	//----- nvinfo : EIATTR_KPARAM_INFO
	.align		4
.L_27:
        /*00a8*/ 	.byte	0x04, 0x17
        /*00aa*/ 	.short	(.L_29 - .L_28)
.L_28:
        /*00ac*/ 	.word	0x00000000
        /*00b0*/ 	.short	0x0003
        /*00b2*/ 	.short	0x0018
        /*00b4*/ 	.byte	0x00, 0xf0, 0x11, 0x00


	//----- nvinfo : EIATTR_KPARAM_INFO
	.align		4
.L_29:
        /*00b8*/ 	.byte	0x04, 0x17
        /*00ba*/ 	.short	(.L_31 - .L_30)
.L_30:
        /*00bc*/ 	.word	0x00000000
        /*00c0*/ 	.short	0x0002
        /*00c2*/ 	.short	0x0010
        /*00c4*/ 	.byte	0x00, 0xf4, 0x21, 0x00


	//----- nvinfo : EIATTR_KPARAM_INFO
	.align		4
.L_31:
        /*00c8*/ 	.byte	0x04, 0x17
        /*00ca*/ 	.short	(.L_33 - .L_32)
.L_32:
        /*00cc*/ 	.word	0x00000000
        /*00d0*/ 	.short	0x0001
        /*00d2*/ 	.short	0x0008
        /*00d4*/ 	.byte	0x00, 0xf4, 0x21, 0x00


	//----- nvinfo : EIATTR_KPARAM_INFO
	.align		4
.L_33:
        /*00d8*/ 	.byte	0x04, 0x17
        /*00da*/ 	.short	(.L_35 - .L_34)
.L_34:
        /*00dc*/ 	.word	0x00000000
        /*00e0*/ 	.short	0x0000
        /*00e2*/ 	.short	0x0000
        /*00e4*/ 	.byte	0x00, 0xf4, 0x21, 0x00


	//----- nvinfo : EIATTR_EXPLICIT_CLUSTER
	.align		4
.L_35:
        /*00e8*/ 	.byte	0x01, 0x3e
	.zero		2


	//----- nvinfo : EIATTR_CTA_PER_CLUSTER
	.align		4
        /*00ec*/ 	.byte	0x04, 0x3d
        /*00ee*/ 	.short	(.L_37 - .L_36)
.L_36:
        /*00f0*/ 	.word	0x00000002
        /*00f4*/ 	.word	0x00000001
        /*00f8*/ 	.word	0x00000001


	//----- nvinfo : EIATTR_SPARSE_MMA_MASK
	.align		4
.L_37:
        /*00fc*/ 	.byte	0x03, 0x50
        /*00fe*/ 	.short	0x0000


	//----- nvinfo : EIATTR_MAXREG_COUNT
	.align		4
        /*0100*/ 	.byte	0x03, 0x1b
        /*0102*/ 	.short	0x00ff


	//----- nvinfo : EIATTR_NUM_BARRIERS
	.align		4
        /*0104*/ 	.byte	0x02, 0x4c
        /*0106*/ 	.byte	0x01
	.zero		1


	//----- nvinfo : EIATTR_ANNOTATIONS
	.align		4
        /*0108*/ 	.byte	0x04, 0x55
        /*010a*/ 	.short	(.L_39 - .L_38)


	//   ....[0]....
.L_38:
        /*010c*/ 	.word	0x00000001
        /*0110*/ 	.byte	0x60, 0x06, 0x00, 0x00, 0x01, 0x00, 0x00, 0x00, 0x90, 0x06, 0x00, 0x00, 0x01, 0x00, 0x00, 0x00
        /* <DEDUP_REMOVED lines=1992> */
        /*7da0*/ 	.byte	0xe0, 0x95, 0x02, 0x00, 0x01, 0x00, 0x00, 0x00, 0x10, 0x96, 0x02, 0x00


	//----- nvinfo : EIATTR_MERCURY_ISA_VERSION
	.align		4
.L_39:
        /*7dac*/ 	.byte	0x03, 0x5f
        /*7dae*/ 	.short	0x0101


	//----- nvinfo : EIATTR_EXIT_INSTR_OFFSETS
	.align		4
        /*7db0*/ 	.byte	0x04, 0x1c
        /*7db2*/ 	.short	(.L_41 - .L_40)


	//   ....[0]....
.L_40:
        /*7db4*/ 	.word	0x00034dd0


	//   ....[1]....
        /*7db8*/ 	.word	0x00034df0


	//----- nvinfo : EIATTR_REQNTID
	.align		4
.L_41:
        /*7dbc*/ 	.byte	0x04, 0x10
        /*7dbe*/ 	.short	(.L_43 - .L_42)
.L_42:
        /*7dc0*/ 	.word	0x00000080
        /*7dc4*/ 	.word	0x00000001
        /*7dc8*/ 	.word	0x00000001


	//----- nvinfo : EIATTR_CBANK_PARAM_SIZE
	.align		4
.L_43:
        /*7dcc*/ 	.byte	0x03, 0x19
        /*7dce*/ 	.short	0x0050


	//----- nvinfo : EIATTR_PARAM_CBANK
	.align		4
        /*7dd0*/ 	.byte	0x04, 0x0a
        /*7dd2*/ 	.short	(.L_45 - .L_44)
	.align		4
.L_44:
        /*7dd4*/ 	.word	index@(.nv.constant0.matmul_kernel)
        /*7dd8*/ 	.short	0x0210
        /*7dda*/ 	.short	0x0050


	//----- nvinfo : EIATTR_SW_WAR
	.align		4
.L_45:
        /*7ddc*/ 	.byte	0x04, 0x36
        /*7dde*/ 	.short	(.L_47 - .L_46)
.L_46:
        /*7de0*/ 	.word	0x00000008
.L_47:


//--------------------- .nv.callgraph             --------------------------
	.section	.nv.callgraph,"",@"SHT_CUDA_CALLGRAPH"
	.align	4
	.sectionentsize	8
	.align		4
        /*0000*/ 	.word	0x00000000
	.align		4
        /*0004*/ 	.word	0xffffffff
	.align		4
        /*0008*/ 	.word	0x00000000
	.align		4
        /*000c*/ 	.word	0xfffffffe
	.align		4
        /*0010*/ 	.word	0x00000000
	.align		4
        /*0014*/ 	.word	0xfffffffd
	.align		4
        /*0018*/ 	.word	0x00000000
	.align		4
        /*001c*/ 	.word	0xfffffffc


//--------------------- .text.matmul_kernel       --------------------------
	.section	.text.matmul_kernel,"ax",@progbits
	.align	128
        .global         matmul_kernel
        .type           matmul_kernel,@function
        .size           matmul_kernel,(.L_x_4 - matmul_kernel)
        .other          matmul_kernel,@"STO_CUDA_ENTRY STV_DEFAULT"
matmul_kernel:
.text.matmul_kernel:
[----:B------:R-:W0:Y:S08]  /*0000*/  LDC R1, c[0x0][0x28] ;  /* 0x00000a00ff017b82 */ /* 0x000e300000000800 */
[----:B------:R-:W1:Y:S01]  /*0010*/  LDC.64 R130, c[0x0][0x228] ;  /* 0x00008a00ff827b82 */ /* 0x000e620000000a00 */
[----:B------:R-:W2:Y:S01]  /*0020*/  S2R R133, SR_TID.X ;  /* 0x0000000000857919 */ /* 0x000ea20000002100 */
[----:B0-----:R-:W-:Y:S01]  /*0030*/  VIADD R1, R1, 0xffffebf8 ;  /* 0xffffebf801017836 */ /* 0x001fe20000000000 */
[----:B------:R-:W-:Y:S01]  /*0040*/  UMOV UR58, 0x400 ;  /* 0x00000400003a7882 */ /* 0x000fe20000000000 */
[----:B------:R-:W-:-:S04]  /*0050*/  ULDC.64 UR56, c[0x0][0x208] ;  /* 0x0000820000387ab9 */ /* 0x000fc80000000a00 */
[----:B------:R-:W0:Y:S08]  /*0060*/  S2UR UR4, SR_CTAID.X ;  /* 0x00000000000479c3 */ /* 0x000e300000002500 */
[----:B------:R-:W3:Y:S01]  /*0070*/  S2UR UR6, SR_CgaCtaId ;  /* 0x00000000000679c3 */ /* 0x000ee20000008800 */
[----:B-1----:R-:W-:-:S07]  /*0080*/  VIADD R0, R131, 0x7f ;  /* 0x0000007f83007836 */ /* 0x002fce0000000000 */
[----:B------:R-:W1:Y:S01]  /*0090*/  LDC R216, c[0x0][0x230] ;  /* 0x00008c00ffd87b82 */ /* 0x000e620000000800 */
[----:B------:R-:W-:Y:S02]  /*00a0*/  SHF.R.S32.HI R3, RZ, 0x1f, R0 ;  /* 0x0000001fff037819 */ /* 0x000fe40000011400 */
[----:B0-----:R-:W-:Y:S01]  /*00b0*/  I2FP.F32.U32 R5, UR4 ;  /* 0x0000000400057c45 */ /* 0x001fe20008201000 */
[----:B------:R-:W-:Y:S01]  /*00c0*/  ULDC UR4, c[0x0][0x150] ;  /* 0x0000540000047ab9 */ /* 0x000fe20000000800 */
[----:B------:R-:W-:Y:S02]  /*00d0*/  LEA.HI R3, R3, R0, RZ, 0x7 ;  /* 0x0000000003037211 */ /* 0x000fe400078f38ff */
[----:B--2---:R-:W-:Y:S01]  /*00e0*/  LOP3.LUT R217, R133, 0x7f, RZ, 0xc0, !PT ;  /* 0x0000007f85d97812 */ /* 0x004fe200078ec0ff */
[----:B------:R-:W-:Y:S01]  /*00f0*/  FMUL R5, R5, UR4 ;  /* 0x0000000405057c20 */ /* 0x000fe20008400000 */
[----:B------:R-:W-:Y:S01]  /*0100*/  SHF.R.S32.HI R3, RZ, 0x7, R3 ;  /* 0x00000007ff037819 */ /* 0x000fe20000011403 */
[----:B---3--:R-:W-:-:S02]  /*0110*/  USHF.L.U32 UR5, UR6, 0x8, URZ ;  /* 0x0000000806057899 */ /* 0x008fc4000800063f */
[----:B------:R-:W-:Y:S02]  /*0120*/  ULEA UR58, UR6, UR58, 0x18 ;  /* 0x0000003a063a7291 */ /* 0x000fe4000f8ec03f */
[----:B------:R-:W-:Y:S01]  /*0130*/  IMAD.SHL.U32 R4, R3, 0x8, RZ ;  /* 0x0000000803047824 */ /* 0x000fe200078e00ff */
[----:B------:R-:W0:Y:S01]  /*0140*/  F2I.U32.TRUNC.NTZ R5, R5 ;  /* 0x0000000500057305 */ /* 0x000e22000020f000 */
[----:B------:R-:W-:-:S03]  /*0150*/  ULOP3.LUT UR5, UR5, 0x100, URZ, 0xc0, !UPT ;  /* 0x0000010005057892 */ /* 0x000fc6000f8ec03f */
[----:B------:R-:W-:Y:S01]  /*0160*/  IABS R7, R4 ;  /* 0x0000000400077213 */ /* 0x000fe20000000000 */
[----:B-1----:R-:W-:-:S03]  /*0170*/  VIADD R216, R216, 0x7f ;  /* 0x0000007fd8d87836 */ /* 0x002fc60000000000 */
[----:B------:R-:W1:Y:S01]  /*0180*/  I2F.RP R0, R7 ;  /* 0x0000000700007306 */ /* 0x000e620000209400 */
[----:B0-----:R-:W-:-:S07]  /*0190*/  IABS R11, R5 ;  /* 0x00000005000b7213 */ /* 0x001fce0000000000 */
[----:B-1----:R-:W0:Y:S02]  /*01a0*/  MUFU.RCP R0, R0 ;  /* 0x0000000000007308 */ /* 0x002e240000001000 */
[----:B0-----:R-:W-:Y:S01]  /*01b0*/  VIADD R2, R0, 0xffffffe ;  /* 0x0ffffffe00027836 */ /* 0x001fe20000000000 */
[----:B------:R-:W-:-:S05]  /*01c0*/  IABS R0, R4 ;  /* 0x0000000400007213 */ /* 0x000fca0000000000 */
[----:B------:R0:W1:Y:S01]  /*01d0*/  F2I.FTZ.U32.TRUNC.NTZ R3, R2 ;  /* 0x0000000200037305 */ /* 0x000062000021f000 */
[----:B------:R-:W-:Y:S02]  /*01e0*/  IMAD.MOV R0, RZ, RZ, -R0 ;  /* 0x000000ffff007224 */ /* 0x000fe400078e0a00 */
[----:B0-----:R-:W-:Y:S02]  /*01f0*/  IMAD.MOV.U32 R2, RZ, RZ, RZ ;  /* 0x000000ffff027224 */ /* 0x001fe400078e00ff */
[----:B-1----:R-:W-:-:S04]  /*0200*/  IMAD.MOV R6, RZ, RZ, -R3 ;  /* 0x000000ffff067224 */ /* 0x002fc800078e0a03 */
[----:B------:R-:W-:-:S04]  /*0210*/  IMAD R9, R6, R7, RZ ;  /* 0x0000000706097224 */ /* 0x000fc800078e02ff */
[----:B------:R-:W-:-:S06]  /*0220*/  IMAD.HI.U32 R2, R3, R9, R2 ;  /* 0x0000000903027227 */ /* 0x000fcc00078e0002 */
[----:B------:R-:W-:-:S04]  /*0230*/  IMAD.HI.U32 R2, R2, R11, RZ ;  /* 0x0000000b02027227 */ /* 0x000fc800078e00ff */
[----:B------:R-:W-:-:S05]  /*0240*/  IMAD R0, R2, R0, R11 ;  /* 0x0000000002007224 */ /* 0x000fca00078e020b */
[----:B------:R-:W-:-:S13]  /*0250*/  ISETP.GT.U32.AND P1, PT, R7, R0, PT ;  /* 0x000000000700720c */ /* 0x000fda0003f24070 */
[----:B------:R-:W-:Y:S02]  /*0260*/  @!P1 IMAD.IADD R0, R0, 0x1, -R7 ;  /* 0x0000000100009824 */ /* 0x000fe400078e0a07 */
[----:B------:R-:W-:Y:S01]  /*0270*/  @!P1 VIADD R2, R2, 0x1 ;  /* 0x0000000102029836 */ /* 0x000fe20000000000 */
[----:B------:R-:W-:Y:S02]  /*0280*/  ISETP.NE.AND P1, PT, R4, RZ, PT ;  /* 0x000000ff0400720c */ /* 0x000fe40003f25270 */
[----:B------:R-:W-:Y:S02]  /*0290*/  ISETP.GE.U32.AND P0, PT, R0, R7, PT ;  /* 0x000000070000720c */ /* 0x000fe40003f06070 */
[----:B------:R-:W-:-:S04]  /*02a0*/  LOP3.LUT R0, R5, R4, RZ, 0x3c, !PT ;  /* 0x0000000405007212 */ /* 0x000fc800078e3cff */
[----:B------:R-:W-:Y:S01]  /*02b0*/  ISETP.GE.AND P2, PT, R0, RZ, PT ;  /* 0x000000ff0000720c */ /* 0x000fe20003f46270 */
[----:B------:R-:W-:-:S05]  /*02c0*/  VIADD R0, R130, 0x1ff ;  /* 0x000001ff82007836 */ /* 0x000fca0000000000 */
[----:B------:R-:W-:Y:S01]  /*02d0*/  SHF.R.S32.HI R3, RZ, 0x1f, R0 ;  /* 0x0000001fff037819 */ /* 0x000fe20000011400 */
[----:B------:R-:W-:-:S03]  /*02e0*/  @P0 VIADD R2, R2, 0x1 ;  /* 0x0000000102020836 */ /* 0x000fc60000000000 */
[----:B------:R-:W-:-:S03]  /*02f0*/  LEA.HI R3, R3, R0, RZ, 0x9 ;  /* 0x0000000003037211 */ /* 0x000fc600078f48ff */
[----:B------:R-:W-:Y:S01]  /*0300*/  @!P2 IMAD.MOV R2, RZ, RZ, -R2 ;  /* 0x000000ffff02a224 */ /* 0x000fe200078e0a02 */
[----:B------:R-:W-:-:S05]  /*0310*/  @!P1 LOP3.LUT R2, RZ, R4, RZ, 0x33, !PT ;  /* 0x00000004ff029212 */ /* 0x000fca00078e33ff */
[----:B------:R-:W-:Y:S02]  /*0320*/  IMAD.SHL.U32 R6, R2, 0x8, RZ ;  /* 0x0000000802067824 */ /* 0x000fe400078e00ff */
[----:B------:R-:W-:-:S03]  /*0330*/  IMAD.MOV R2, RZ, RZ, -R2 ;  /* 0x000000ffff027224 */ /* 0x000fc600078e0a02 */
[----:B------:R-:W-:Y:S01]  /*0340*/  LEA.HI.SX32 R3, R3, -R6, 0x17 ;  /* 0x8000000603037211 */ /* 0x000fe200078fbaff */
[----:B------:R-:W-:-:S03]  /*0350*/  IMAD R4, R4, R2, R5 ;  /* 0x0000000204047224 */ /* 0x000fc600078e0205 */
[----:B------:R-:W-:Y:S02]  /*0360*/  VIMNMX R11, R3, 0x8, PT ;  /* 0x00000008030b7848 */ /* 0x000fe40003fe0100 */
[----:B------:R-:W-:Y:S02]  /*0370*/  IABS R9, R4 ;  /* 0x0000000400097213 */ /* 0x000fe40000000000 */
[----:B------:R-:W-:-:S04]  /*0380*/  IABS R7, R11 ;  /* 0x0000000b00077213 */ /* 0x000fc80000000000 */
[----:B------:R-:W0:Y:S08]  /*0390*/  I2F.RP R0, R7 ;  /* 0x0000000700007306 */ /* 0x000e300000209400 */
[----:B0-----:R-:W0:Y:S02]  /*03a0*/  MUFU.RCP R0, R0 ;  /* 0x0000000000007308 */ /* 0x001e240000001000 */
[----:B0-----:R-:W-:-:S06]  /*03b0*/  VIADD R3, R0, 0xffffffe ;  /* 0x0ffffffe00037836 */ /* 0x001fcc0000000000 */
[----:B------:R-:W0:Y:S02]  /*03c0*/  F2I.FTZ.U32.TRUNC.NTZ R3, R3 ;  /* 0x0000000300037305 */ /* 0x000e24000021f000 */
[----:B0-----:R-:W-:-:S04]  /*03d0*/  IMAD.MOV R8, RZ, RZ, -R3 ;  /* 0x000000ffff087224 */ /* 0x001fc800078e0a03 */
[----:B------:R-:W-:Y:S01]  /*03e0*/  IMAD.MOV.U32 R2, RZ, RZ, R8 ;  /* 0x000000ffff027224 */ /* 0x000fe200078e0008 */
[----:B------:R-:W-:-:S03]  /*03f0*/  IABS R8, R11 ;  /* 0x0000000b00087213 */ /* 0x000fc60000000000 */
[----:B------:R-:W-:Y:S02]  /*0400*/  IMAD R5, R2, R7, RZ ;  /* 0x0000000702057224 */ /* 0x000fe400078e02ff */
[----:B------:R-:W-:Y:S02]  /*0410*/  IMAD.MOV.U32 R2, RZ, RZ, RZ ;  /* 0x000000ffff027224 */ /* 0x000fe400078e00ff */
[----:B------:R-:W-:Y:S02]  /*0420*/  IMAD.MOV R0, RZ, RZ, -R8 ;  /* 0x000000ffff007224 */ /* 0x000fe400078e0a08 */
        /* <DEDUP_REMOVED lines=9> */
[----:B------:R-:W-:-:S07]  /*04c0*/  ISETP.GE.AND P2, PT, R0, RZ, PT ;  /* 0x000000ff0000720c */ /* 0x000fce0003f46270 */
[----:B------:R-:W-:Y:S01]  /*04d0*/  @P0 VIADD R2, R2, 0x1 ;  /* 0x0000000102020836 */ /* 0x000fe20000000000 */
[----:B------:R-:W-:-:S05]  /*04e0*/  ISETP.GT.AND P0, PT, R216, 0x7f, PT ;  /* 0x0000007fd800780c */ /* 0x000fca0003f04270 */
[----:B------:R-:W-:Y:S01]  /*04f0*/  @!P2 IMAD.MOV R2, RZ, RZ, -R2 ;  /* 0x000000ffff02a224 */ /* 0x000fe200078e0a02 */
[----:B------:R-:W-:-:S05]  /*0500*/  @!P1 LOP3.LUT R2, RZ, R11, RZ, 0x33, !PT ;  /* 0x0000000bff029212 */ /* 0x000fca00078e33ff */
[----:B------:R-:W-:Y:S02]  /*0510*/  IMAD.MOV R0, RZ, RZ, -R2 ;  /* 0x000000ffff007224 */ /* 0x000fe400078e0a02 */
[----:B------:R-:W-:Y:S02]  /*0520*/  IMAD.SHL.U32 R2, R2, 0x80, RZ ;  /* 0x0000008002027824 */ /* 0x000fe400078e00ff */
[----:B------:R-:W-:Y:S02]  /*0530*/  IMAD R0, R11, R0, R4 ;  /* 0x000000000b007224 */ /* 0x000fe400078e0204 */
[----:B------:R-:W-:Y:S02]  /*0540*/  VIADD R27, R2, 0x1 ;  /* 0x00000001021b7836 */ /* 0x000fe40000000000 */
[----:B------:R-:W-:Y:S02]  /*0550*/  IMAD.IADD R0, R6, 0x1, R0 ;  /* 0x0000000106007824 */ /* 0x000fe400078e0200 */
[----:B------:R-:W-:-:S02]  /*0560*/  VIADD R25, R2, 0x2 ;  /* 0x0000000202197836 */ /* 0x000fc40000000000 */
[----:B------:R-:W-:Y:S01]  /*0570*/  VIADD R23, R2, 0x3 ;  /* 0x0000000302177836 */ /* 0x000fe20000000000 */
[----:B------:R-:W-:Y:S01]  /*0580*/  R2UR UR4, R0 ;  /* 0x00000000000472ca */ /* 0x000fe200000e0000 */
[C---:B------:R-:W-:Y:S02]  /*0590*/  VIADD R21, R2.reuse, 0x4 ;  /* 0x0000000402157836 */ /* 0x040fe40000000000 */
[C---:B------:R-:W-:Y:S02]  /*05a0*/  VIADD R19, R2.reuse, 0x5 ;  /* 0x0000000502137836 */ /* 0x040fe40000000000 */
[C---:B------:R-:W-:Y:S02]  /*05b0*/  VIADD R17, R2.reuse, 0x6 ;  /* 0x0000000602117836 */ /* 0x040fe40000000000 */
[C---:B------:R-:W-:Y:S02]  /*05c0*/  VIADD R29, R2.reuse, 0x7 ;  /* 0x00000007021d7836 */ /* 0x040fe40000000000 */
[----:B------:R-:W-:-:S02]  /*05d0*/  VIADD R35, R2, 0x8 ;  /* 0x0000000802237836 */ /* 0x000fc40000000000 */
[C---:B------:R-:W-:Y:S02]  /*05e0*/  VIADD R39, R2.reuse, 0x9 ;  /* 0x0000000902277836 */ /* 0x040fe40000000000 */
[----:B------:R-:W-:Y:S01]  /*05f0*/  ULEA UR4, UR4, UR5, 0x9 ;  /* 0x0000000504047291 */ /* 0x000fe2000f8e483f */
[C---:B------:R-:W-:Y:S02]  /*0600*/  VIADD R33, R2.reuse, 0xa ;  /* 0x0000000a02217836 */ /* 0x040fe40000000000 */
[C---:B------:R-:W-:Y:S02]  /*0610*/  VIADD R31, R2.reuse, 0xb ;  /* 0x0000000b021f7836 */ /* 0x040fe40000000000 */
[C---:B------:R-:W-:Y:S02]  /*0620*/  VIADD R37, R2.reuse, 0xc ;  /* 0x0000000c02257836 */ /* 0x040fe40000000000 */
[----:B------:R-:W-:Y:S02]  /*0630*/  VIADD R219, R217, UR4 ;  /* 0x00000004d9db7c36 */ /* 0x000fe40008000000 */
[----:B------:R-:W-:-:S02]  /*0640*/  VIADD R43, R2, 0xd ;  /* 0x0000000d022b7836 */ /* 0x000fc40000000000 */
[----:B------:R-:W-:Y:S01]  /*0650*/  VIADD R218, R219, 0x80 ;  /* 0x00000080dbda7836 */ /* 0x000fe20000000000 */
[----:B------:R0:W-:Y:S01]  /*0660*/  STL [R1+0x100], R219 ;  /* 0x000100db01007387 */ /* 0x0001e20000100800 */
[C---:B------:R-:W-:Y:S02]  /*0670*/  VIADD R41, R2.reuse, 0xe ;  /* 0x0000000e02297836 */ /* 0x040fe40000000000 */
[C---:B------:R-:W-:Y:S01]  /*0680*/  VIADD R55, R2.reuse, 0xf ;  /* 0x0000000f02377836 */ /* 0x040fe20000000000 */
[----:B------:R0:W-:Y:S01]  /*0690*/  STL [R1+0x104], R218 ;  /* 0x000104da01007387 */ /* 0x0001e20000100800 */
[C---:B------:R-:W-:Y:S02]  /*06a0*/  VIADD R47, R2.reuse, 0x10 ;  /* 0x00000010022f7836 */ /* 0x040fe40000000000 */
[C---:B------:R-:W-:Y:S02]  /*06b0*/  VIADD R45, R2.reuse, 0x11 ;  /* 0x00000011022d7836 */ /* 0x040fe40000000000 */
[----:B------:R-:W-:-:S02]  /*06c0*/  VIADD R57, R2, 0x12 ;  /* 0x0000001202397836 */ /* 0x000fc40000000000 */
[C---:B------:R-:W-:Y:S02]  /*06d0*/  VIADD R63, R2.reuse, 0x13 ;  /* 0x00000013023f7836 */ /* 0x040fe40000000000 */
[C---:B------:R-:W-:Y:S02]  /*06e0*/  VIADD R61, R2.reuse, 0x14 ;  /* 0x00000014023d7836 */ /* 0x040fe40000000000 */
[C---:B------:R-:W-:Y:S02]  /*06f0*/  VIADD R59, R2.reuse, 0x15 ;  /* 0x00000015023b7836 */ /* 0x040fe40000000000 */
        /* <DEDUP_REMOVED lines=105> */
[----:B------:R-:W-:Y:S01]  /*0d90*/  VIADD R12, R2, 0x7f ;  /* 0x0000007f020c7836 */ /* 0x000fe20000000000 */
[----:B0-----:R-:W-:Y:S06]  /*0da0*/  @P0 BRA `(.L_x_0) ;  /* 0x00000008008c0947 */ /* 0x001fec0003800000 */
[----:B------:R-:W-:Y:S01]  /*0db0*/  IMAD.SHL.U32 R0, R133, 0x10, RZ ;  /* 0x0000001085007824 */ /* 0x000fe200078e00ff */
[----:B------:R0:W-:Y:S01]  /*0dc0*/  STL [R1], RZ ;  /* 0x000000ff01007387 */ /* 0x0001e20000100800 */
[----:B------:R-:W-:Y:S02]  /*0dd0*/  CS2R R152, SRZ ;  /* 0x0000000000987805 */ /* 0x000fe4000001ff00 */
[----:B------:R-:W-:Y:S02]  /*0de0*/  CS2R R154, SRZ ;  /* 0x00000000009a7805 */ /* 0x000fe4000001ff00 */
[----:B------:R-:W-:Y:S01]  /*0df0*/  CS2R R156, SRZ ;  /* 0x00000000009c7805 */ /* 0x000fe2000001ff00 */
[----:B------:R0:W-:Y:S01]  /*0e00*/  STL [R1+0xe44], R0 ;  /* 0x000e440001007387 */ /* 0x0001e20000100800 */
[----:B------:R-:W-:Y:S02]  /*0e10*/  CS2R R158, SRZ ;  /* 0x00000000009e7805 */ /* 0x000fe4000001ff00 */
[----:B------:R-:W-:-:S02]  /*0e20*/  CS2R R160, SRZ ;  /* 0x0000000000a07805 */ /* 0x000fc4000001ff00 */
[----:B------:R-:W-:Y:S01]  /*0e30*/  CS2R R162, SRZ ;  /* 0x0000000000a27805 */ /* 0x000fe2000001ff00 */
[----:B------:R0:W-:Y:S01]  /*0e40*/  STL [R1+0x4], RZ ;  /* 0x000004ff01007387 */ /* 0x0001e20000100800 */
[----:B------:R-:W-:Y:S02]  /*0e50*/  CS2R R164, SRZ ;  /* 0x0000000000a47805 */ /* 0x000fe4000001ff00 */
[----:B------:R-:W-:Y:S02]  /*0e60*/  CS2R R166, SRZ ;  /* 0x0000000000a67805 */ /* 0x000fe4000001ff00 */
[----:B------:R-:W-:Y:S01]  /*0e70*/  CS2R R168, SRZ ;  /* 0x0000000000a87805 */ /* 0x000fe2000001ff00 */
[----:B------:R0:W-:Y:S01]  /*0e80*/  STL [R1+0x8], RZ ;  /* 0x000008ff01007387 */ /* 0x0001e20000100800 */
        /* <DEDUP_REMOVED lines=115> */
[----:B------:R0:W-:Y:S04]  /*15c0*/  STL [R1+0x7c], RZ ;  /* 0x00007cff01007387 */ /* 0x0001e80000100800 */
        /* <DEDUP_REMOVED lines=31> */
[----:B------:R0:W-:Y:S01]  /*17c0*/  STL [R1+0xfc], RZ ;  /* 0x0000fcff01007387 */ /* 0x0001e20000100800 */
[----:B------:R-:W-:Y:S05]  /*17d0*/  BRA `(.L_x_1) ;  /* 0x00000270002c7947 */ /* 0x000fea0003800000 */
.L_x_0:
[----:B------:R-:W-:Y:S01]  /*17e0*/  IABS R14, R130 ;  /* 0x00000082000e7213 */ /* 0x000fe20000000000 */
[----:B------:R-:W-:Y:S01]  /*17f0*/  ULDC UR4, c[0x0][0x234] ;  /* 0x00008d0000047ab9 */ /* 0x000fe20000000800 */
[----:B------:R-:W-:Y:S01]  /*1800*/  IABS R0, R131 ;  /* 0x0000008300007213 */ /* 0x000fe20000000000 */
[----:B------:R-:W-:Y:S01]  /*1810*/  ULDC.64 UR6, c[0x0][0x210] ;  /* 0x0000840000067ab9 */ /* 0x000fe20000000a00 */
[----:B------:R-:W0:Y:S01]  /*1820*/  I2F.RP R3, R14 ;  /* 0x0000000e00037306 */ /* 0x000e220000209400 */
[----:B------:R-:W-:Y:S01]  /*1830*/  IABS R8, R218 ;  /* 0x000000da00087213 */ /* 0x000fe20000000000 */
[----:B------:R-:W-:Y:S01]  /*1840*/  ULDC.64 UR10, c[0x0][0x218] ;  /* 0x00008600000a7ab9 */ /* 0x000fe20000000a00 */
[----:B------:R-:W-:Y:S01]  /*1850*/  ISETP.GE.AND P3, PT, R12, RZ, PT ;  /* 0x000000ff0c00720c */ /* 0x000fe20003f66270 */
[----:B------:R-:W-:Y:S01]  /*1860*/  ULDC UR30, c[0x0][0x240] ;  /* 0x00009000001e7ab9 */ /* 0x000fe20000000800 */
[----:B------:R-:W-:Y:S01]  /*1870*/  IABS R15, R12 ;  /* 0x0000000c000f7213 */ /* 0x000fe20000000000 */
[----:B------:R-:W-:Y:S01]  /*1880*/  ULDC UR14, c[0x0][0x238] ;  /* 0x00008e00000e7ab9 */ /* 0x000fe20000000800 */
[----:B------:R-:W-:Y:S01]  /*1890*/  IABS R16, R148 ;  /* 0x0000009400107213 */ /* 0x000fe20000000000 */
[----:B------:R-:W1:Y:S01]  /*18a0*/  I2F.RP R6, R0 ;  /* 0x0000000000067306 */ /* 0x000e620000209400 */
[----:B------:R-:W-:Y:S01]  /*18b0*/  IABS R18, R44 ;  /* 0x0000002c00127213 */ /* 0x000fe20000000000 */
[----:B------:R-:W-:Y:S01]  /*18c0*/  ULDC UR18, c[0x0][0x238] ;  /* 0x00008e0000127ab9 */ /* 0x000fe20000000800 */
[----:B------:R-:W-:Y:S01]  /*18d0*/  IABS R20, R42 ;  /* 0x0000002a00147213 */ /* 0x000fe20000000000 */
[----:B------:R-:W-:Y:S01]  /*18e0*/  ULDC UR22, c[0x0][0x238] ;  /* 0x00008e0000167ab9 */ /* 0x000fe20000000800 */
[----:B------:R-:W-:Y:S01]  /*18f0*/  ISETP.GE.AND P5, PT, R219, RZ, PT ;  /* 0x000000ffdb00720c */ /* 0x000fe20003fa6270 */
[----:B------:R-:W-:Y:S01]  /*1900*/  ULDC UR23, c[0x0][0x238] ;  /* 0x00008e0000177ab9 */ /* 0x000fe20000000800 */
[----:B------:R-:W-:Y:S01]  /*1910*/  ISETP.GE.AND P4, PT, R218, RZ, PT ;  /* 0x000000ffda00720c */ /* 0x000fe20003f86270 */
[----:B0-----:R-:W0:Y:S01]  /*1920*/  MUFU.RCP R3, R3 ;  /* 0x0000000300037308 */ /* 0x001e220000001000 */
[----:B------:R-:W-:Y:S01]  /*1930*/  IABS R196, R141 ;  /* 0x0000008d00c47213 */ /* 0x000fe20000000000 */
[----:B------:R-:W-:Y:S01]  /*1940*/  ULDC UR26, c[0x0][0x238] ;  /* 0x00008e00001a7ab9 */ /* 0x000fe20000000800 */
[----:B------:R-:W-:Y:S01]  /*1950*/  IABS R200, R140 ;  /* 0x0000008c00c87213 */ /* 0x000fe20000000000 */
[----:B------:R-:W-:Y:S01]  /*1960*/  ULDC UR27, c[0x0][0x238] ;  /* 0x00008e00001b7ab9 */ /* 0x000fe20000000800 */
[----:B------:R-:W-:Y:S01]  /*1970*/  IABS R202, R139 ;  /* 0x0000008b00ca7213 */ /* 0x000fe20000000000 */
[----:B------:R-:W-:Y:S01]  /*1980*/  ULDC UR20, c[0x0][0x238] ;  /* 0x00008e0000147ab9 */ /* 0x000fe20000000800 */
[----:B------:R-:W-:Y:S01]  /*1990*/  IABS R210, R138 ;  /* 0x0000008a00d27213 */ /* 0x000fe20000000000 */
[----:B-1----:R-:W1:Y:S01]  /*19a0*/  MUFU.RCP R6, R6 ;  /* 0x0000000600067308 */ /* 0x002e620000001000 */
[----:B------:R-:W-:Y:S01]  /*19b0*/  IABS R212, R137 ;  /* 0x0000008900d47213 */ /* 0x000fe20000000000 */
[----:B------:R-:W-:Y:S01]  /*19c0*/  UIMAD UR20, UR20, 0x34, URZ ;  /* 0x00000034141478a4 */ /* 0x000fe2000f8e023f */
[----:B------:R-:W-:Y:S01]  /*19d0*/  IABS R214, R136 ;  /* 0x0000008800d67213 */ /* 0x000fe20000000000 */
[----:B------:R-:W-:Y:S01]  /*19e0*/  ULDC UR43, c[0x0][0x238] ;  /* 0x00008e00002b7ab9 */ /* 0x000fe20000000800 */
[----:B------:R-:W-:Y:S01]  /*19f0*/  IABS R222, R134 ;  /* 0x0000008600de7213 */ /* 0x000fe20000000000 */
[----:B------:R-:W-:Y:S01]  /*1a00*/  ULDC UR21, c[0x0][0x238] ;  /* 0x00008e0000157ab9 */ /* 0x000fe20000000800 */
[----:B------:R-:W-:Y:S01]  /*1a10*/  IABS R232, R128 ;  /* 0x0000008000e87213 */ /* 0x000fe20000000000 */
[----:B------:R-:W-:Y:S01]  /*1a20*/  UIMAD UR43, UR43, 0x33, URZ ;  /* 0x000000332b2b78a4 */ /* 0x000fe2000f8e023f */
[----:B0-----:R-:W-:Y:S01]  /*1a30*/  VIADD R10, R3, 0xffffffe ;  /* 0x0ffffffe030a7836 */ /* 0x001fe20000000000 */
[----:B------:R-:W-:Y:S01]  /*1a40*/  IABS R228, R132 ;  /* 0x0000008400e47213 */ /* 0x000fe20000000000 */
[----:B------:R-:W-:Y:S01]  /*1a50*/  ULDC UR9, c[0x0][0x238] ;  /* 0x00008e0000097ab9 */ /* 0x000fe20000000800 */
[----:B------:R-:W-:Y:S01]  /*1a60*/  IABS R234, R126 ;  /* 0x0000007e00ea7213 */ /* 0x000fe20000000000 */
[----:B------:R0:W2:Y:S01]  /*1a70*/  F2I.FTZ.U32.TRUNC.NTZ R11, R10 ;  /* 0x0000000a000b7305 */ /* 0x0000a2000021f000 */
[----:B------:R-:W-:Y:S01]  /*1a80*/  IABS R238, R125 ;  /* 0x0000007d00ee7213 */ /* 0x000fe20000000000 */
[----:B------:R-:W-:Y:S01]  /*1a90*/  UIMAD UR9, UR9, 0x30, URZ ;  /* 0x00000030090978a4 */ /* 0x000fe2000f8e023f */
[----:B------:R-:W-:Y:S01]  /*1aa0*/  IABS R244, R123 ;  /* 0x0000007b00f47213 */ /* 0x000fe20000000000 */
[----:B-1----:R-:W-:Y:S01]  /*1ab0*/  VIADD R4, R6, 0xffffffe ;  /* 0x0ffffffe06047836 */ /* 0x002fe20000000000 */
[----:B------:R-:W-:Y:S01]  /*1ac0*/  IABS R6, R219 ;  /* 0x000000db00067213 */ /* 0x000fe20000000000 */
[----:B------:R-:W-:Y:S01]  /*1ad0*/  ULDC UR29, c[0x0][0x238] ;  /* 0x00008e00001d7ab9 */ /* 0x000fe20000000800 */
[----:B------:R-:W-:Y:S01]  /*1ae0*/  IABS R240, R124 ;  /* 0x0000007c00f07213 */ /* 0x000fe20000000000 */
[----:B------:R1:W3:Y:S01]  /*1af0*/  F2I.FTZ.U32.TRUNC.NTZ R5, R4 ;  /* 0x0000000400057305 */ /* 0x0002e2000021f000 */
[----:B0-----:R-:W-:Y:S01]  /*1b00*/  IMAD.MOV.U32 R10, RZ, RZ, RZ ;  /* 0x000000ffff0a7224 */ /* 0x001fe200078e00ff */
[----:B------:R-:W-:Y:S01]  /*1b10*/  IABS R252, R49 ;  /* 0x0000003100fc7213 */ /* 0x000fe20000000000 */
[----:B------:R-:W-:Y:S01]  /*1b20*/  UIMAD UR29, UR29, 0x2f, URZ ;  /* 0x0000002f1d1d78a4 */ /* 0x000fe2000f8e023f */
[----:B------:R-:W-:Y:S01]  /*1b30*/  IABS R250, R9 ;  /* 0x0000000900fa7213 */ /* 0x000fe20000000000 */
[----:B------:R-:W-:Y:S01]  /*1b40*/  ULDC UR60, c[0x0][0x238] ;  /* 0x00008e00003c7ab9 */ /* 0x000fe20000000800 */
[----:B------:R-:W-:Y:S01]  /*1b50*/  IABS R246, R121 ;  /* 0x0000007900f67213 */ /* 0x000fe20000000000 */
[--C-:B--2---:R-:W-:Y:S01]  /*1b60*/  IMAD.MOV R13, RZ, RZ, -R11.reuse ;  /* 0x000000ffff0d7224 */ /* 0x104fe200078e0a0b */
[----:B------:R-:W-:Y:S01]  /*1b70*/  IABS R242, R117 ;  /* 0x0000007500f27213 */ /* 0x000fe20000000000 */
[----:B-1----:R-:W-:Y:S01]  /*1b80*/  IMAD.MOV.U32 R4, RZ, RZ, RZ ;  /* 0x000000ffff047224 */ /* 0x002fe200078e00ff */
[----:B------:R-:W-:Y:S01]  /*1b90*/  IABS R248, R120 ;  /* 0x0000007800f87213 */ /* 0x000fe20000000000 */
[----:B------:R-:W-:Y:S01]  /*1ba0*/  IMAD R13, R13, R14, RZ ;  /* 0x0000000e0d0d7224 */ /* 0x000fe200078e02ff */
[----:B------:R-:W-:Y:S01]  /*1bb0*/  IABS R236, R118 ;  /* 0x0000007600ec7213 */ /* 0x000fe20000000000 */
[----:B------:R-:W-:Y:S01]  /*1bc0*/  ULDC UR19, c[0x0][0x238] ;  /* 0x00008e0000137ab9 */ /* 0x000fe20000000800 */
[----:B------:R-:W-:Y:S01]  /*1bd0*/  IABS R230, R119 ;  /* 0x0000007700e67213 */ /* 0x000fe20000000000 */
[----:B------:R-:W-:Y:S01]  /*1be0*/  IMAD.HI.U32 R11, R11, R13, R10 ;  /* 0x0000000d0b0b7227 */ /* 0x000fe200078e000a */
[----:B------:R-:W-:Y:S01]  /*1bf0*/  IABS R224, R115 ;  /* 0x0000007300e07213 */ /* 0x000fe20000000000 */
[----:B------:R-:W-:Y:S01]  /*1c00*/  UIMAD UR19, UR19, 0x2d, URZ ;  /* 0x0000002d131378a4 */ /* 0x000fe2000f8e023f */
[----:B------:R-:W-:Y:S01]  /*1c10*/  IABS R226, R114 ;  /* 0x0000007200e27213 */ /* 0x000fe20000000000 */
[----:B---3--:R-:W-:Y:S01]  /*1c20*/  IMAD.MOV R13, RZ, RZ, -R5 ;  /* 0x000000ffff0d7224 */ /* 0x008fe200078e0a05 */
[----:B------:R-:W-:Y:S01]  /*1c30*/  IABS R220, R116 ;  /* 0x0000007400dc7213 */ /* 0x000fe20000000000 */
[C---:B------:R-:W-:Y:S01]  /*1c40*/  IMAD.HI.U32 R3, R11.reuse, R6, RZ ;  /* 0x000000060b037227 */ /* 0x040fe200078e00ff */
[----:B------:R-:W-:Y:S01]  /*1c50*/  IABS R218, R112 ;  /* 0x0000007000da7213 */ /* 0x000fe20000000000 */
[----:B------:R-:W-:Y:S01]  /*1c60*/  ULDC UR53, c[0x0][0x238] ;  /* 0x00008e0000357ab9 */ /* 0x000fe20000000800 */
[----:B------:R-:W-:Y:S01]  /*1c70*/  IABS R208, R113 ;  /* 0x0000007100d07213 */ /* 0x000fe20000000000 */
[----:B------:R-:W-:Y:S01]  /*1c80*/  IMAD.HI.U32 R11, R11, R8, RZ ;  /* 0x000000080b0b7227 */ /* 0x000fe200078e00ff */
[----:B------:R-:W-:Y:S01]  /*1c90*/  IABS R206, R111 ;  /* 0x0000006f00ce7213 */ /* 0x000fe20000000000 */
[----:B------:R-:W-:Y:S01]  /*1ca0*/  UIMAD UR53, UR53, 0x2c, URZ ;  /* 0x0000002c353578a4 */ /* 0x000fe2000f8e023f */
[----:B------:R-:W-:Y:S01]  /*1cb0*/  IABS R204, R109 ;  /* 0x0000006d00cc7213 */ /* 0x000fe20000000000 */
[----:B------:R-:W-:Y:S01]  /*1cc0*/  IMAD.MOV R3, RZ, RZ, -R3 ;  /* 0x000000ffff037224 */ /* 0x000fe200078e0a03 */
[----:B------:R-:W-:Y:S01]  /*1cd0*/  IABS R198, R110 ;  /* 0x0000006e00c67213 */ /* 0x000fe20000000000 */
[----:B------:R-:W-:Y:S01]  /*1ce0*/  IMAD.MOV R11, RZ, RZ, -R11 ;  /* 0x000000ffff0b7224 */ /* 0x000fe200078e0a0b */
[----:B------:R-:W-:Y:S01]  /*1cf0*/  IABS R194, R107 ;  /* 0x0000006b00c27213 */ /* 0x000fe20000000000 */
[C---:B------:R-:W-:Y:S01]  /*1d00*/  IMAD R3, R14.reuse, R3, R6 ;  /* 0x000000030e037224 */ /* 0x040fe200078e0206 */
[----:B------:R-:W-:Y:S01]  /*1d10*/  IABS R192, R68 ;  /* 0x0000004400c07213 */ /* 0x000fe20000000000 */
[C---:B------:R-:W-:Y:S01]  /*1d20*/  IMAD R6, R14.reuse, R11, R8 ;  /* 0x0000000b0e067224 */ /* 0x040fe200078e0208 */
[----:B------:R-:W-:Y:S01]  /*1d30*/  IABS R190, R105 ;  /* 0x0000006900be7213 */ /* 0x000fe20000000000 */
[----:B------:R-:W-:Y:S01]  /*1d40*/  IMAD R13, R13, R0, RZ ;  /* 0x000000000d0d7224 */ /* 0x000fe200078e02ff */
[C---:B------:R-:W-:Y:S01]  /*1d50*/  ISETP.GT.U32.AND P0, PT, R14.reuse, R3, PT ;  /* 0x000000030e00720c */ /* 0x040fe20003f04070 */
[----:B------:R-:W-:Y:S01]  /*1d60*/  ULDC UR45, c[0x0][0x238] ;  /* 0x00008e00002d7ab9 */ /* 0x000fe20000000800 */
[----:B------:R-:W-:Y:S01]  /*1d70*/  ISETP.GT.U32.AND P1, PT, R14, R6, PT ;  /* 0x000000060e00720c */ /* 0x000fe20003f24070 */
[----:B------:R-:W-:Y:S01]  /*1d80*/  IMAD.HI.U32 R5, R5, R13, R4 ;  /* 0x0000000d05057227 */ /* 0x000fe200078e0004 */
[----:B------:R-:W-:Y:S01]  /*1d90*/  IABS R13, R2 ;  /* 0x00000002000d7213 */ /* 0x000fe20000000000 */
[----:B------:R-:W-:Y:S01]  /*1da0*/  UIMAD UR45, UR45, 0x2b, URZ ;  /* 0x0000002b2d2d78a4 */ /* 0x000fe2000f8e023f */
[----:B------:R-:W-:Y:S01]  /*1db0*/  IABS R188, R72 ;  /* 0x0000004800bc7213 */ /* 0x000fe20000000000 */
[----:B------:R-:W-:Y:S01]  /*1dc0*/  ULDC UR38, c[0x0][0x238] ;  /* 0x00008e0000267ab9 */ /* 0x000fe20000000800 */
[----:B------:R-:W-:Y:S01]  /*1dd0*/  IABS R186, R104 ;  /* 0x0000006800ba7213 */ /* 0x000fe20000000000 */
[----:B------:R-:W-:Y:S01]  /*1de0*/  IMAD.HI.U32 R12, R5, R13, RZ ;  /* 0x0000000d050c7227 */ /* 0x000fe200078e00ff */
[----:B------:R-:W-:Y:S01]  /*1df0*/  IABS R184, R76 ;  /* 0x0000004c00b87213 */ /* 0x000fe20000000000 */
[----:B------:R-:W-:Y:S01]  /*1e00*/  UIMAD UR38, UR38, 0x2a, URZ ;  /* 0x0000002a262678a4 */ /* 0x000fe2000f8e023f */
[----:B------:R-:W-:Y:S01]  /*1e10*/  IABS R182, R102 ;  /* 0x0000006600b67213 */ /* 0x000fe20000000000 */
[----:B------:R-:W-:Y:S01]  /*1e20*/  @!P0 IMAD.IADD R3, R3, 0x1, -R14 ;  /* 0x0000000103038824 */ /* 0x000fe200078e0a0e */
[----:B------:R-:W-:Y:S01]  /*1e30*/  IABS R180, R100 ;  /* 0x0000006400b47213 */ /* 0x000fe20000000000 */
[----:B------:R-:W-:Y:S01]  /*1e40*/  IMAD.MOV R12, RZ, RZ, -R12 ;  /* 0x000000ffff0c7224 */ /* 0x000fe200078e0a0c */
[----:B------:R-:W-:Y:S01]  /*1e50*/  IABS R178, R80 ;  /* 0x0000005000b27213 */ /* 0x000fe20000000000 */
[----:B------:R-:W-:Y:S01]  /*1e60*/  @!P1 IMAD.IADD R6, R6, 0x1, -R14 ;  /* 0x0000000106069824 */ /* 0x000fe200078e0a0e */
[----:B------:R-:W-:Y:S01]  /*1e70*/  ISETP.GT.U32.AND P0, PT, R14, R3, PT ;  /* 0x000000030e00720c */ /* 0x000fe20003f04070 */
[----:B------:R-:W-:Y:S01]  /*1e80*/  IMAD R13, R0, R12, R13 ;  /* 0x0000000c000d7224 */ /* 0x000fe200078e020d */
[----:B------:R-:W-:Y:S01]  /*1e90*/  IABS R176, R84 ;  /* 0x0000005400b07213 */ /* 0x000fe20000000000 */
[C---:B------:R-:W-:Y:S01]  /*1ea0*/  IMAD.HI.U32 R8, R5.reuse, R16, RZ ;  /* 0x0000001005087227 */ /* 0x040fe200078e00ff */
[----:B------:R-:W-:Y:S01]  /*1eb0*/  ISETP.GT.U32.AND P1, PT, R14, R6, PT ;  /* 0x000000060e00720c */ /* 0x000fe20003f24070 */
[----:B------:R-:W-:Y:S01]  /*1ec0*/  ULDC UR17, c[0x0][0x238] ;  /* 0x00008e0000117ab9 */ /* 0x000fe20000000800 */
[C---:B------:R-:W-:Y:S01]  /*1ed0*/  ISETP.GT.U32.AND P6, PT, R0.reuse, R13, PT ;  /* 0x0000000d0000720c */ /* 0x040fe20003fc4070 */
[C---:B------:R-:W-:Y:S01]  /*1ee0*/  IMAD.HI.U32 R10, R5.reuse, R18, RZ ;  /* 0x00000012050a7227 */ /* 0x040fe200078e00ff */
[----:B------:R-:W-:Y:S01]  /*1ef0*/  IABS R174, R98 ;  /* 0x0000006200ae7213 */ /* 0x000fe20000000000 */
[----:B------:R-:W-:Y:S01]  /*1f00*/  UIMAD UR17, UR17, 0x29, URZ ;  /* 0x00000029111178a4 */ /* 0x000fe2000f8e023f */
[----:B------:R-:W-:Y:S01]  /*1f10*/  IABS R172, R96 ;  /* 0x0000006000ac7213 */ /* 0x000fe20000000000 */
[C---:B------:R-:W-:Y:S01]  /*1f20*/  IMAD.HI.U32 R11, R5.reuse, R20, RZ ;  /* 0x00000014050b7227 */ /* 0x040fe200078e00ff */
[----:B------:R-:W-:Y:S01]  /*1f30*/  IABS R170, R93 ;  /* 0x0000005d00aa7213 */ /* 0x000fe20000000000 */
[----:B------:R-:W-:Y:S01]  /*1f40*/  ULDC UR49, c[0x0][0x238] ;  /* 0x00008e0000317ab9 */ /* 0x000fe20000000800 */
[----:B------:R-:W-:Y:S01]  /*1f50*/  IABS R168, R94 ;  /* 0x0000005e00a87213 */ /* 0x000fe20000000000 */
[----:B------:R-:W-:Y:S01]  /*1f60*/  IMAD.MOV R127, RZ, RZ, -R8 ;  /* 0x000000ffff7f7224 */ /* 0x000fe200078e0a08 */
[----:B------:R-:W-:Y:S01]  /*1f70*/  IABS R166, R90 ;  /* 0x0000005a00a67213 */ /* 0x000fe20000000000 */
[----:B------:R-:W-:Y:S01]  /*1f80*/  IMAD.MOV R129, RZ, RZ, -R10 ;  /* 0x000000ffff817224 */ /* 0x000fe200078e0a0a */
[----:B------:R-:W-:Y:S01]  /*1f90*/  IABS R164, R89 ;  /* 0x0000005900a47213 */ /* 0x000fe20000000000 */
[----:B------:R-:W-:Y:S01]  /*1fa0*/  IMAD.HI.U32 R4, R5, R15, RZ ;  /* 0x0000000f05047227 */ /* 0x000fe200078e00ff */
[----:B------:R-:W-:Y:S01]  /*1fb0*/  IABS R162, R83 ;  /* 0x0000005300a27213 */ /* 0x000fe20000000000 */
[----:B------:R-:W-:Y:S01]  /*1fc0*/  UIMAD UR49, UR49, 0x28, URZ ;  /* 0x00000028313178a4 */ /* 0x000fe2000f8e023f */
[----:B------:R-:W-:Y:S01]  /*1fd0*/  IABS R160, R87 ;  /* 0x0000005700a07213 */ /* 0x000fe20000000000 */
[----:B------:R-:W-:Y:S01]  /*1fe0*/  IMAD.MOV R135, RZ, RZ, -R11 ;  /* 0x000000ffff877224 */ /* 0x000fe200078e0a0b */
[----:B------:R-:W-:Y:S01]  /*1ff0*/  IABS R156, R71 ;  /* 0x00000047009c7213 */ /* 0x000fe20000000000 */
[C---:B------:R-:W-:Y:S01]  /*2000*/  IMAD R8, R0.reuse, R127, R16 ;  /* 0x0000007f00087224 */ /* 0x040fe200078e0210 */
[----:B------:R-:W-:Y:S01]  /*2010*/  IABS R16, R36 ;  /* 0x0000002400107213 */ /* 0x000fe20000000000 */
[----:B------:R-:W-:Y:S01]  /*2020*/  IMAD R10, R0, R129, R18 ;  /* 0x00000081000a7224 */ /* 0x000fe200078e0212 */
[----:B------:R-:W-:Y:S01]  /*2030*/  IABS R18, R22 ;  /* 0x0000001600127213 */ /* 0x000fe20000000000 */
[----:B------:R-:W-:Y:S01]  /*2040*/  @!P0 IMAD.IADD R3, R3, 0x1, -R14 ;  /* 0x0000000103038824 */ /* 0x000fe200078e0a0e */
[----:B------:R-:W-:Y:S01]  /*2050*/  ISETP.NE.AND P0, PT, R130, RZ, PT ;  /* 0x000000ff8200720c */ /* 0x000fe20003f05270 */
[----:B------:R-:W-:Y:S01]  /*2060*/  IMAD.MOV R4, RZ, RZ, -R4 ;  /* 0x000000ffff047224 */ /* 0x000fe200078e0a04 */
[----:B------:R-:W-:Y:S01]  /*2070*/  LOP3.LUT R130, RZ, R130, RZ, 0x33, !PT ;  /* 0x00000082ff827212 */ /* 0x000fe200078e33ff */
[----:B------:R-:W-:Y:S01]  /*2080*/  IMAD R12, R0, R135, R20 ;  /* 0x00000087000c7224 */ /* 0x000fe200078e0214 */
[----:B------:R-:W-:Y:S01]  /*2090*/  IABS R20, R28 ;  /* 0x0000001c00147213 */ /* 0x000fe20000000000 */
[----:B------:R-:W-:Y:S01]  /*20a0*/  @!P1 IMAD.IADD R6, R6, 0x1, -R14 ;  /* 0x0000000106069824 */ /* 0x000fe200078e0a0e */
[C---:B------:R-:W-:Y:S01]  /*20b0*/  ISETP.GT.U32.AND P1, PT, R0.reuse, R8, PT ;  /* 0x000000080000720c */ /* 0x040fe20003f24070 */
[----:B------:R-:W-:Y:S01]  /*20c0*/  @!P5 IMAD.MOV R3, RZ, RZ, -R3 ;  /* 0x000000ffff03d224 */ /* 0x000fe200078e0a03 */
[C---:B------:R-:W-:Y:S01]  /*20d0*/  ISETP.GT.U32.AND P5, PT, R0.reuse, R10, PT ;  /* 0x0000000a0000720c */ /* 0x040fe20003fa4070 */
[----:B------:R-:W-:Y:S01]  /*20e0*/  IMAD R11, R0, R4, R15 ;  /* 0x00000004000b7224 */ /* 0x000fe200078e020f */
[----:B------:R-:W-:Y:S01]  /*20f0*/  IABS R14, R40 ;  /* 0x00000028000e7213 */ /* 0x000fe20000000000 */
[----:B------:R-:W-:Y:S01]  /*2100*/  @!P6 IMAD.IADD R13, R13, 0x1, -R0 ;  /* 0x000000010d0de824 */ /* 0x000fe200078e0a00 */
[----:B------:R-:W-:Y:S01]  /*2110*/  SEL R127, R130, R3, !P0 ;  /* 0x00000003827f7207 */ /* 0x000fe20004000000 */
[----:B------:R-:W-:Y:S01]  /*2120*/  @!P4 IMAD.MOV R6, RZ, RZ, -R6 ;  /* 0x000000ffff06c224 */ /* 0x000fe200078e0a06 */
[C---:B------:R-:W-:Y:S01]  /*2130*/  ISETP.GT.U32.AND P4, PT, R0.reuse, R12, PT ;  /* 0x0000000c0000720c */ /* 0x040fe20003f84070 */
[C---:B------:R-:W-:Y:S01]  /*2140*/  IMAD.HI.U32 R4, R5.reuse, R14, RZ ;  /* 0x0000000e05047227 */ /* 0x040fe200078e00ff */
[C---:B------:R-:W-:Y:S01]  /*2150*/  ISETP.GT.U32.AND P2, PT, R0.reuse, R11, PT ;  /* 0x0000000b0000720c */ /* 0x040fe20003f44070 */
[----:B------:R-:W-:Y:S01]  /*2160*/  ULDC UR37, c[0x0][0x238] ;  /* 0x00008e0000257ab9 */ /* 0x000fe20000000800 */
[----:B------:R-:W-:Y:S01]  /*2170*/  ISETP.GT.U32.AND P6, PT, R0, R13, PT ;  /* 0x0000000d0000720c */ /* 0x000fe20003fc4070 */
[--C-:B------:R-:W-:Y:S01]  /*2180*/  @!P1 IMAD.IADD R8, R8, 0x1, -R0.reuse ;  /* 0x0000000108089824 */ /* 0x100fe200078e0a00 */
[----:B------:R-:W-:Y:S01]  /*2190*/  SEL R3, R130, R6, !P0 ;  /* 0x0000000682037207 */ /* 0x000fe20004000000 */
[----:B------:R-:W-:Y:S01]  /*21a0*/  @!P5 IMAD.IADD R10, R10, 0x1, -R0 ;  /* 0x000000010a0ad824 */ /* 0x000fe200078e0a00 */
[----:B------:R-:W-:Y:S01]  /*21b0*/  ISETP.GE.AND P5, PT, R2, RZ, PT ;  /* 0x000000ff0200720c */ /* 0x000fe20003fa6270 */
[----:B------:R-:W-:Y:S01]  /*21c0*/  IMAD.MOV R15, RZ, RZ, -R4 ;  /* 0x000000ffff0f7224 */ /* 0x000fe200078e0a04 */
[----:B------:R-:W-:Y:S01]  /*21d0*/  ISETP.GE.AND P1, PT, R44, RZ, PT ;  /* 0x000000ff2c00720c */ /* 0x000fe20003f26270 */
[----:B------:R-:W-:Y:S01]  /*21e0*/  IMAD.HI.U32 R6, R5, R16, RZ ;  /* 0x0000001005067227 */ /* 0x000fe200078e00ff */
[----:B------:R-:W-:Y:S01]  /*21f0*/  IABS R44, R64 ;  /* 0x00000040002c7213 */ /* 0x000fe20000000000 */
[----:B------:R-:W-:Y:S01]  /*2200*/  UIMAD UR37, UR37, 0x27, URZ ;  /* 0x00000027252578a4 */ /* 0x000fe2000f8e023f */
[----:B------:R-:W-:Y:S01]  /*2210*/  IABS R129, R142 ;  /* 0x0000008e00817213 */ /* 0x000fe20000000000 */
[--C-:B------:R-:W-:Y:S01]  /*2220*/  @!P4 IMAD.IADD R12, R12, 0x1, -R0.reuse ;  /* 0x000000010c0cc824 */ /* 0x100fe200078e0a00 */
[----:B------:R-:W-:Y:S01]  /*2230*/  ISETP.GT.U32.AND P4, PT, R0, R8, PT ;  /* 0x000000080000720c */ /* 0x000fe20003f84070 */
[--C-:B------:R-:W-:Y:S01]  /*2240*/  @!P2 IMAD.IADD R11, R11, 0x1, -R0.reuse ;  /* 0x000000010b0ba824 */ /* 0x100fe200078e0a00 */
[----:B------:R-:W-:Y:S01]  /*2250*/  ISETP.GE.AND P2, PT, R148, RZ, PT ;  /* 0x000000ff9400720c */ /* 0x000fe20003f46270 */
[----:B------:R-:W-:Y:S01]  /*2260*/  @!P6 IMAD.IADD R13, R13, 0x1, -R0 ;  /* 0x000000010d0de824 */ /* 0x000fe200078e0a00 */
[C---:B------:R-:W-:Y:S01]  /*2270*/  ISETP.GT.U32.AND P6, PT, R0.reuse, R12, PT ;  /* 0x0000000c0000720c */ /* 0x040fe20003fc4070 */
[C---:B------:R-:W-:Y:S01]  /*2280*/  IMAD R14, R0.reuse, R15, R14 ;  /* 0x0000000f000e7224 */ /* 0x040fe200078e020e */
[C---:B------:R-:W-:Y:S01]  /*2290*/  ISETP.GT.U32.AND P0, PT, R0.reuse, R11, PT ;  /* 0x0000000b0000720c */ /* 0x040fe20003f04070 */
[----:B------:R-:W-:Y:S01]  /*22a0*/  IMAD.MOV R15, RZ, RZ, -R6 ;  /* 0x000000ffff0f7224 */ /* 0x000fe200078e0a06 */
[----:B------:R-:W-:Y:S01]  /*22b0*/  IABS R158, R79 ;  /* 0x0000004f009e7213 */ /* 0x000fe20000000000 */
[----:B------:R-:W-:Y:S01]  /*22c0*/  IMAD.MOV.U32 R4, RZ, RZ, R13 ;  /* 0x000000ffff047224 */ /* 0x000fe200078e000d */
[----:B------:R-:W-:Y:S01]  /*22d0*/  IABS R154, R75 ;  /* 0x0000004b009a7213 */ /* 0x000fe20000000000 */
[C---:B------:R-:W-:Y:S01]  /*22e0*/  IMAD R16, R0.reuse, R15, R16 ;  /* 0x0000000f00107224 */ /* 0x040fe200078e0210 */
[----:B------:R-:W-:Y:S01]  /*22f0*/  IABS R15, R50 ;  /* 0x00000032000f7213 */ /* 0x000fe20000000000 */
[----:B------:R-:W-:Y:S01]  /*2300*/  @!P5 IMAD.MOV R4, RZ, RZ, -R4 ;  /* 0x000000ffff04d224 */ /* 0x000fe200078e0a04 */
[----:B------:R-:W-:Y:S01]  /*2310*/  ISETP.GT.U32.AND P5, PT, R0, R14, PT ;  /* 0x0000000e0000720c */ /* 0x000fe20003fa4070 */
[--C-:B------:R-:W-:Y:S01]  /*2320*/  @!P4 IMAD.IADD R8, R8, 0x1, -R0.reuse ;  /* 0x000000010808c824 */ /* 0x100fe200078e0a00 */
[----:B------:R-:W-:Y:S01]  /*2330*/  ISETP.GT.U32.AND P4, PT, R0, R16, PT ;  /* 0x000000100000720c */ /* 0x000fe20003f84070 */
[--C-:B------:R-:W-:Y:S01]  /*2340*/  @!P6 IMAD.IADD R12, R12, 0x1, -R0.reuse ;  /* 0x000000010c0ce824 */ /* 0x100fe200078e0a00 */
[----:B------:R-:W-:Y:S01]  /*2350*/  ISETP.GE.AND P6, PT, R36, RZ, PT ;  /* 0x000000ff2400720c */ /* 0x000fe20003fc6270 */
[----:B------:R-:W-:Y:S01]  /*2360*/  @!P0 IMAD.IADD R11, R11, 0x1, -R0 ;  /* 0x000000010b0b8824 */ /* 0x000fe200078e0a00 */
[----:B------:R-:W-:Y:S01]  /*2370*/  ISETP.GT.U32.AND P0, PT, R0, R10, PT ;  /* 0x0000000a0000720c */ /* 0x000fe20003f04070 */
[----:B------:R-:W-:Y:S01]  /*2380*/  @!P2 IMAD.MOV R8, RZ, RZ, -R8 ;  /* 0x000000ffff08a224 */ /* 0x000fe200078e0a08 */
[----:B------:R-:W-:Y:S01]  /*2390*/  IABS R36, R46 ;  /* 0x0000002e00247213 */ /* 0x000fe20000000000 */
[----:B------:R-:W-:Y:S01]  /*23a0*/  IMAD.MOV.U32 R6, RZ, RZ, R11 ;  /* 0x000000ffff067224 */ /* 0x000fe200078e000b */
[----:B------:R-:W-:Y:S01]  /*23b0*/  IABS R152, R67 ;  /* 0x0000004300987213 */ /* 0x000fe20000000000 */
[C---:B------:R-:W-:Y:S01]  /*23c0*/  IMAD.HI.U32 R11, R5.reuse, R18, RZ ;  /* 0x00000012050b7227 */ /* 0x040fe200078e00ff */
[----:B------:R-:W-:Y:S01]  /*23d0*/  IABS R150, R59 ;  /* 0x0000003b00967213 */ /* 0x000fe20000000000 */
[----:B------:R-:W-:Y:S01]  /*23e0*/  ULDC UR42, c[0x0][0x238] ;  /* 0x00008e00002a7ab9 */ /* 0x000fe20000000800 */
[----:B------:R-:W-:Y:S01]  /*23f0*/  IABS R148, R57 ;  /* 0x0000003900947213 */ /* 0x000fe20000000000 */
[--C-:B------:R-:W-:Y:S01]  /*2400*/  @!P5 IMAD.IADD R14, R14, 0x1, -R0.reuse ;  /* 0x000000010e0ed824 */ /* 0x100fe200078e0a00 */
[----:B------:R-:W-:Y:S01]  /*2410*/  ISETP.GE.AND P5, PT, R22, RZ, PT ;  /* 0x000000ff1600720c */ /* 0x000fe20003fa6270 */
[----:B------:R-:W-:Y:S01]  /*2420*/  @!P4 IMAD.IADD R16, R16, 0x1, -R0 ;  /* 0x000000011010c824 */ /* 0x000fe200078e0a00 */
[----:B------:R-:W-:Y:S01]  /*2430*/  IABS R22, R24 ;  /* 0x0000001800167213 */ /* 0x000fe20000000000 */
[----:B------:R-:W-:Y:S01]  /*2440*/  IMAD.MOV R13, RZ, RZ, -R11 ;  /* 0x000000ffff0d7224 */ /* 0x000fe200078e0a0b */
[C---:B------:R-:W-:Y:S01]  /*2450*/  ISETP.GT.U32.AND P4, PT, R0.reuse, R14, PT ;  /* 0x0000000e0000720c */ /* 0x040fe20003f84070 */
[C---:B------:R-:W-:Y:S01]  /*2460*/  IMAD.HI.U32 R11, R5.reuse, R20, RZ ;  /* 0x00000014050b7227 */ /* 0x040fe200078e00ff */
[----:B------:R-:W-:Y:S01]  /*2470*/  ISETP.GT.U32.AND P2, PT, R0, R16, PT ;  /* 0x000000100000720c */ /* 0x000fe20003f44070 */
[----:B------:R-:W-:Y:S01]  /*2480*/  UIMAD UR42, UR42, 0x26, URZ ;  /* 0x000000262a2a78a4 */ /* 0x000fe2000f8e023f */
[----:B------:R-:W-:Y:S01]  /*2490*/  IABS R130, R25 ;  /* 0x0000001900827213 */ /* 0x000fe20000000000 */
[----:B------:R-:W-:Y:S01]  /*24a0*/  IMAD.MOV R11, RZ, RZ, -R11 ;  /* 0x000000ffff0b7224 */ /* 0x000fe200078e0a0b */
[----:B------:R-:W-:Y:S01]  /*24b0*/  ULDC UR34, c[0x0][0x238] ;  /* 0x00008e0000227ab9 */ /* 0x000fe20000000800 */
[----:B------:R-:W-:Y:S01]  /*24c0*/  @!P3 IMAD.MOV R6, RZ, RZ, -R6 ;  /* 0x000000ffff06b224 */ /* 0x000fe200078e0a06 */
[----:B------:R-:W-:Y:S01]  /*24d0*/  ISETP.GE.AND P3, PT, R42, RZ, PT ;  /* 0x000000ff2a00720c */ /* 0x000fe20003f66270 */
[----:B------:R-:W-:Y:S01]  /*24e0*/  IMAD R20, R0, R11, R20 ;  /* 0x0000000b00147224 */ /* 0x000fe200078e0214 */
[----:B------:R-:W-:Y:S01]  /*24f0*/  IABS R42, R145 ;  /* 0x00000091002a7213 */ /* 0x000fe20000000000 */
[----:B------:R-:W-:Y:S01]  /*2500*/  IMAD.HI.U32 R11, R5, R22, RZ ;  /* 0x00000016050b7227 */ /* 0x000fe200078e00ff */
[----:B------:R-:W-:Y:S01]  /*2510*/  UIMAD UR34, UR34, 0x25, URZ ;  /* 0x00000025222278a4 */ /* 0x000fe2000f8e023f */
[----:B------:R-:W-:-:S02]  /*2520*/  ULDC UR48, c[0x0][0x238] ;  /* 0x00008e0000307ab9 */ /* 0x000fc40000000800 */
[--C-:B------:R-:W-:Y:S01]  /*2530*/  @!P4 IMAD.IADD R14, R14, 0x1, -R0.reuse ;  /* 0x000000010e0ec824 */ /* 0x100fe200078e0a00 */
[----:B------:R-:W-:Y:S01]  /*2540*/  ISETP.GT.U32.AND P4, PT, R0, R20, PT ;  /* 0x000000140000720c */ /* 0x000fe20003f84070 */
[----:B------:R-:W-:Y:S01]  /*2550*/  IMAD.MOV R11, RZ, RZ, -R11 ;  /* 0x000000ffff0b7224 */ /* 0x000fe200078e0a0b */
[----:B------:R-:W-:Y:S01]  /*2560*/  ULDC UR13, c[0x0][0x238] ;  /* 0x00008e00000d7ab9 */ /* 0x000fe20000000800 */
[----:B------:R-:W-:Y:S01]  /*2570*/  @!P2 IMAD.IADD R16, R16, 0x1, -R0 ;  /* 0x000000011010a824 */ /* 0x000fe200078e0a00 */
[----:B------:R-:W-:Y:S01]  /*2580*/  ISETP.GE.AND P2, PT, R24, RZ, PT ;  /* 0x000000ff1800720c */ /* 0x000fe20003f46270 */
[----:B------:R-:W-:Y:S01]  /*2590*/  IMAD R22, R0, R11, R22 ;  /* 0x0000000b00167224 */ /* 0x000fe200078e0216 */
[----:B------:R-:W-:Y:S01]  /*25a0*/  IABS R24, R26 ;  /* 0x0000001a00187213 */ /* 0x000fe20000000000 */
[----:B------:R-:W-:Y:S01]  /*25b0*/  @!P0 IMAD.IADD R10, R10, 0x1, -R0 ;  /* 0x000000010a0a8824 */ /* 0x000fe200078e0a00 */
[----:B------:R-:W-:Y:S01]  /*25c0*/  ISETP.GE.AND P0, PT, R40, RZ, PT ;  /* 0x000000ff2800720c */ /* 0x000fe20003f06270 */
[----:B------:R-:W-:Y:S01]  /*25d0*/  @!P6 IMAD.MOV R16, RZ, RZ, -R16 ;  /* 0x000000ffff10e224 */ /* 0x000fe200078e0a10 */
[C---:B------:R-:W-:Y:S01]  /*25e0*/  ISETP.GT.U32.AND P6, PT, R0.reuse, R22, PT ;  /* 0x000000160000720c */ /* 0x040fe20003fc4070 */
[----:B------:R-:W-:Y:S01]  /*25f0*/  IMAD R18, R0, R13, R18 ;  /* 0x0000000d00127224 */ /* 0x000fe200078e0212 */
[----:B------:R-:W-:Y:S01]  /*2600*/  IABS R40, R48 ;  /* 0x0000003000287213 */ /* 0x000fe20000000000 */
[----:B------:R-:W-:Y:S01]  /*2610*/  @!P4 IMAD.IADD R20, R20, 0x1, -R0 ;  /* 0x000000011414c824 */ /* 0x000fe200078e0a00 */
[----:B------:R-:W-:Y:S01]  /*2620*/  UIMAD UR13, UR13, 0x23, URZ ;  /* 0x000000230d0d78a4 */ /* 0x000fe2000f8e023f */
[----:B------:R-:W-:Y:S01]  /*2630*/  @!P3 IMAD.MOV R12, RZ, RZ, -R12 ;  /* 0x000000ffff0cb224 */ /* 0x000fe200078e0a0c */
[----:B------:R-:W-:Y:S01]  /*2640*/  ISETP.GE.AND P3, PT, R28, RZ, PT ;  /* 0x000000ff1c00720c */ /* 0x000fe20003f66270 */
[----:B------:R-:W-:Y:S01]  /*2650*/  @!P1 IMAD.MOV R10, RZ, RZ, -R10 ;  /* 0x000000ffff0a9224 */ /* 0x000fe200078e0a0a */
[C---:B------:R-:W-:Y:S01]  /*2660*/  ISETP.GT.U32.AND P4, PT, R0.reuse, R20, PT ;  /* 0x000000140000720c */ /* 0x040fe20003f84070 */
[----:B------:R-:W-:Y:S01]  /*2670*/  IMAD.HI.U32 R11, R5, R24, RZ ;  /* 0x00000018050b7227 */ /* 0x000fe200078e00ff */
[----:B------:R-:W-:Y:S01]  /*2680*/  ISETP.GT.U32.AND P1, PT, R0, R18, PT ;  /* 0x000000120000720c */ /* 0x000fe20003f24070 */
[----:B------:R-:W-:Y:S01]  /*2690*/  ULDC UR55, c[0x0][0x238] ;  /* 0x00008e0000377ab9 */ /* 0x000fe20000000800 */
[----:B------:R-:W-:Y:S01]  /*26a0*/  IABS R28, R32 ;  /* 0x00000020001c7213 */ /* 0x000fe20000000000 */
[----:B------:R-:W-:Y:S01]  /*26b0*/  @!P0 IMAD.MOV R14, RZ, RZ, -R14 ;  /* 0x000000ffff0e8224 */ /* 0x000fe200078e0a0e */
[----:B------:R-:W-:Y:S01]  /*26c0*/  ISETP.GE.AND P0, PT, R26, RZ, PT ;  /* 0x000000ff1a00720c */ /* 0x000fe20003f06270 */
[----:B------:R-:W-:Y:S01]  /*26d0*/  @!P6 IMAD.IADD R22, R22, 0x1, -R0 ;  /* 0x000000011616e824 */ /* 0x000fe200078e0a00 */
[----:B------:R-:W-:Y:S01]  /*26e0*/  IABS R26, R34 ;  /* 0x00000022001a7213 */ /* 0x000fe20000000000 */
[----:B------:R-:W-:Y:S01]  /*26f0*/  IMAD.MOV R13, RZ, RZ, -R11 ;  /* 0x000000ffff0d7224 */ /* 0x000fe200078e0a0b */
[----:B------:R-:W-:Y:S01]  /*2700*/  UIMAD UR55, UR55, 0x22, URZ ;  /* 0x00000022373778a4 */ /* 0x000fe2000f8e023f */
[----:B------:R-:W-:Y:S01]  /*2710*/  IMAD R3, R3, UR4, RZ ;  /* 0x0000000403037c24 */ /* 0x000fe2000f8e02ff */
[C---:B------:R-:W-:Y:S01]  /*2720*/  ISETP.GT.U32.AND P6, PT, R0.reuse, R22, PT ;  /* 0x000000160000720c */ /* 0x040fe20003fc4070 */
[C---:B------:R-:W-:Y:S01]  /*2730*/  IMAD.HI.U32 R11, R5.reuse, R26, RZ ;  /* 0x0000001a050b7227 */ /* 0x040fe200078e00ff */
[----:B------:R-:W-:Y:S01]  /*2740*/  ULDC UR51, c[0x0][0x238] ;  /* 0x00008e0000337ab9 */ /* 0x000fe20000000800 */
[----:B------:R-:W-:Y:S01]  /*2750*/  ULDC UR25, c[0x0][0x238] ;  /* 0x00008e0000197ab9 */ /* 0x000fe20000000800 */
[----:B------:R-:W-:Y:S01]  /*2760*/  UIMAD UR51, UR51, 0x21, URZ ;  /* 0x00000021333378a4 */ /* 0x000fe2000f8e023f */
[----:B------:R-:W-:Y:S01]  /*2770*/  IMAD R24, R0, R13, R24 ;  /* 0x0000000d00187224 */ /* 0x000fe200078e0218 */
[----:B------:R-:W-:Y:S01]  /*2780*/  USHF.L.U32 UR25, UR25, 0x5, URZ ;  /* 0x0000000519197899 */ /* 0x000fe2000800063f */
[----:B------:R-:W-:Y:S01]  /*2790*/  @!P4 IMAD.IADD R20, R20, 0x1, -R0 ;  /* 0x000000011414c824 */ /* 0x000fe200078e0a00 */
[----:B------:R-:W-:Y:S01]  /*27a0*/  ULDC UR33, c[0x0][0x238] ;  /* 0x00008e0000217ab9 */ /* 0x000fe20000000800 */
[----:B------:R-:W-:Y:S01]  /*27b0*/  IMAD.MOV R11, RZ, RZ, -R11 ;  /* 0x000000ffff0b7224 */ /* 0x000fe200078e0a0b */
[----:B------:R-:W-:Y:S01]  /*27c0*/  ISETP.GT.U32.AND P4, PT, R0, R24, PT ;  /* 0x000000180000720c */ /* 0x000fe20003f84070 */
[----:B------:R-:W-:Y:S01]  /*27d0*/  @!P3 IMAD.MOV R20, RZ, RZ, -R20 ;  /* 0x000000ffff14b224 */ /* 0x000fe200078e0a14 */
[----:B------:R-:W-:Y:S01]  /*27e0*/  ISETP.GE.AND P3, PT, R30, RZ, PT ;  /* 0x000000ff1e00720c */ /* 0x000fe20003f66270 */
[----:B------:R-:W-:Y:S01]  /*27f0*/  @!P1 IMAD.IADD R18, R18, 0x1, -R0 ;  /* 0x0000000112129824 */ /* 0x000fe200078e0a00 */
[----:B------:R-:W-:Y:S01]  /*2800*/  IABS R30, R30 ;  /* 0x0000001e001e7213 */ /* 0x000fe20000000000 */
[C---:B------:R-:W-:Y:S01]  /*2810*/  IMAD R26, R0.reuse, R11, R26 ;  /* 0x0000000b001a7224 */ /* 0x040fe200078e021a */
[----:B------:R-:W-:Y:S01]  /*2820*/  UIMAD UR33, UR33, 0x1f, URZ ;  /* 0x0000001f212178a4 */ /* 0x000fe2000f8e023f */
[C---:B------:R-:W-:Y:S01]  /*2830*/  IMAD.HI.U32 R13, R5.reuse, R28, RZ ;  /* 0x0000001c050d7227 */ /* 0x040fe200078e00ff */
[----:B------:R-:W-:Y:S01]  /*2840*/  ISETP.GT.U32.AND P1, PT, R0, R18, PT ;  /* 0x000000120000720c */ /* 0x000fe20003f24070 */
[----:B------:R-:W-:Y:S01]  /*2850*/  ULDC UR41, c[0x0][0x238] ;  /* 0x00008e0000297ab9 */ /* 0x000fe20000000800 */
[----:B------:R-:W-:Y:S01]  /*2860*/  ULDC UR47, c[0x0][0x238] ;  /* 0x00008e00002f7ab9 */ /* 0x000fe20000000800 */
[----:B------:R-:W-:Y:S01]  /*2870*/  @!P6 IMAD.IADD R22, R22, 0x1, -R0 ;  /* 0x000000011616e824 */ /* 0x000fe200078e0a00 */
[----:B------:R-:W-:Y:S01]  /*2880*/  ISETP.GT.U32.AND P6, PT, R0, R26, PT ;  /* 0x0000001a0000720c */ /* 0x000fe20003fc4070 */
[----:B------:R-:W-:Y:S01]  /*2890*/  IMAD.MOV R13, RZ, RZ, -R13 ;  /* 0x000000ffff0d7224 */ /* 0x000fe200078e0a0d */
[----:B------:R-:W-:Y:S01]  /*28a0*/  UIMAD UR41, UR41, 0x1e, URZ ;  /* 0x0000001e292978a4 */ /* 0x000fe2000f8e023f */
[----:B------:R-:W-:Y:S01]  /*28b0*/  IMAD.HI.U32 R11, R5, R30, RZ ;  /* 0x0000001e050b7227 */ /* 0x000fe200078e00ff */
[----:B------:R-:W-:Y:S01]  /*28c0*/  UIMAD UR47, UR47, 0x1d, URZ ;  /* 0x0000001d2f2f78a4 */ /* 0x000fe2000f8e023f */
[----:B------:R-:W-:-:S02]  /*28d0*/  ULDC UR15, c[0x0][0x238] ;  /* 0x00008e00000f7ab9 */ /* 0x000fc40000000800 */
[----:B------:R-:W-:Y:S01]  /*28e0*/  IMAD R28, R0, R13, R28 ;  /* 0x0000000d001c7224 */ /* 0x000fe200078e021c */
[----:B------:R-:W-:Y:S01]  /*28f0*/  UIMAD UR15, UR15, 0x1c, URZ ;  /* 0x0000001c0f0f78a4 */ /* 0x000fe2000f8e023f */
[----:B------:R-:W-:Y:S01]  /*2900*/  IMAD.MOV R11, RZ, RZ, -R11 ;  /* 0x000000ffff0b7224 */ /* 0x000fe200078e0a0b */
[----:B------:R-:W-:Y:S01]  /*2910*/  ULDC UR31, c[0x0][0x238] ;  /* 0x00008e00001f7ab9 */ /* 0x000fe20000000800 */
[----:B------:R-:W-:Y:S01]  /*2920*/  @!P4 IMAD.IADD R24, R24, 0x1, -R0 ;  /* 0x000000011818c824 */ /* 0x000fe200078e0a00 */
[----:B------:R-:W-:Y:S01]  /*2930*/  UIMAD UR31, UR31, 0x1b, URZ ;  /* 0x0000001b1f1f78a4 */ /* 0x000fe2000f8e023f */
[----:B------:R-:W-:Y:S01]  /*2940*/  @!P2 IMAD.MOV R22, RZ, RZ, -R22 ;  /* 0x000000ffff16a224 */ /* 0x000fe200078e0a16 */
[C---:B------:R-:W-:Y:S01]  /*2950*/  ISETP.GT.U32.AND P2, PT, R0.reuse, R28, PT ;  /* 0x0000001c0000720c */ /* 0x040fe20003f44070 */
[C---:B------:R-:W-:Y:S01]  /*2960*/  IMAD R30, R0.reuse, R11, R30 ;  /* 0x0000000b001e7224 */ /* 0x040fe200078e021e */
[----:B------:R-:W-:Y:S01]  /*2970*/  ISETP.GT.U32.AND P4, PT, R0, R24, PT ;  /* 0x000000180000720c */ /* 0x000fe20003f84070 */
[--C-:B------:R-:W-:Y:S01]  /*2980*/  @!P1 IMAD.IADD R18, R18, 0x1, -R0.reuse ;  /* 0x0000000112129824 */ /* 0x100fe200078e0a00 */
[----:B------:R-:W-:Y:S01]  /*2990*/  ISETP.GE.AND P1, PT, R34, RZ, PT ;  /* 0x000000ff2200720c */ /* 0x000fe20003f26270 */
[----:B------:R-:W-:Y:S01]  /*29a0*/  @!P6 IMAD.IADD R26, R26, 0x1, -R0 ;  /* 0x000000011a1ae824 */ /* 0x000fe200078e0a00 */
[----:B------:R-:W-:Y:S01]  /*29b0*/  ISETP.GT.U32.AND P6, PT, R0, R30, PT ;  /* 0x0000001e0000720c */ /* 0x000fe20003fc4070 */
[----:B------:R-:W-:Y:S01]  /*29c0*/  @!P5 IMAD.MOV R18, RZ, RZ, -R18 ;  /* 0x000000ffff12d224 */ /* 0x000fe200078e0a12 */
[----:B------:R-:W-:Y:S01]  /*29d0*/  ISETP.GE.AND P5, PT, R32, RZ, PT ;  /* 0x000000ff2000720c */ /* 0x000fe20003fa6270 */
[----:B------:R-:W-:Y:S01]  /*29e0*/  ULDC UR35, c[0x0][0x238] ;  /* 0x00008e0000237ab9 */ /* 0x000fe20000000800 */
[----:B------:R-:W-:Y:S01]  /*29f0*/  IABS R32, R38 ;  /* 0x0000002600207213 */ /* 0x000fe20000000000 */
[----:B------:R-:W-:Y:S01]  /*2a00*/  UIMAD UR35, UR35, 0x1a, URZ ;  /* 0x0000001a232378a4 */ /* 0x000fe2000f8e023f */
[----:B------:R-:W-:Y:S01]  /*2a10*/  IABS R34, R147 ;  /* 0x0000009300227213 */ /* 0x000fe20000000000 */
[----:B------:R-:W-:Y:S01]  /*2a20*/  @!P2 IMAD.IADD R28, R28, 0x1, -R0 ;  /* 0x000000011c1ca824 */ /* 0x000fe200078e0a00 */
[----:B------:R-:W-:Y:S01]  /*2a30*/  ISETP.GT.U32.AND P2, PT, R0, R26, PT ;  /* 0x0000001a0000720c */ /* 0x000fe20003f44070 */
[C---:B------:R-:W-:Y:S01]  /*2a40*/  IMAD.HI.U32 R13, R5.reuse, R32, RZ ;  /* 0x00000020050d7227 */ /* 0x040fe200078e00ff */
[----:B------:R-:W-:Y:S01]  /*2a50*/  ULDC UR39, c[0x0][0x238] ;  /* 0x00008e0000277ab9 */ /* 0x000fe20000000800 */
[----:B------:R-:W-:Y:S01]  /*2a60*/  ULDC UR8, c[0x0][0x238] ;  /* 0x00008e0000087ab9 */ /* 0x000fe20000000800 */
[----:B------:R-:W-:Y:S01]  /*2a70*/  UIMAD UR39, UR39, 0x19, URZ ;  /* 0x00000019272778a4 */ /* 0x000fe2000f8e023f */
[----:B------:R-:W-:Y:S01]  /*2a80*/  IMAD.HI.U32 R11, R5, R34, RZ ;  /* 0x00000022050b7227 */ /* 0x000fe200078e00ff */
[----:B------:R-:W-:Y:S01]  /*2a90*/  UIMAD UR8, UR8, 0x18, URZ ;  /* 0x00000018080878a4 */ /* 0x000fe2000f8e023f */
[----:B------:R-:W-:-:S02]  /*2aa0*/  ULDC UR5, c[0x0][0x238] ;  /* 0x00008e0000057ab9 */ /* 0x000fc40000000800 */
[--C-:B------:R-:W-:Y:S01]  /*2ab0*/  @!P4 IMAD.IADD R24, R24, 0x1, -R0.reuse ;  /* 0x000000011818c824 */ /* 0x100fe200078e0a00 */
[----:B------:R-:W-:Y:S01]  /*2ac0*/  ISETP.GE.AND P4, PT, R38, RZ, PT ;  /* 0x000000ff2600720c */ /* 0x000fe20003f86270 */
[----:B------:R-:W-:Y:S01]  /*2ad0*/  @!P6 IMAD.IADD R30, R30, 0x1, -R0 ;  /* 0x000000011e1ee824 */ /* 0x000fe200078e0a00 */
[----:B------:R-:W-:Y:S01]  /*2ae0*/  IABS R38, R146 ;  /* 0x0000009200267213 */ /* 0x000fe20000000000 */
[----:B------:R-:W-:Y:S01]  /*2af0*/  IMAD.MOV R13, RZ, RZ, -R13 ;  /* 0x000000ffff0d7224 */ /* 0x000fe200078e0a0d */
[----:B------:R-:W-:Y:S01]  /*2b00*/  UIMAD UR5, UR5, 0x17, URZ ;  /* 0x00000017050578a4 */ /* 0x000fe2000f8e023f */
[----:B------:R-:W-:Y:S01]  /*2b10*/  IMAD.MOV R11, RZ, RZ, -R11 ;  /* 0x000000ffff0b7224 */ /* 0x000fe200078e0a0b */
[C---:B------:R-:W-:Y:S01]  /*2b20*/  ISETP.GT.U32.AND P6, PT, R0.reuse, R30, PT ;  /* 0x0000001e0000720c */ /* 0x040fe20003fc4070 */
[----:B------:R-:W-:Y:S01]  /*2b30*/  @!P0 IMAD.MOV R24, RZ, RZ, -R24 ;  /* 0x000000ffff188224 */ /* 0x000fe200078e0a18 */
[C---:B------:R-:W-:Y:S01]  /*2b40*/  ISETP.GT.U32.AND P0, PT, R0.reuse, R28, PT ;  /* 0x0000001c0000720c */ /* 0x040fe20003f04070 */
[C---:B------:R-:W-:Y:S01]  /*2b50*/  IMAD R32, R0.reuse, R13, R32 ;  /* 0x0000000d00207224 */ /* 0x040fe200078e0220 */
[----:B------:R-:W-:Y:S01]  /*2b60*/  ULDC UR61, c[0x0][0x238] ;  /* 0x00008e00003d7ab9 */ /* 0x000fe20000000800 */
[----:B------:R-:W-:Y:S01]  /*2b70*/  IMAD R34, R0, R11, R34 ;  /* 0x0000000b00227224 */ /* 0x000fe200078e0222 */
[----:B------:R-:W-:Y:S01]  /*2b80*/  UIMAD UR61, UR61, 0x16, URZ ;  /* 0x000000163d3d78a4 */ /* 0x000fe2000f8e023f */
[C---:B------:R-:W-:Y:S01]  /*2b90*/  IMAD.HI.U32 R13, R5.reuse, R36, RZ ;  /* 0x00000024050d7227 */ /* 0x040fe200078e00ff */
[----:B------:R-:W-:Y:S01]  /*2ba0*/  ULDC UR12, c[0x0][0x238] ;  /* 0x00008e00000c7ab9 */ /* 0x000fe20000000800 */
[----:B------:R-:W-:Y:S01]  /*2bb0*/  ULDC UR16, c[0x0][0x238] ;  /* 0x00008e0000107ab9 */ /* 0x000fe20000000800 */
[----:B------:R-:W-:Y:S01]  /*2bc0*/  UIMAD UR12, UR12, 0x15, URZ ;  /* 0x000000150c0c78a4 */ /* 0x000fe2000f8e023f */
[----:B------:R-:W-:Y:S01]  /*2bd0*/  IMAD.HI.U32 R11, R5, R38, RZ ;  /* 0x00000026050b7227 */ /* 0x000fe200078e00ff */
[----:B------:R-:W-:Y:S01]  /*2be0*/  UIMAD UR16, UR16, 0x14, URZ ;  /* 0x00000014101078a4 */ /* 0x000fe2000f8e023f */
[----:B------:R-:W-:-:S02]  /*2bf0*/  ULDC UR59, c[0x0][0x238] ;  /* 0x00008e00003b7ab9 */ /* 0x000fc40000000800 */
[----:B------:R-:W-:Y:S01]  /*2c00*/  IMAD.MOV R13, RZ, RZ, -R13 ;  /* 0x000000ffff0d7224 */ /* 0x000fe200078e0a0d */
[----:B------:R-:W-:Y:S01]  /*2c10*/  UIMAD UR59, UR59, 0x13, URZ ;  /* 0x000000133b3b78a4 */ /* 0x000fe2000f8e023f */
[----:B------:R-:W-:Y:S01]  /*2c20*/  IMAD.MOV R11, RZ, RZ, -R11 ;  /* 0x000000ffff0b7224 */ /* 0x000fe200078e0a0b */
[----:B------:R-:W-:Y:S01]  /*2c30*/  ULDC UR54, c[0x0][0x238] ;  /* 0x00008e0000367ab9 */ /* 0x000fe20000000800 */
[----:B------:R-:W-:Y:S01]  /*2c40*/  @!P2 IMAD.IADD R26, R26, 0x1, -R0 ;  /* 0x000000011a1aa824 */ /* 0x000fe200078e0a00 */
[C---:B------:R-:W-:Y:S01]  /*2c50*/  ISETP.GT.U32.AND P2, PT, R0.reuse, R32, PT ;  /* 0x000000200000720c */ /* 0x040fe20003f44070 */
[C---:B------:R-:W-:Y:S01]  /*2c60*/  IMAD R36, R0.reuse, R13, R36 ;  /* 0x0000000d00247224 */ /* 0x040fe200078e0224 */
[----:B------:R-:W-:Y:S01]  /*2c70*/  UIMAD UR54, UR54, 0x12, URZ ;  /* 0x00000012363678a4 */ /* 0x000fe2000f8e023f */
[C---:B------:R-:W-:Y:S01]  /*2c80*/  IMAD R38, R0.reuse, R11, R38 ;  /* 0x0000000b00267224 */ /* 0x040fe200078e0226 */
[----:B------:R-:W-:Y:S01]  /*2c90*/  ULDC UR52, c[0x0][0x238] ;  /* 0x00008e0000347ab9 */ /* 0x000fe20000000800 */
[----:B------:R-:W-:Y:S01]  /*2ca0*/  @!P1 IMAD.MOV R26, RZ, RZ, -R26 ;  /* 0x000000ffff1a9224 */ /* 0x000fe200078e0a1a */
[----:B------:R-:W-:Y:S01]  /*2cb0*/  ISETP.GT.U32.AND P1, PT, R0, R34, PT ;  /* 0x000000220000720c */ /* 0x000fe20003f24070 */
[--C-:B------:R-:W-:Y:S01]  /*2cc0*/  @!P0 IMAD.IADD R28, R28, 0x1, -R0.reuse ;  /* 0x000000011c1c8824 */ /* 0x100fe200078e0a00 */
[----:B------:R-:W-:Y:S01]  /*2cd0*/  ISETP.GT.U32.AND P0, PT, R0, R36, PT ;  /* 0x000000240000720c */ /* 0x000fe20003f04070 */
[----:B------:R-:W-:Y:S01]  /*2ce0*/  @!P6 IMAD.IADD R30, R30, 0x1, -R0 ;  /* 0x000000011e1ee824 */ /* 0x000fe200078e0a00 */
[----:B------:R-:W-:Y:S01]  /*2cf0*/  ISETP.GT.U32.AND P6, PT, R0, R38, PT ;  /* 0x000000260000720c */ /* 0x000fe20003fc4070 */
[----:B------:R-:W-:Y:S01]  /*2d00*/  IMAD.HI.U32 R11, R5, R40, RZ ;  /* 0x00000028050b7227 */ /* 0x000fe200078e00ff */
[----:B------:R-:W-:Y:S01]  /*2d10*/  UIMAD UR52, UR52, 0x11, URZ ;  /* 0x00000011343478a4 */ /* 0x000fe2000f8e023f */
[----:B------:R-:W-:-:S02]  /*2d20*/  ULDC UR50, c[0x0][0x238] ;  /* 0x00008e0000327ab9 */ /* 0x000fc40000000800 */
[----:B------:R-:W-:Y:S01]  /*2d30*/  IMAD.MOV R11, RZ, RZ, -R11 ;  /* 0x000000ffff0b7224 */ /* 0x000fe200078e0a0b */
[----:B------:R-:W-:Y:S01]  /*2d40*/  USHF.L.U32 UR50, UR50, 0x4, URZ ;  /* 0x0000000432327899 */ /* 0x000fe2000800063f */
[--C-:B------:R-:W-:Y:S01]  /*2d50*/  @!P2 IMAD.IADD R32, R32, 0x1, -R0.reuse ;  /* 0x000000012020a824 */ /* 0x100fe200078e0a00 */
[----:B------:R-:W-:Y:S01]  /*2d60*/  ISETP.GE.AND P2, PT, R147, RZ, PT ;  /* 0x000000ff9300720c */ /* 0x000fe20003f46270 */
[--C-:B------:R-:W-:Y:S01]  /*2d70*/  @!P1 IMAD.IADD R34, R34, 0x1, -R0.reuse ;  /* 0x0000000122229824 */ /* 0x100fe200078e0a00 */
[----:B------:R-:W-:Y:S01]  /*2d80*/  ULDC UR24, c[0x0][0x238] ;  /* 0x00008e0000187ab9 */ /* 0x000fe20000000800 */
[--C-:B------:R-:W-:Y:S01]  /*2d90*/  @!P0 IMAD.IADD R36, R36, 0x1, -R0.reuse ;  /* 0x0000000124248824 */ /* 0x100fe200078e0a00 */
[----:B------:R-:W-:Y:S01]  /*2da0*/  ISETP.GT.U32.AND P1, PT, R0, R32, PT ;  /* 0x000000200000720c */ /* 0x000fe20003f24070 */
[----:B------:R-:W-:Y:S01]  /*2db0*/  @!P6 IMAD.IADD R38, R38, 0x1, -R0 ;  /* 0x000000012626e824 */ /* 0x000fe200078e0a00 */
[C---:B------:R-:W-:Y:S01]  /*2dc0*/  ISETP.GT.U32.AND P0, PT, R0.reuse, R34, PT ;  /* 0x000000220000720c */ /* 0x040fe20003f04070 */
[----:B------:R-:W-:Y:S01]  /*2dd0*/  IMAD.HI.U32 R13, R5, R42, RZ ;  /* 0x0000002a050d7227 */ /* 0x000fe200078e00ff */
[----:B------:R-:W-:Y:S01]  /*2de0*/  ISETP.GT.U32.AND P6, PT, R0, R36, PT ;  /* 0x000000240000720c */ /* 0x000fe20003fc4070 */
[----:B------:R-:W-:-:S02]  /*2df0*/  UIMAD UR24, UR24, 0xf, URZ ;  /* 0x0000000f181878a4 */ /* 0x000fc4000f8e023f */
[----:B------:R-:W-:Y:S01]  /*2e00*/  @!P5 IMAD.MOV R28, RZ, RZ, -R28 ;  /* 0x000000ffff1cd224 */ /* 0x000fe200078e0a1c */
[C---:B------:R-:W-:Y:S01]  /*2e10*/  ISETP.GT.U32.AND P5, PT, R0.reuse, R38, PT ;  /* 0x000000260000720c */ /* 0x040fe20003fa4070 */
[C---:B------:R-:W-:Y:S01]  /*2e20*/  IMAD R40, R0.reuse, R11, R40 ;  /* 0x0000000b00287224 */ /* 0x040fe200078e0228 */
[----:B------:R-:W-:Y:S01]  /*2e30*/  ULDC UR28, c[0x0][0x238] ;  /* 0x00008e00001c7ab9 */ /* 0x000fe20000000800 */
[----:B------:R-:W-:Y:S01]  /*2e40*/  IMAD.MOV R13, RZ, RZ, -R13 ;  /* 0x000000ffff0d7224 */ /* 0x000fe200078e0a0d */
[----:B------:R-:W-:Y:S01]  /*2e50*/  UIMAD UR28, UR28, 0xe, URZ ;  /* 0x0000000e1c1c78a4 */ /* 0x000fe2000f8e023f */
[C---:B------:R-:W-:Y:S01]  /*2e60*/  IMAD.HI.U32 R11, R5.reuse, R44, RZ ;  /* 0x0000002c050b7227 */ /* 0x040fe200078e00ff */
[----:B------:R-:W-:Y:S01]  /*2e70*/  ULDC UR32, c[0x0][0x238] ;  /* 0x00008e0000207ab9 */ /* 0x000fe20000000800 */
[----:B------:R-:W-:Y:S01]  /*2e80*/  ULDC UR36, c[0x0][0x238] ;  /* 0x00008e0000247ab9 */ /* 0x000fe20000000800 */
[----:B------:R-:W-:Y:S01]  /*2e90*/  UIMAD UR32, UR32, 0xd, URZ ;  /* 0x0000000d202078a4 */ /* 0x000fe2000f8e023f */
[C---:B------:R-:W-:Y:S01]  /*2ea0*/  IMAD R42, R0.reuse, R13, R42 ;  /* 0x0000000d002a7224 */ /* 0x040fe200078e022a */
[----:B------:R-:W-:Y:S01]  /*2eb0*/  IABS R13, R62 ;  /* 0x0000003e000d7213 */ /* 0x000fe20000000000 */
[----:B------:R-:W-:Y:S01]  /*2ec0*/  IMAD.MOV R11, RZ, RZ, -R11 ;  /* 0x000000ffff0b7224 */ /* 0x000fe200078e0a0b */
[----:B------:R-:W-:Y:S01]  /*2ed0*/  UIMAD UR36, UR36, 0xc, URZ ;  /* 0x0000000c242478a4 */ /* 0x000fe2000f8e023f */
[----:B------:R-:W-:Y:S01]  /*2ee0*/  @!P3 IMAD.MOV R30, RZ, RZ, -R30 ;  /* 0x000000ffff1eb224 */ /* 0x000fe200078e0a1e */
[----:B------:R-:W-:Y:S01]  /*2ef0*/  ISETP.GT.U32.AND P3, PT, R0, R40, PT ;  /* 0x000000280000720c */ /* 0x000fe20003f64070 */
[----:B------:R-:W-:Y:S01]  /*2f00*/  @!P0 IMAD.IADD R34, R34, 0x1, -R0 ;  /* 0x0000000122228824 */ /* 0x000fe200078e0a00 */
[C---:B------:R-:W-:Y:S01]  /*2f10*/  ISETP.GT.U32.AND P0, PT, R0.reuse, R42, PT ;  /* 0x0000002a0000720c */ /* 0x040fe20003f04070 */
[----:B------:R-:W-:Y:S01]  /*2f20*/  IMAD R44, R0, R11, R44 ;  /* 0x0000000b002c7224 */ /* 0x000fe200078e022c */
[----:B------:R-:W-:Y:S01]  /*2f30*/  ULDC UR40, c[0x0][0x238] ;  /* 0x00008e0000287ab9 */ /* 0x000fe20000000800 */
[--C-:B------:R-:W-:Y:S01]  /*2f40*/  @!P5 IMAD.IADD R38, R38, 0x1, -R0.reuse ;  /* 0x000000012626d824 */ /* 0x100fe200078e0a00 */
[----:B------:R-:W-:Y:S01]  /*2f50*/  UIMAD UR40, UR40, 0xb, URZ ;  /* 0x0000000b282878a4 */ /* 0x000fe2000f8e023f */
[--C-:B------:R-:W-:Y:S01]  /*2f60*/  @!P1 IMAD.IADD R32, R32, 0x1, -R0.reuse ;  /* 0x0000000120209824 */ /* 0x100fe200078e0a00 */
[----:B------:R-:W-:Y:S01]  /*2f70*/  ISETP.GT.U32.AND P5, PT, R0, R44, PT ;  /* 0x0000002c0000720c */ /* 0x000fe20003fa4070 */
[--C-:B------:R-:W-:Y:S01]  /*2f80*/  @!P6 IMAD.IADD R36, R36, 0x1, -R0.reuse ;  /* 0x000000012424e824 */ /* 0x100fe200078e0a00 */
[----:B------:R-:W-:Y:S01]  /*2f90*/  ISETP.GE.AND P1, PT, R46, RZ, PT ;  /* 0x000000ff2e00720c */ /* 0x000fe20003f26270 */
[----:B------:R-:W-:Y:S01]  /*2fa0*/  IMAD.MOV.U32 R46, RZ, RZ, R13 ;  /* 0x000000ffff2e7224 */ /* 0x000fe200078e000d */
[----:B------:R-:W-:Y:S01]  /*2fb0*/  IABS R13, R58 ;  /* 0x0000003a000d7213 */ /* 0x000fe20000000000 */
[--C-:B------:R-:W-:Y:S01]  /*2fc0*/  @!P3 IMAD.IADD R40, R40, 0x1, -R0.reuse ;  /* 0x000000012828b824 */ /* 0x100fe200078e0a00 */
[----:B------:R-:W-:Y:S01]  /*2fd0*/  ISETP.GE.AND P3, PT, R48, RZ, PT ;  /* 0x000000ff3000720c */ /* 0x000fe20003f66270 */
[----:B------:R-:W-:Y:S01]  /*2fe0*/  IMAD.HI.U32 R11, R5, R46, RZ ;  /* 0x0000002e050b7227 */ /* 0x000fe200078e00ff */
[----:B------:R-:W-:Y:S01]  /*2ff0*/  ISETP.GE.AND P6, PT, R146, RZ, PT ;  /* 0x000000ff9200720c */ /* 0x000fe20003fc6270 */
[----:B------:R-:W-:Y:S01]  /*3000*/  ULDC UR44, c[0x0][0x238] ;  /* 0x00008e00002c7ab9 */ /* 0x000fe20000000800 */
[----:B------:R-:W-:Y:S01]  /*3010*/  IABS R146, R45 ;  /* 0x0000002d00927213 */ /* 0x000fe20000000000 */
[--C-:B------:R-:W-:Y:S01]  /*3020*/  @!P0 IMAD.IADD R42, R42, 0x1, -R0.reuse ;  /* 0x000000012a2a8824 */ /* 0x100fe200078e0a00 */
[----:B------:R-:W-:Y:S01]  /*3030*/  ISETP.GE.AND P0, PT, R145, RZ, PT ;  /* 0x000000ff9100720c */ /* 0x000fe20003f06270 */
[----:B------:R-:W-:Y:S01]  /*3040*/  IMAD.MOV R11, RZ, RZ, -R11 ;  /* 0x000000ffff0b7224 */ /* 0x000fe200078e0a0b */
[----:B------:R-:W-:Y:S01]  /*3050*/  UIMAD UR44, UR44, 0xa, URZ ;  /* 0x0000000a2c2c78a4 */ /* 0x000fe2000f8e023f */
[----:B------:R-:W-:Y:S01]  /*3060*/  IMAD.MOV.U32 R48, RZ, RZ, R13 ;  /* 0x000000ffff307224 */ /* 0x000fe200078e000d */
[----:B------:R-:W-:Y:S01]  /*3070*/  ULDC UR46, c[0x0][0x238] ;  /* 0x00008e00002e7ab9 */ /* 0x000fe20000000800 */
[----:B------:R-:W-:Y:S01]  /*3080*/  @!P5 IMAD.IADD R44, R44, 0x1, -R0 ;  /* 0x000000012c2cd824 */ /* 0x000fe200078e0a00 */
[C---:B------:R-:W-:Y:S01]  /*3090*/  ISETP.GT.U32.AND P5, PT, R0.reuse, R42, PT ;  /* 0x0000002a0000720c */ /* 0x040fe20003fa4070 */
[----:B------:R-:W-:Y:S01]  /*30a0*/  IMAD R46, R0, R11, R46 ;  /* 0x0000000b002e7224 */ /* 0x000fe200078e022e */
[----:B------:R-:W-:Y:S01]  /*30b0*/  USHF.L.U32 UR46, UR46, 0x3, URZ ;  /* 0x000000032e2e7899 */ /* 0x000fe2000800063f */
[----:B------:R-:W-:-:S04]  /*30c0*/  IMAD.HI.U32 R11, R5, R48, RZ ;  /* 0x00000030050b7227 */ /* 0x000fc800078e00ff */
[----:B------:R-:W-:Y:S02]  /*30d0*/  IMAD.MOV R11, RZ, RZ, -R11 ;  /* 0x000000ffff0b7224 */ /* 0x000fe400078e0a0b */
[----:B------:R-:W-:Y:S01]  /*30e0*/  @!P1 IMAD.MOV R36, RZ, RZ, -R36 ;  /* 0x000000ffff249224 */ /* 0x000fe200078e0a24 */
[C---:B------:R-:W-:Y:S01]  /*30f0*/  ISETP.GT.U32.AND P1, PT, R0.reuse, R46, PT ;  /* 0x0000002e0000720c */ /* 0x040fe20003f24070 */
[----:B------:R-:W-:Y:S02]  /*3100*/  IMAD R48, R0, R11, R48 ;  /* 0x0000000b00307224 */ /* 0x000fe400078e0230 */
[----:B------:R-:W-:Y:S02]  /*3110*/  @!P5 IMAD.IADD R42, R42, 0x1, -R0 ;  /* 0x000000012a2ad824 */ /* 0x000fe400078e0a00 */
[----:B------:R-:W-:Y:S01]  /*3120*/  IMAD.MOV.U32 R13, RZ, RZ, R15 ;  /* 0x000000ffff0d7224 */ /* 0x000fe200078e000f */
[C---:B------:R-:W-:Y:S01]  /*3130*/  ISETP.GT.U32.AND P5, PT, R0.reuse, R48, PT ;  /* 0x000000300000720c */ /* 0x040fe20003fa4070 */
[----:B------:R-:W-:Y:S01]  /*3140*/  @!P2 IMAD.MOV R34, RZ, RZ, -R34 ;  /* 0x000000ffff22a224 */ /* 0x000fe200078e0a22 */
[C---:B------:R-:W-:Y:S01]  /*3150*/  ISETP.GT.U32.AND P2, PT, R0.reuse, R44, PT ;  /* 0x0000002c0000720c */ /* 0x040fe20003f44070 */
[----:B------:R-:W-:Y:S01]  /*3160*/  @!P4 IMAD.MOV R32, RZ, RZ, -R32 ;  /* 0x000000ffff20c224 */ /* 0x000fe200078e0a20 */
[----:B------:R-:W-:Y:S01]  /*3170*/  ISETP.GT.U32.AND P4, PT, R0, R40, PT ;  /* 0x000000280000720c */ /* 0x000fe20003f84070 */
[----:B------:R-:W-:Y:S01]  /*3180*/  IMAD.HI.U32 R11, R5, R13, RZ ;  /* 0x0000000d050b7227 */ /* 0x000fe200078e00ff */
[----:B------:R-:W-:-:S03]  /*3190*/  IABS R15, R52 ;  /* 0x00000034000f7213 */ /* 0x000fc60000000000 */
[----:B------:R-:W-:Y:S01]  /*31a0*/  @!P6 IMAD.MOV R38, RZ, RZ, -R38 ;  /* 0x000000ffff26e224 */ /* 0x000fe200078e0a26 */
[----:B------:R-:W-:Y:S01]  /*31b0*/  ISETP.GE.AND P6, PT, R64, RZ, PT ;  /* 0x000000ff4000720c */ /* 0x000fe20003fc6270 */
[----:B------:R-:W-:Y:S01]  /*31c0*/  IMAD.MOV R11, RZ, RZ, -R11 ;  /* 0x000000ffff0b7224 */ /* 0x000fe200078e0a0b */
[----:B------:R-:W-:Y:S01]  /*31d0*/  IABS R64, R143 ;  /* 0x0000008f00407213 */ /* 0x000fe20000000000 */
[--C-:B------:R-:W-:Y:S02]  /*31e0*/  @!P5 IMAD.IADD R48, R48, 0x1, -R0.reuse ;  /* 0x000000013030d824 */ /* 0x100fe400078e0a00 */
[----:B------:R-:W-:Y:S01]  /*31f0*/  @!P1 IMAD.IADD R46, R46, 0x1, -R0 ;  /* 0x000000012e2e9824 */ /* 0x000fe200078e0a00 */
[----:B------:R-:W-:Y:S01]  /*3200*/  ISETP.GE.AND P1, PT, R50, RZ, PT ;  /* 0x000000ff3200720c */ /* 0x000fe20003f26270 */
[C---:B------:R-:W-:Y:S01]  /*3210*/  IMAD R50, R0.reuse, R11, R13 ;  /* 0x0000000b00327224 */ /* 0x040fe200078e020d */
[----:B------:R-:W-:Y:S01]  /*3220*/  ISETP.GT.U32.AND P5, PT, R0, R48, PT ;  /* 0x000000300000720c */ /* 0x000fe20003fa4070 */
[----:B------:R-:W-:-:S04]  /*3230*/  IMAD.HI.U32 R11, R5, R15, RZ ;  /* 0x0000000f050b7227 */ /* 0x000fc800078e00ff */
[--C-:B------:R-:W-:Y:S01]  /*3240*/  @!P2 IMAD.IADD R44, R44, 0x1, -R0.reuse ;  /* 0x000000012c2ca824 */ /* 0x100fe200078e0a00 */
[----:B------:R-:W-:Y:S01]  /*3250*/  ISETP.GE.AND P2, PT, R58, RZ, PT ;  /* 0x000000ff3a00720c */ /* 0x000fe20003f46270 */
[----:B------:R-:W-:Y:S01]  /*3260*/  @!P4 IMAD.IADD R40, R40, 0x1, -R0 ;  /* 0x000000012828c824 */ /* 0x000fe200078e0a00 */
[----:B------:R-:W-:Y:S01]  /*3270*/  ISETP.GE.AND P4, PT, R62, RZ, PT ;  /* 0x000000ff3e00720c */ /* 0x000fe20003f86270 */
[----:B------:R-:W-:Y:S01]  /*3280*/  IMAD.MOV R11, RZ, RZ, -R11 ;  /* 0x000000ffff0b7224 */ /* 0x000fe200078e0a0b */
[----:B------:R-:W-:Y:S01]  /*3290*/  IABS R58, R56 ;  /* 0x00000038003a7213 */ /* 0x000fe20000000000 */
[----:B------:R-:W-:Y:S01]  /*32a0*/  @!P6 IMAD.MOV R44, RZ, RZ, -R44 ;  /* 0x000000ffff2ce224 */ /* 0x000fe200078e0a2c */
[----:B------:R-:W-:Y:S01]  /*32b0*/  ISETP.GE.AND P6, PT, R52, RZ, PT ;  /* 0x000000ff3400720c */ /* 0x000fe20003fc6270 */
[----:B------:R-:W-:Y:S01]  /*32c0*/  @!P3 IMAD.MOV R40, RZ, RZ, -R40 ;  /* 0x000000ffff28b224 */ /* 0x000fe200078e0a28 */
[C---:B------:R-:W-:Y:S01]  /*32d0*/  ISETP.GT.U32.AND P3, PT, R0.reuse, R46, PT ;  /* 0x0000002e0000720c */ /* 0x040fe20003f64070 */
[----:B------:R-:W-:Y:S01]  /*32e0*/  @!P0 IMAD.MOV R42, RZ, RZ, -R42 ;  /* 0x000000ffff2a8224 */ /* 0x000fe200078e0a2a */
[C---:B------:R-:W-:Y:S01]  /*32f0*/  ISETP.GT.U32.AND P0, PT, R0.reuse, R50, PT ;  /* 0x000000320000720c */ /* 0x040fe20003f04070 */
[----:B------:R-:W-:Y:S01]  /*3300*/  IMAD R52, R0, R11, R15 ;  /* 0x0000000b00347224 */ /* 0x000fe200078e020f */
[----:B------:R-:W-:Y:S01]  /*3310*/  IABS R62, R54 ;  /* 0x00000036003e7213 */ /* 0x000fe20000000000 */
[----:B------:R-:W-:Y:S01]  /*3320*/  @!P5 IMAD.IADD R48, R48, 0x1, -R0 ;  /* 0x000000013030d824 */ /* 0x000fe200078e0a00 */
[----:B------:R-:W-:Y:S01]  /*3330*/  IABS R15, R60 ;  /* 0x0000003c000f7213 */ /* 0x000fe20000000000 */
[----:B------:R-:W-:Y:S01]  /*3340*/  IMAD.HI.U32 R11, R5, R58, RZ ;  /* 0x0000003a050b7227 */ /* 0x000fe200078e00ff */
[----:B------:R-:W-:-:S03]  /*3350*/  ISETP.GT.U32.AND P5, PT, R0, R52, PT ;  /* 0x000000340000720c */ /* 0x000fc60003fa4070 */
[----:B------:R-:W-:Y:S02]  /*3360*/  IMAD.MOV R11, RZ, RZ, -R11 ;  /* 0x000000ffff0b7224 */ /* 0x000fe400078e0a0b */
[--C-:B------:R-:W-:Y:S01]  /*3370*/  @!P3 IMAD.IADD R46, R46, 0x1, -R0.reuse ;  /* 0x000000012e2eb824 */ /* 0x100fe200078e0a00 */
[----:B------:R-:W-:Y:S01]  /*3380*/  ISETP.GE.AND P3, PT, R56, RZ, PT ;  /* 0x000000ff3800720c */ /* 0x000fe20003f66270 */
[----:B------:R-:W-:Y:S01]  /*3390*/  @!P0 IMAD.IADD R50, R50, 0x1, -R0 ;  /* 0x0000000132328824 */ /* 0x000fe200078e0a00 */
[----:B------:R-:W-:Y:S01]  /*33a0*/  ISETP.GE.AND P0, PT, R54, RZ, PT ;  /* 0x000000ff3600720c */ /* 0x000fe20003f06270 */
[----:B------:R-:W-:Y:S02]  /*33b0*/  @!P4 IMAD.MOV R46, RZ, RZ, -R46 ;  /* 0x000000ffff2ec224 */ /* 0x000fe400078e0a2e */
[C---:B------:R-:W-:Y:S01]  /*33c0*/  IMAD R54, R0.reuse, R11, R58 ;  /* 0x0000000b00367224 */ /* 0x040fe200078e023a */
[----:B------:R-:W-:Y:S01]  /*33d0*/  ISETP.GT.U32.AND P4, PT, R0, R50, PT ;  /* 0x000000320000720c */ /* 0x000fe20003f84070 */
[----:B------:R-:W-:-:S02]  /*33e0*/  @!P5 IMAD.IADD R52, R52, 0x1, -R0 ;  /* 0x000000013434d824 */ /* 0x000fc400078e0a00 */
[----:B------:R-:W-:-:S03]  /*33f0*/  IMAD.HI.U32 R13, R5, R62, RZ ;  /* 0x0000003e050d7227 */ /* 0x000fc600078e00ff */
[----:B------:R-:W-:Y:S01]  /*3400*/  ISETP.GT.U32.AND P5, PT, R0, R52, PT ;  /* 0x000000340000720c */ /* 0x000fe20003fa4070 */
[----:B------:R-:W-:Y:S02]  /*3410*/  IMAD.MOV.U32 R58, RZ, RZ, R15 ;  /* 0x000000ffff3a7224 */ /* 0x000fe400078e000f */
[----:B------:R-:W-:Y:S02]  /*3420*/  IMAD.MOV R13, RZ, RZ, -R13 ;  /* 0x000000ffff0d7224 */ /* 0x000fe400078e0a0d */
[----:B------:R-:W-:-:S04]  /*3430*/  IMAD.HI.U32 R11, R5, R58, RZ ;  /* 0x0000003a050b7227 */ /* 0x000fc800078e00ff */
[----:B------:R-:W-:Y:S01]  /*3440*/  IMAD R56, R0, R13, R62 ;  /* 0x0000000d00387224 */ /* 0x000fe200078e023e */
[----:B------:R-:W-:Y:S01]  /*3450*/  IABS R62, R144 ;  /* 0x00000090003e7213 */ /* 0x000fe20000000000 */
[----:B------:R-:W-:Y:S02]  /*3460*/  IMAD.MOV R11, RZ, RZ, -R11 ;  /* 0x000000ffff0b7224 */ /* 0x000fe400078e0a0b */
[----:B------:R-:W-:Y:S01]  /*3470*/  @!P4 IMAD.IADD R50, R50, 0x1, -R0 ;  /* 0x000000013232c824 */ /* 0x000fe200078e0a00 */
[C---:B------:R-:W-:Y:S01]  /*3480*/  ISETP.GT.U32.AND P4, PT, R0.reuse, R56, PT ;  /* 0x000000380000720c */ /* 0x040fe20003f84070 */
[C---:B------:R-:W-:Y:S02]  /*3490*/  IMAD R58, R0.reuse, R11, R58 ;  /* 0x0000000b003a7224 */ /* 0x040fe400078e023a */
[----:B------:R-:W-:Y:S01]  /*34a0*/  @!P2 IMAD.MOV R48, RZ, RZ, -R48 ;  /* 0x000000ffff30a224 */ /* 0x000fe200078e0a30 */
[----:B------:R-:W-:Y:S01]  /*34b0*/  ISETP.GT.U32.AND P2, PT, R0, R54, PT ;  /* 0x000000360000720c */ /* 0x000fe20003f44070 */
[----:B------:R-:W-:Y:S01]  /*34c0*/  @!P5 IMAD.IADD R52, R52, 0x1, -R0 ;  /* 0x000000013434d824 */ /* 0x000fe200078e0a00 */
[----:B------:R-:W-:Y:S01]  /*34d0*/  ISETP.GT.U32.AND P5, PT, R0, R58, PT ;  /* 0x0000003a0000720c */ /* 0x000fe20003fa4070 */
[----:B------:R-:W-:-:S04]  /*34e0*/  IMAD.HI.U32 R11, R5, R62, RZ ;  /* 0x0000003e050b7227 */ /* 0x000fc800078e00ff */
[----:B------:R-:W-:Y:S02]  /*34f0*/  IMAD.MOV R11, RZ, RZ, -R11 ;  /* 0x000000ffff0b7224 */ /* 0x000fe400078e0a0b */
[----:B------:R-:W-:Y:S02]  /*3500*/  @!P4 IMAD.IADD R56, R56, 0x1, -R0 ;  /* 0x000000013838c824 */ /* 0x000fe400078e0a00 */
[----:B------:R-:W-:-:S04]  /*3510*/  IMAD.HI.U32 R13, R5, R64, RZ ;  /* 0x00000040050d7227 */ /* 0x000fc800078e00ff */
[----:B------:R-:W-:Y:S01]  /*3520*/  @!P2 IMAD.IADD R54, R54, 0x1, -R0 ;  /* 0x000000013636a824 */ /* 0x000fe200078e0a00 */
[----:B------:R-:W-:Y:S01]  /*3530*/  ISETP.GE.AND P2, PT, R60, RZ, PT ;  /* 0x000000ff3c00720c */ /* 0x000fe20003f46270 */
[----:B------:R-:W-:Y:S02]  /*3540*/  IMAD R60, R0, R11, R62 ;  /* 0x0000000b003c7224 */ /* 0x000fe400078e023e */
[----:B------:R-:W-:Y:S01]  /*3550*/  @!P5 IMAD.IADD R58, R58, 0x1, -R0 ;  /* 0x000000013a3ad824 */ /* 0x000fe200078e0a00 */
[C---:B------:R-:W-:Y:S01]  /*3560*/  ISETP.GT.U32.AND P5, PT, R0.reuse, R56, PT ;  /* 0x000000380000720c */ /* 0x040fe20003fa4070 */
[----:B------:R-:W-:Y:S01]  /*3570*/  IMAD.HI.U32 R15, R5, R129, RZ ;  /* 0x00000081050f7227 */ /* 0x000fe200078e00ff */
[----:B------:R-:W-:-:S03]  /*3580*/  ISETP.GT.U32.AND P4, PT, R0, R54, PT ;  /* 0x000000360000720c */ /* 0x000fc60003f84070 */
[----:B------:R-:W-:Y:S01]  /*3590*/  @!P6 IMAD.MOV R52, RZ, RZ, -R52 ;  /* 0x000000ffff34e224 */ /* 0x000fe200078e0a34 */
[----:B------:R-:W-:Y:S01]  /*35a0*/  ISETP.GT.U32.AND P6, PT, R0, R60, PT ;  /* 0x0000003c0000720c */ /* 0x000fe20003fc4070 */
[----:B------:R-:W-:Y:S02]  /*35b0*/  IMAD.MOV R13, RZ, RZ, -R13 ;  /* 0x000000ffff0d7224 */ /* 0x000fe400078e0a0d */
[----:B------:R-:W-:Y:S02]  /*35c0*/  IMAD.MOV R15, RZ, RZ, -R15 ;  /* 0x000000ffff0f7224 */ /* 0x000fe400078e0a0f */
[----:B------:R-:W-:-:S04]  /*35d0*/  IMAD.HI.U32 R11, R5, R196, RZ ;  /* 0x000000c4050b7227 */ /* 0x000fc800078e00ff */
[C---:B------:R-:W-:Y:S02]  /*35e0*/  IMAD R62, R0.reuse, R13, R64 ;  /* 0x0000000d003e7224 */ /* 0x040fe400078e0240 */
[----:B------:R-:W-:Y:S01]  /*35f0*/  IMAD R64, R0, R15, R129 ;  /* 0x0000000f00407224 */ /* 0x000fe200078e0281 */
[----:B------:R-:W-:Y:S01]  /*3600*/  IABS R15, R53 ;  /* 0x00000035000f7213 */ /* 0x000fe20000000000 */
[----:B------:R-:W-:Y:S02]  /*3610*/  IMAD.MOV R11, RZ, RZ, -R11 ;  /* 0x000000ffff0b7224 */ /* 0x000fe400078e0a0b */
[----:B------:R-:W-:Y:S01]  /*3620*/  @!P5 IMAD.IADD R56, R56, 0x1, -R0 ;  /* 0x000000013838d824 */ /* 0x000fe200078e0a00 */
[C---:B------:R-:W-:Y:S01]  /*3630*/  ISETP.GT.U32.AND P5, PT, R0.reuse, R64, PT ;  /* 0x000000400000720c */ /* 0x040fe20003fa4070 */
[----:B------:R-:W-:Y:S02]  /*3640*/  IMAD R196, R0, R11, R196 ;  /* 0x0000000b00c47224 */ /* 0x000fe400078e02c4 */
[----:B------:R-:W-:-:S02]  /*3650*/  @!P6 IMAD.IADD R60, R60, 0x1, -R0 ;  /* 0x000000013c3ce824 */ /* 0x000fc400078e0a00 */
[----:B------:R-:W-:Y:S01]  /*3660*/  @!P4 IMAD.IADD R54, R54, 0x1, -R0 ;  /* 0x000000013636c824 */ /* 0x000fe200078e0a00 */
[C---:B------:R-:W-:Y:S01]  /*3670*/  ISETP.GT.U32.AND P6, PT, R0.reuse, R196, PT ;  /* 0x000000c40000720c */ /* 0x040fe20003fc4070 */
[----:B------:R-:W-:Y:S01]  /*3680*/  IMAD.HI.U32 R11, R5, R200, RZ ;  /* 0x000000c8050b7227 */ /* 0x000fe200078e00ff */
[----:B------:R-:W-:-:S03]  /*3690*/  ISETP.GT.U32.AND P4, PT, R0, R62, PT ;  /* 0x0000003e0000720c */ /* 0x000fc60003f84070 */
[----:B------:R-:W-:Y:S02]  /*36a0*/  IMAD.MOV R13, RZ, RZ, -R11 ;  /* 0x000000ffff0d7224 */ /* 0x000fe400078e0a0b */
[----:B------:R-:W-:Y:S02]  /*36b0*/  @!P5 IMAD.IADD R64, R64, 0x1, -R0 ;  /* 0x000000014040d824 */ /* 0x000fe400078e0a00 */
[----:B------:R-:W-:-:S04]  /*36c0*/  IMAD.HI.U32 R11, R5, R202, RZ ;  /* 0x000000ca050b7227 */ /* 0x000fc800078e00ff */
[--C-:B------:R-:W-:Y:S01]  /*36d0*/  @!P6 IMAD.IADD R196, R196, 0x1, -R0.reuse ;  /* 0x00000001c4c4e824 */ /* 0x100fe200078e0a00 */
[----:B------:R-:W-:Y:S01]  /*36e0*/  ISETP.GT.U32.AND P6, PT, R0, R64, PT ;  /* 0x000000400000720c */ /* 0x000fe20003fc4070 */
[----:B------:R-:W-:Y:S02]  /*36f0*/  IMAD.MOV R11, RZ, RZ, -R11 ;  /* 0x000000ffff0b7224 */ /* 0x000fe400078e0a0b */
[----:B------:R-:W-:Y:S01]  /*3700*/  @!P4 IMAD.IADD R62, R62, 0x1, -R0 ;  /* 0x000000013e3ec824 */ /* 0x000fe200078e0a00 */
[----:B------:R-:W-:Y:S01]  /*3710*/  ISETP.GE.AND P4, PT, R143, RZ, PT ;  /* 0x000000ff8f00720c */ /* 0x000fe20003f86270 */
[C---:B------:R-:W-:Y:S02]  /*3720*/  IMAD R202, R0.reuse, R11, R202 ;  /* 0x0000000b00ca7224 */ /* 0x040fe400078e02ca */
[----:B------:R-:W-:Y:S01]  /*3730*/  @!P3 IMAD.MOV R54, RZ, RZ, -R54 ;  /* 0x000000ffff36b224 */ /* 0x000fe200078e0a36 */
[C---:B------:R-:W-:Y:S01]  /*3740*/  ISETP.GT.U32.AND P5, PT, R0.reuse, R62, PT ;  /* 0x0000003e0000720c */ /* 0x040fe20003fa4070 */
[----:B------:R-:W-:Y:S01]  /*3750*/  IMAD.HI.U32 R11, R5, R210, RZ ;  /* 0x000000d2050b7227 */ /* 0x000fe200078e00ff */
[----:B------:R-:W-:-:S03]  /*3760*/  ISETP.GT.U32.AND P3, PT, R0, R60, PT ;  /* 0x0000003c0000720c */ /* 0x000fc60003f64070 */
[----:B------:R-:W-:Y:S01]  /*3770*/  @!P6 IMAD.IADD R64, R64, 0x1, -R0 ;  /* 0x000000014040e824 */ /* 0x000fe200078e0a00 */
[C---:B------:R-:W-:Y:S01]  /*3780*/  ISETP.GT.U32.AND P6, PT, R0.reuse, R202, PT ;  /* 0x000000ca0000720c */ /* 0x040fe20003fc4070 */
[----:B------:R-:W-:Y:S01]  /*3790*/  @!P0 IMAD.MOV R56, RZ, RZ, -R56 ;  /* 0x000000ffff388224 */ /* 0x000fe200078e0a38 */
[C---:B------:R-:W-:Y:S01]  /*37a0*/  ISETP.GT.U32.AND P0, PT, R0.reuse, R196, PT ;  /* 0x000000c40000720c */ /* 0x040fe20003f04070 */
[----:B------:R-:W-:Y:S02]  /*37b0*/  IMAD R200, R0, R13, R200 ;  /* 0x0000000d00c87224 */ /* 0x000fe400078e02c8 */
[----:B------:R-:W-:Y:S02]  /*37c0*/  IMAD.MOV R13, RZ, RZ, -R11 ;  /* 0x000000ffff0d7224 */ /* 0x000fe400078e0a0b */
[----:B------:R-:W-:-:S04]  /*37d0*/  IMAD.HI.U32 R11, R5, R212, RZ ;  /* 0x000000d4050b7227 */ /* 0x000fc800078e00ff */
[----:B------:R-:W-:Y:S01]  /*37e0*/  @!P1 IMAD.MOV R50, RZ, RZ, -R50 ;  /* 0x000000ffff329224 */ /* 0x000fe200078e0a32 */
[----:B------:R-:W-:Y:S01]  /*37f0*/  ISETP.GT.U32.AND P1, PT, R0, R58, PT ;  /* 0x0000003a0000720c */ /* 0x000fe20003f24070 */
[--C-:B------:R-:W-:Y:S01]  /*3800*/  @!P5 IMAD.IADD R62, R62, 0x1, -R0.reuse ;  /* 0x000000013e3ed824 */ /* 0x100fe200078e0a00 */
[----:B------:R-:W-:Y:S01]  /*3810*/  ISETP.GE.AND P5, PT, R141, RZ, PT ;  /* 0x000000ff8d00720c */ /* 0x000fe20003fa6270 */
[--C-:B------:R-:W-:Y:S02]  /*3820*/  @!P6 IMAD.IADD R202, R202, 0x1, -R0.reuse ;  /* 0x00000001cacae824 */ /* 0x100fe400078e0a00 */
[----:B------:R-:W-:Y:S02]  /*3830*/  IMAD.MOV R11, RZ, RZ, -R11 ;  /* 0x000000ffff0b7224 */ /* 0x000fe400078e0a0b */
[----:B------:R-:W-:Y:S01]  /*3840*/  @!P3 IMAD.IADD R60, R60, 0x1, -R0 ;  /* 0x000000013c3cb824 */ /* 0x000fe200078e0a00 */
[C---:B------:R-:W-:Y:S01]  /*3850*/  ISETP.GT.U32.AND P3, PT, R0.reuse, R200, PT ;  /* 0x000000c80000720c */ /* 0x040fe20003f64070 */
[----:B------:R-:W-:Y:S01]  /*3860*/  @!P4 IMAD.MOV R62, RZ, RZ, -R62 ;  /* 0x000000ffff3ec224 */ /* 0x000fe200078e0a3e */
[C---:B------:R-:W-:Y:S01]  /*3870*/  ISETP.GT.U32.AND P4, PT, R0.reuse, R202, PT ;  /* 0x000000ca0000720c */ /* 0x040fe20003f84070 */
[----:B------:R-:W-:-:S02]  /*3880*/  IMAD R212, R0, R11, R212 ;  /* 0x0000000b00d47224 */ /* 0x000fc400078e02d4 */
[----:B------:R-:W-:-:S04]  /*3890*/  IMAD.HI.U32 R11, R5, R214, RZ ;  /* 0x000000d6050b7227 */ /* 0x000fc800078e00ff */
[--C-:B------:R-:W-:Y:S01]  /*38a0*/  @!P0 IMAD.IADD R196, R196, 0x1, -R0.reuse ;  /* 0x00000001c4c48824 */ /* 0x100fe200078e0a00 */
[----:B------:R-:W-:Y:S01]  /*38b0*/  ISETP.GE.AND P0, PT, R140, RZ, PT ;  /* 0x000000ff8c00720c */ /* 0x000fe20003f06270 */
[----:B------:R-:W-:Y:S01]  /*38c0*/  IMAD.MOV R11, RZ, RZ, -R11 ;  /* 0x000000ffff0b7224 */ /* 0x000fe200078e0a0b */
[----:B------:R-:W-:Y:S01]  /*38d0*/  IABS R140, R31 ;  /* 0x0000001f008c7213 */ /* 0x000fe20000000000 */
[----:B------:R-:W-:Y:S01]  /*38e0*/  @!P1 IMAD.IADD R58, R58, 0x1, -R0 ;  /* 0x000000013a3a9824 */ /* 0x000fe200078e0a00 */
[----:B------:R-:W-:Y:S01]  /*38f0*/  ISETP.GE.AND P1, PT, R144, RZ, PT ;  /* 0x000000ff9000720c */ /* 0x000fe20003f26270 */
[----:B------:R-:W-:Y:S01]  /*3900*/  @!P5 IMAD.MOV R196, RZ, RZ, -R196 ;  /* 0x000000ffffc4d224 */ /* 0x000fe200078e0ac4 */
[C---:B------:R-:W-:Y:S01]  /*3910*/  ISETP.GT.U32.AND P5, PT, R0.reuse, R212, PT ;  /* 0x000000d40000720c */ /* 0x040fe20003fa4070 */
[----:B------:R-:W-:Y:S01]  /*3920*/  IMAD R214, R0, R11, R214 ;  /* 0x0000000b00d67224 */ /* 0x000fe200078e02d6 */
[----:B------:R-:W-:Y:S01]  /*3930*/  IABS R144, R55 ;  /* 0x0000003700907213 */ /* 0x000fe20000000000 */
[--C-:B------:R-:W-:Y:S01]  /*3940*/  @!P3 IMAD.IADD R200, R200, 0x1, -R0.reuse ;  /* 0x00000001c8c8b824 */ /* 0x100fe200078e0a00 */
[----:B------:R-:W-:Y:S01]  /*3950*/  ISETP.GE.AND P3, PT, R139, RZ, PT ;  /* 0x000000ff8b00720c */ /* 0x000fe20003f66270 */
[----:B------:R-:W-:Y:S01]  /*3960*/  @!P4 IMAD.IADD R202, R202, 0x1, -R0 ;  /* 0x00000001cacac824 */ /* 0x000fe200078e0a00 */
[C---:B------:R-:W-:Y:S01]  /*3970*/  ISETP.GT.U32.AND P4, PT, R0.reuse, R214, PT ;  /* 0x000000d60000720c */ /* 0x040fe20003f84070 */
[----:B------:R-:W-:-:S02]  /*3980*/  IMAD R210, R0, R13, R210 ;  /* 0x0000000d00d27224 */ /* 0x000fc400078e02d2 */
[----:B------:R-:W-:-:S03]  /*3990*/  IMAD.HI.U32 R11, R5, R222, RZ ;  /* 0x000000de050b7227 */ /* 0x000fc600078e00ff */
[C---:B------:R-:W-:Y:S01]  /*39a0*/  ISETP.GT.U32.AND P6, PT, R0.reuse, R210, PT ;  /* 0x000000d20000720c */ /* 0x040fe20003fc4070 */
[----:B------:R-:W-:Y:S01]  /*39b0*/  @!P1 IMAD.MOV R60, RZ, RZ, -R60 ;  /* 0x000000ffff3c9224 */ /* 0x000fe200078e0a3c */
[----:B------:R-:W-:Y:S01]  /*39c0*/  ISETP.GT.U32.AND P1, PT, R0, R200, PT ;  /* 0x000000c80000720c */ /* 0x000fe20003f24070 */
[----:B------:R-:W-:Y:S01]  /*39d0*/  @!P5 IMAD.IADD R212, R212, 0x1, -R0 ;  /* 0x00000001d4d4d824 */ /* 0x000fe200078e0a00 */
[----:B------:R-:W-:Y:S01]  /*39e0*/  ISETP.GE.AND P5, PT, R134, RZ, PT ;  /* 0x000000ff8600720c */ /* 0x000fe20003fa6270 */
[----:B------:R-:W-:Y:S01]  /*39f0*/  @!P3 IMAD.MOV R202, RZ, RZ, -R202 ;  /* 0x000000ffffcab224 */ /* 0x000fe200078e0aca */
[----:B------:R-:W-:Y:S01]  /*3a00*/  IABS R134, R19 ;  /* 0x0000001300867213 */ /* 0x000fe20000000000 */
[----:B------:R-:W-:Y:S01]  /*3a10*/  @!P4 IMAD.IADD R214, R214, 0x1, -R0 ;  /* 0x00000001d6d6c824 */ /* 0x000fe200078e0a00 */
[----:B------:R-:W-:Y:S01]  /*3a20*/  ISETP.GT.U32.AND P3, PT, R0, R212, PT ;  /* 0x000000d40000720c */ /* 0x000fe20003f64070 */
[----:B------:R-:W-:Y:S01]  /*3a30*/  @!P2 IMAD.MOV R58, RZ, RZ, -R58 ;  /* 0x000000ffff3aa224 */ /* 0x000fe200078e0a3a */
[----:B------:R-:W-:Y:S01]  /*3a40*/  ISETP.GE.AND P2, PT, R142, RZ, PT ;  /* 0x000000ff8e00720c */ /* 0x000fe20003f46270 */
[----:B------:R-:W-:Y:S01]  /*3a50*/  IMAD.MOV R11, RZ, RZ, -R11 ;  /* 0x000000ffff0b7224 */ /* 0x000fe200078e0a0b */
[----:B------:R-:W-:Y:S01]  /*3a60*/  ISETP.GT.U32.AND P4, PT, R0, R214, PT ;  /* 0x000000d60000720c */ /* 0x000fe20003f84070 */
[--C-:B------:R-:W-:Y:S01]  /*3a70*/  @!P6 IMAD.IADD R210, R210, 0x1, -R0.reuse ;  /* 0x00000001d2d2e824 */ /* 0x100fe200078e0a00 */
[----:B------:R-:W-:Y:S01]  /*3a80*/  ISETP.GE.AND P6, PT, R136, RZ, PT ;  /* 0x000000ff8800720c */ /* 0x000fe20003fc6270 */
[----:B------:R-:W-:Y:S01]  /*3a90*/  @!P1 IMAD.IADD R200, R200, 0x1, -R0 ;  /* 0x00000001c8c89824 */ /* 0x000fe200078e0a00 */
[----:B------:R-:W-:Y:S01]  /*3aa0*/  ISETP.GE.AND P1, PT, R137, RZ, PT ;  /* 0x000000ff8900720c */ /* 0x000fe20003f26270 */
[----:B------:R-:W-:Y:S01]  /*3ab0*/  IMAD R222, R0, R11, R222 ;  /* 0x0000000b00de7224 */ /* 0x000fe200078e02de */
[----:B------:R-:W-:Y:S01]  /*3ac0*/  IABS R142, R43 ;  /* 0x0000002b008e7213 */ /* 0x000fe20000000000 */
[----:B------:R-:W-:Y:S01]  /*3ad0*/  IMAD.HI.U32 R13, R5, R232, RZ ;  /* 0x000000e8050d7227 */ /* 0x000fe200078e00ff */
[----:B------:R-:W-:-:S03]  /*3ae0*/  IABS R136, R17 ;  /* 0x0000001100887213 */ /* 0x000fc60000000000 */
[----:B------:R-:W-:Y:S01]  /*3af0*/  @!P0 IMAD.MOV R200, RZ, RZ, -R200 ;  /* 0x000000ffffc88224 */ /* 0x000fe200078e0ac8 */
[----:B------:R-:W-:Y:S01]  /*3b00*/  ISETP.GT.U32.AND P0, PT, R0, R210, PT ;  /* 0x000000d20000720c */ /* 0x000fe20003f04070 */
[----:B------:R-:W-:Y:S01]  /*3b10*/  @!P3 IMAD.IADD R212, R212, 0x1, -R0 ;  /* 0x00000001d4d4b824 */ /* 0x000fe200078e0a00 */
[----:B------:R-:W-:Y:S01]  /*3b20*/  ISETP.GT.U32.AND P3, PT, R0, R222, PT ;  /* 0x000000de0000720c */ /* 0x000fe20003f64070 */
[----:B------:R-:W-:Y:S02]  /*3b30*/  IMAD.MOV R13, RZ, RZ, -R13 ;  /* 0x000000ffff0d7224 */ /* 0x000fe400078e0a0d */
[----:B------:R-:W-:Y:S01]  /*3b40*/  @!P2 IMAD.MOV R64, RZ, RZ, -R64 ;  /* 0x000000ffff40a224 */ /* 0x000fe200078e0a40 */
[----:B------:R-:W-:Y:S01]  /*3b50*/  ISETP.GE.AND P2, PT, R138, RZ, PT ;  /* 0x000000ff8a00720c */ /* 0x000fe20003f46270 */
[----:B------:R-:W-:Y:S01]  /*3b60*/  @!P4 IMAD.IADD R214, R214, 0x1, -R0 ;  /* 0x00000001d6d6c824 */ /* 0x000fe200078e0a00 */
[----:B------:R-:W-:Y:S01]  /*3b70*/  ISETP.GE.AND P4, PT, R128, RZ, PT ;  /* 0x000000ff8000720c */ /* 0x000fe20003f86270 */
[C---:B------:R-:W-:Y:S01]  /*3b80*/  IMAD R232, R0.reuse, R13, R232 ;  /* 0x0000000d00e87224 */ /* 0x040fe200078e02e8 */
[----:B------:R-:W-:Y:S01]  /*3b90*/  IABS R138, R39 ;  /* 0x00000027008a7213 */ /* 0x000fe20000000000 */
[----:B------:R-:W-:Y:S01]  /*3ba0*/  @!P6 IMAD.MOV R214, RZ, RZ, -R214 ;  /* 0x000000ffffd6e224 */ /* 0x000fe200078e0ad6 */
[----:B------:R-:W-:Y:S01]  /*3bb0*/  IABS R128, R21 ;  /* 0x0000001500807213 */ /* 0x000fe20000000000 */
[----:B------:R-:W-:Y:S01]  /*3bc0*/  IMAD.HI.U32 R11, R5, R228, RZ ;  /* 0x000000e4050b7227 */ /* 0x000fe200078e00ff */
[----:B------:R-:W-:-:S03]  /*3bd0*/  ISETP.GT.U32.AND P6, PT, R0, R232, PT ;  /* 0x000000e80000720c */ /* 0x000fc60003fc4070 */
[--C-:B------:R-:W-:Y:S01]  /*3be0*/  @!P0 IMAD.IADD R210, R210, 0x1, -R0.reuse ;  /* 0x00000001d2d28824 */ /* 0x100fe200078e0a00 */
[----:B------:R-:W-:Y:S01]  /*3bf0*/  ISETP.GE.AND P0, PT, R132, RZ, PT ;  /* 0x000000ff8400720c */ /* 0x000fe20003f06270 */
[----:B------:R-:W-:Y:S01]  /*3c00*/  @!P3 IMAD.IADD R222, R222, 0x1, -R0 ;  /* 0x00000001dedeb824 */ /* 0x000fe200078e0a00 */
[----:B------:R-:W-:Y:S01]  /*3c10*/  IABS R132, R23 ;  /* 0x0000001700847213 */ /* 0x000fe20000000000 */
[----:B------:R-:W-:Y:S02]  /*3c20*/  IMAD.MOV R11, RZ, RZ, -R11 ;  /* 0x000000ffff0b7224 */ /* 0x000fe400078e0a0b */
[----:B------:R-:W-:Y:S01]  /*3c30*/  @!P2 IMAD.MOV R210, RZ, RZ, -R210 ;  /* 0x000000ffffd2a224 */ /* 0x000fe200078e0ad2 */
[C---:B------:R-:W-:Y:S01]  /*3c40*/  ISETP.GT.U32.AND P2, PT, R0.reuse, R222, PT ;  /* 0x000000de0000720c */ /* 0x040fe20003f44070 */
[----:B------:R-:W-:Y:S02]  /*3c50*/  IMAD R228, R0, R11, R228 ;  /* 0x0000000b00e47224 */ /* 0x000fe400078e02e4 */
[----:B------:R-:W-:-:S03]  /*3c60*/  IMAD.HI.U32 R11, R5, R234, RZ ;  /* 0x000000ea050b7227 */ /* 0x000fc600078e00ff */
[----:B------:R-:W-:Y:S01]  /*3c70*/  ISETP.GT.U32.AND P3, PT, R0, R228, PT ;  /* 0x000000e40000720c */ /* 0x000fe20003f64070 */
[----:B------:R-:W-:-:S04]  /*3c80*/  IMAD.HI.U32 R13, R5, R238, RZ ;  /* 0x000000ee050d7227 */ /* 0x000fc800078e00ff */
[----:B------:R-:W-:Y:S02]  /*3c90*/  IMAD.MOV R11, RZ, RZ, -R11 ;  /* 0x000000ffff0b7224 */ /* 0x000fe400078e0a0b */
[----:B------:R-:W-:Y:S02]  /*3ca0*/  @!P6 IMAD.IADD R232, R232, 0x1, -R0 ;  /* 0x00000001e8e8e824 */ /* 0x000fe400078e0a00 */
[----:B------:R-:W-:Y:S02]  /*3cb0*/  IMAD.MOV R13, RZ, RZ, -R13 ;  /* 0x000000ffff0d7224 */ /* 0x000fe400078e0a0d */
[C---:B------:R-:W-:Y:S01]  /*3cc0*/  IMAD R234, R0.reuse, R11, R234 ;  /* 0x0000000b00ea7224 */ /* 0x040fe200078e02ea */
[C---:B------:R-:W-:Y:S01]  /*3cd0*/  ISETP.GT.U32.AND P6, PT, R0.reuse, R232, PT ;  /* 0x000000e80000720c */ /* 0x040fe20003fc4070 */
[----:B------:R-:W-:Y:S02]  /*3ce0*/  IMAD R238, R0, R13, R238 ;  /* 0x0000000d00ee7224 */ /* 0x000fe400078e02ee */
[----:B------:R-:W-:-:S04]  /*3cf0*/  IMAD.HI.U32 R13, R5, R244, RZ ;  /* 0x000000f4050d7227 */ /* 0x000fc800078e00ff */
[--C-:B------:R-:W-:Y:S01]  /*3d00*/  @!P2 IMAD.IADD R222, R222, 0x1, -R0.reuse ;  /* 0x00000001dedea824 */ /* 0x100fe200078e0a00 */
[----:B------:R-:W-:Y:S01]  /*3d10*/  ISETP.GT.U32.AND P2, PT, R0, R234, PT ;  /* 0x000000ea0000720c */ /* 0x000fe20003f44070 */
[----:B------:R-:W-:Y:S02]  /*3d20*/  IMAD.MOV R13, RZ, RZ, -R13 ;  /* 0x000000ffff0d7224 */ /* 0x000fe400078e0a0d */
[----:B------:R-:W-:Y:S02]  /*3d30*/  @!P3 IMAD.IADD R228, R228, 0x1, -R0 ;  /* 0x00000001e4e4b824 */ /* 0x000fe400078e0a00 */
[----:B------:R-:W-:Y:S01]  /*3d40*/  IMAD R244, R0, R13, R244 ;  /* 0x0000000d00f47224 */ /* 0x000fe200078e02f4 */
[----:B------:R-:W-:Y:S01]  /*3d50*/  IABS R13, R122 ;  /* 0x0000007a000d7213 */ /* 0x000fe20000000000 */
[----:B------:R-:W-:Y:S01]  /*3d60*/  @!P6 IMAD.IADD R232, R232, 0x1, -R0 ;  /* 0x00000001e8e8e824 */ /* 0x000fe200078e0a00 */
[C---:B------:R-:W-:Y:S01]  /*3d70*/  ISETP.GT.U32.AND P3, PT, R0.reuse, R228, PT ;  /* 0x000000e40000720c */ /* 0x040fe20003f64070 */
[----:B------:R-:W-:Y:S01]  /*3d80*/  IMAD.HI.U32 R11, R5, R240, RZ ;  /* 0x000000f0050b7227 */ /* 0x000fe200078e00ff */
[----:B------:R-:W-:-:S03]  /*3d90*/  ISETP.GT.U32.AND P6, PT, R0, R244, PT ;  /* 0x000000f40000720c */ /* 0x000fc60003fc4070 */
[----:B------:R-:W-:Y:S02]  /*3da0*/  @!P2 IMAD.IADD R234, R234, 0x1, -R0 ;  /* 0x00000001eaeaa824 */ /* 0x000fe400078e0a00 */
[----:B------:R-:W-:Y:S02]  /*3db0*/  IMAD.MOV R11, RZ, RZ, -R11 ;  /* 0x000000ffff0b7224 */ /* 0x000fe400078e0a0b */
[----:B------:R-:W-:Y:S01]  /*3dc0*/  @!P5 IMAD.MOV R222, RZ, RZ, -R222 ;  /* 0x000000ffffded224 */ /* 0x000fe200078e0ade */
[C---:B------:R-:W-:Y:S01]  /*3dd0*/  ISETP.GT.U32.AND P5, PT, R0.reuse, R238, PT ;  /* 0x000000ee0000720c */ /* 0x040fe20003fa4070 */
[C---:B------:R-:W-:Y:S01]  /*3de0*/  IMAD R240, R0.reuse, R11, R240 ;  /* 0x0000000b00f07224 */ /* 0x040fe200078e02f0 */
[----:B------:R-:W-:Y:S01]  /*3df0*/  ISETP.GT.U32.AND P2, PT, R0, R234, PT ;  /* 0x000000ea0000720c */ /* 0x000fe20003f44070 */
[----:B------:R-:W-:-:S04]  /*3e00*/  IMAD.HI.U32 R11, R5, R252, RZ ;  /* 0x000000fc050b7227 */ /* 0x000fc800078e00ff */
[----:B------:R-:W-:Y:S01]  /*3e10*/  @!P1 IMAD.MOV R212, RZ, RZ, -R212 ;  /* 0x000000ffffd49224 */ /* 0x000fe200078e0ad4 */
[----:B------:R-:W-:Y:S01]  /*3e20*/  ISETP.GE.AND P1, PT, R126, RZ, PT ;  /* 0x000000ff7e00720c */ /* 0x000fe20003f26270 */
[--C-:B------:R-:W-:Y:S01]  /*3e30*/  @!P3 IMAD.IADD R228, R228, 0x1, -R0.reuse ;  /* 0x00000001e4e4b824 */ /* 0x100fe200078e0a00 */
[----:B------:R-:W-:Y:S01]  /*3e40*/  ISETP.GT.U32.AND P3, PT, R0, R240, PT ;  /* 0x000000f00000720c */ /* 0x000fe20003f64070 */
[--C-:B------:R-:W-:Y:S01]  /*3e50*/  @!P6 IMAD.IADD R244, R244, 0x1, -R0.reuse ;  /* 0x00000001f4f4e824 */ /* 0x100fe200078e0a00 */
[----:B------:R-:W-:Y:S01]  /*3e60*/  IABS R126, R29 ;  /* 0x0000001d007e7213 */ /* 0x000fe20000000000 */
[----:B------:R-:W-:Y:S02]  /*3e70*/  IMAD.MOV R11, RZ, RZ, -R11 ;  /* 0x000000ffff0b7224 */ /* 0x000fe400078e0a0b */
[----:B------:R-:W-:Y:S01]  /*3e80*/  @!P5 IMAD.IADD R238, R238, 0x1, -R0 ;  /* 0x00000001eeeed824 */ /* 0x000fe200078e0a00 */
[C---:B------:R-:W-:Y:S01]  /*3e90*/  ISETP.GT.U32.AND P6, PT, R0.reuse, R244, PT ;  /* 0x000000f40000720c */ /* 0x040fe20003fc4070 */
[----:B------:R-:W-:-:S02]  /*3ea0*/  IMAD R252, R0, R11, R252 ;  /* 0x0000000b00fc7224 */ /* 0x000fc400078e02fc */
[----:B------:R-:W-:Y:S01]  /*3eb0*/  IMAD.HI.U32 R11, R5, R13, RZ ;  /* 0x0000000d050b7227 */ /* 0x000fe200078e00ff */
[----:B------:R-:W-:-:S03]  /*3ec0*/  ISETP.GT.U32.AND P5, PT, R0, R238, PT ;  /* 0x000000ee0000720c */ /* 0x000fc60003fa4070 */
[----:B------:R-:W-:Y:S01]  /*3ed0*/  @!P2 IMAD.IADD R234, R234, 0x1, -R0 ;  /* 0x00000001eaeaa824 */ /* 0x000fe200078e0a00 */
[----:B------:R-:W-:Y:S01]  /*3ee0*/  ISETP.GE.AND P2, PT, R124, RZ, PT ;  /* 0x000000ff7c00720c */ /* 0x000fe20003f46270 */
[----:B------:R-:W-:Y:S01]  /*3ef0*/  IMAD.MOV R11, RZ, RZ, -R11 ;  /* 0x000000ffff0b7224 */ /* 0x000fe200078e0a0b */
[----:B------:R-:W-:Y:S01]  /*3f00*/  IABS R124, R35 ;  /* 0x00000023007c7213 */ /* 0x000fe20000000000 */
[----:B------:R-:W-:Y:S01]  /*3f10*/  @!P1 IMAD.MOV R234, RZ, RZ, -R234 ;  /* 0x000000ffffea9224 */ /* 0x000fe200078e0aea */
[----:B------:R-:W-:Y:S01]  /*3f20*/  ISETP.GE.AND P1, PT, R49, RZ, PT ;  /* 0x000000ff3100720c */ /* 0x000fe20003f26270 */
[----:B------:R-:W-:Y:S01]  /*3f30*/  @!P3 IMAD.IADD R240, R240, 0x1, -R0 ;  /* 0x00000001f0f0b824 */ /* 0x000fe200078e0a00 */
[----:B------:R-:W-:Y:S01]  /*3f40*/  ISETP.GE.AND P3, PT, R123, RZ, PT ;  /* 0x000000ff7b00720c */ /* 0x000fe20003f66270 */
[C---:B------:R-:W-:Y:S02]  /*3f50*/  IMAD R49, R0.reuse, R11, R13 ;  /* 0x0000000b00317224 */ /* 0x040fe400078e020d */
[----:B------:R-:W-:Y:S01]  /*3f60*/  @!P4 IMAD.MOV R232, RZ, RZ, -R232 ;  /* 0x000000ffffe8c224 */ /* 0x000fe200078e0ae8 */
[----:B------:R-:W-:Y:S01]  /*3f70*/  ISETP.GT.U32.AND P4, PT, R0, R240, PT ;  /* 0x000000f00000720c */ /* 0x000fe20003f84070 */
[--C-:B------:R-:W-:Y:S01]  /*3f80*/  @!P6 IMAD.IADD R244, R244, 0x1, -R0.reuse ;  /* 0x00000001f4f4e824 */ /* 0x100fe200078e0a00 */
[----:B------:R-:W-:Y:S01]  /*3f90*/  ISETP.GT.U32.AND P6, PT, R0, R49, PT ;  /* 0x000000310000720c */ /* 0x000fe20003fc4070 */
[----:B------:R-:W-:Y:S01]  /*3fa0*/  @!P5 IMAD.IADD R238, R238, 0x1, -R0 ;  /* 0x00000001eeeed824 */ /* 0x000fe200078e0a00 */
[----:B------:R-:W-:Y:S01]  /*3fb0*/  ISETP.GT.U32.AND P5, PT, R0, R252, PT ;  /* 0x000000fc0000720c */ /* 0x000fe20003fa4070 */
[----:B------:R-:W-:-:S04]  /*3fc0*/  IMAD.HI.U32 R11, R5, R15, RZ ;  /* 0x0000000f050b7227 */ /* 0x000fc800078e00ff */
[----:B------:R-:W-:Y:S01]  /*3fd0*/  @!P3 IMAD.MOV R244, RZ, RZ, -R244 ;  /* 0x000000fffff4b224 */ /* 0x000fe200078e0af4 */
[----:B------:R-:W-:Y:S01]  /*3fe0*/  ISETP.GE.AND P3, PT, R9, RZ, PT ;  /* 0x000000ff0900720c */ /* 0x000fe20003f66270 */
[----:B------:R-:W-:Y:S02]  /*3ff0*/  IMAD.MOV R11, RZ, RZ, -R11 ;  /* 0x000000ffff0b7224 */ /* 0x000fe400078e0a0b */
[--C-:B------:R-:W-:Y:S01]  /*4000*/  @!P4 IMAD.IADD R240, R240, 0x1, -R0.reuse ;  /* 0x00000001f0f0c824 */ /* 0x100fe200078e0a00 */
[----:B------:R-:W-:Y:S01]  /*4010*/  ISETP.GE.AND P4, PT, R53, RZ, PT ;  /* 0x000000ff3500720c */ /* 0x000fe20003f86270 */
[--C-:B------:R-:W-:Y:S01]  /*4020*/  @!P6 IMAD.IADD R49, R49, 0x1, -R0.reuse ;  /* 0x000000013131e824 */ /* 0x100fe200078e0a00 */
[----:B------:R-:W-:Y:S01]  /*4030*/  IABS R53, R51 ;  /* 0x0000003300357213 */ /* 0x000fe20000000000 */
[----:B------:R-:W-:Y:S02]  /*4040*/  @!P5 IMAD.IADD R252, R252, 0x1, -R0 ;  /* 0x00000001fcfcd824 */ /* 0x000fe400078e0a00 */
[----:B------:R-:W-:Y:S01]  /*4050*/  @!P2 IMAD.MOV R240, RZ, RZ, -R240 ;  /* 0x000000fffff0a224 */ /* 0x000fe200078e0af0 */
[C---:B------:R-:W-:Y:S01]  /*4060*/  ISETP.GT.U32.AND P6, PT, R0.reuse, R49, PT ;  /* 0x000000310000720c */ /* 0x040fe20003fc4070 */
[----:B------:R-:W-:Y:S01]  /*4070*/  IMAD.HI.U32 R9, R5, R53, RZ ;  /* 0x0000003505097227 */ /* 0x000fe200078e00ff */
[----:B------:R-:W-:-:S02]  /*4080*/  ISETP.GT.U32.AND P5, PT, R0, R252, PT ;  /* 0x000000fc0000720c */ /* 0x000fc40003fa4070 */
[----:B------:R-:W-:Y:S01]  /*4090*/  ISETP.GE.AND P2, PT, R51, RZ, PT ;  /* 0x000000ff3300720c */ /* 0x000fe20003f46270 */
[----:B------:R-:W-:Y:S02]  /*40a0*/  IMAD.MOV R9, RZ, RZ, -R9 ;  /* 0x000000ffff097224 */ /* 0x000fe400078e0a09 */
[----:B------:R-:W-:Y:S01]  /*40b0*/  @!P0 IMAD.MOV R228, RZ, RZ, -R228 ;  /* 0x000000ffffe48224 */ /* 0x000fe200078e0ae4 */
[----:B------:R-:W-:Y:S01]  /*40c0*/  ISETP.GE.AND P0, PT, R125, RZ, PT ;  /* 0x000000ff7d00720c */ /* 0x000fe20003f06270 */
[C---:B------:R-:W-:Y:S02]  /*40d0*/  IMAD R53, R0.reuse, R9, R53 ;  /* 0x0000000900357224 */ /* 0x040fe400078e0235 */
[C---:B------:R-:W-:Y:S02]  /*40e0*/  IMAD R51, R0.reuse, R11, R15 ;  /* 0x0000000b00337224 */ /* 0x040fe400078e020f */
[--C-:B------:R-:W-:Y:S01]  /*40f0*/  @!P6 IMAD.IADD R49, R49, 0x1, -R0.reuse ;  /* 0x000000013131e824 */ /* 0x100fe200078e0a00 */
[----:B------:R-:W-:Y:S01]  /*4100*/  ISETP.GT.U32.AND P6, PT, R0, R53, PT ;  /* 0x000000350000720c */ /* 0x000fe20003fc4070 */
[----:B------:R-:W-:Y:S01]  /*4110*/  @!P5 IMAD.IADD R252, R252, 0x1, -R0 ;  /* 0x00000001fcfcd824 */ /* 0x000fe200078e0a00 */
[----:B------:R-:W-:Y:S01]  /*4120*/  ISETP.GT.U32.AND P5, PT, R0, R51, PT ;  /* 0x000000330000720c */ /* 0x000fe20003fa4070 */
[----:B------:R-:W-:-:S04]  /*4130*/  IMAD.HI.U32 R9, R5, R250, RZ ;  /* 0x000000fa05097227 */ /* 0x000fc800078e00ff */
[----:B------:R-:W-:Y:S01]  /*4140*/  @!P0 IMAD.MOV R238, RZ, RZ, -R238 ;  /* 0x000000ffffee8224 */ /* 0x000fe200078e0aee */
[----:B------:R-:W-:Y:S01]  /*4150*/  ISETP.GE.AND P0, PT, R122, RZ, PT ;  /* 0x000000ff7a00720c */ /* 0x000fe20003f06270 */
[----:B------:R-:W-:Y:S01]  /*4160*/  IMAD.HI.U32 R13, R5, R246, RZ ;  /* 0x000000f6050d7227 */ /* 0x000fe200078e00ff */
[----:B------:R-:W-:-:S03]  /*4170*/  IABS R122, R33 ;  /* 0x00000021007a7213 */ /* 0x000fc60000000000 */
[--C-:B------:R-:W-:Y:S02]  /*4180*/  @!P6 IMAD.IADD R53, R53, 0x1, -R0.reuse ;  /* 0x000000013535e824 */ /* 0x100fe400078e0a00 */
[----:B------:R-:W-:Y:S02]  /*4190*/  @!P5 IMAD.IADD R51, R51, 0x1, -R0 ;  /* 0x000000013333d824 */ /* 0x000fe400078e0a00 */
[----:B------:R-:W-:Y:S01]  /*41a0*/  IMAD.MOV R15, RZ, RZ, -R9 ;  /* 0x000000ffff0f7224 */ /* 0x000fe200078e0a09 */
[C---:B------:R-:W-:Y:S01]  /*41b0*/  ISETP.GT.U32.AND P6, PT, R0.reuse, R53, PT ;  /* 0x000000350000720c */ /* 0x040fe20003fc4070 */
[----:B------:R-:W-:Y:S01]  /*41c0*/  IMAD.HI.U32 R9, R5, R242, RZ ;  /* 0x000000f205097227 */ /* 0x000fe200078e00ff */
[----:B------:R-:W-:-:S03]  /*41d0*/  ISETP.GT.U32.AND P5, PT, R0, R51, PT ;  /* 0x000000330000720c */ /* 0x000fc60003fa4070 */
[----:B------:R-:W-:Y:S02]  /*41e0*/  IMAD.MOV R13, RZ, RZ, -R13 ;  /* 0x000000ffff0d7224 */ /* 0x000fe400078e0a0d */
[----:B------:R-:W-:Y:S02]  /*41f0*/  IMAD.MOV R9, RZ, RZ, -R9 ;  /* 0x000000ffff097224 */ /* 0x000fe400078e0a09 */
[C---:B------:R-:W-:Y:S01]  /*4200*/  IMAD R246, R0.reuse, R13, R246 ;  /* 0x0000000d00f67224 */ /* 0x040fe200078e02f6 */
[----:B------:R-:W-:Y:S01]  /*4210*/  IABS R13, R66 ;  /* 0x00000042000d7213 */ /* 0x000fe20000000000 */
[C---:B------:R-:W-:Y:S02]  /*4220*/  IMAD R242, R0.reuse, R9, R242 ;  /* 0x0000000900f27224 */ /* 0x040fe400078e02f2 */
[----:B------:R-:W-:Y:S01]  /*4230*/  @!P0 IMAD.MOV R49, RZ, RZ, -R49 ;  /* 0x000000ffff318224 */ /* 0x000fe200078e0a31 */
[----:B------:R-:W-:Y:S01]  /*4240*/  ISETP.GT.U32.AND P0, PT, R0, R246, PT ;  /* 0x000000f60000720c */ /* 0x000fe20003f04070 */
[----:B------:R-:W-:-:S04]  /*4250*/  IMAD.HI.U32 R11, R5, R248, RZ ;  /* 0x000000f8050b7227 */ /* 0x000fc800078e00ff */
[----:B------:R-:W-:Y:S01]  /*4260*/  @!P6 IMAD.IADD R53, R53, 0x1, -R0 ;  /* 0x000000013535e824 */ /* 0x000fe200078e0a00 */
[C---:B------:R-:W-:Y:S01]  /*4270*/  ISETP.GT.U32.AND P6, PT, R0.reuse, R242, PT ;  /* 0x000000f20000720c */ /* 0x040fe20003fc4070 */
[----:B------:R-:W-:Y:S02]  /*4280*/  IMAD.MOV R11, RZ, RZ, -R11 ;  /* 0x000000ffff0b7224 */ /* 0x000fe400078e0a0b */
[C---:B------:R-:W-:Y:S02]  /*4290*/  IMAD R250, R0.reuse, R15, R250 ;  /* 0x0000000f00fa7224 */ /* 0x040fe400078e02fa */
[C---:B------:R-:W-:Y:S02]  /*42a0*/  IMAD R248, R0.reuse, R11, R248 ;  /* 0x0000000b00f87224 */ /* 0x040fe400078e02f8 */
[----:B------:R-:W-:Y:S01]  /*42b0*/  @!P5 IMAD.IADD R51, R51, 0x1, -R0 ;  /* 0x000000013333d824 */ /* 0x000fe200078e0a00 */
[----:B------:R-:W-:Y:S01]  /*42c0*/  ISETP.GT.U32.AND P5, PT, R0, R250, PT ;  /* 0x000000fa0000720c */ /* 0x000fe20003fa4070 */
[----:B------:R-:W-:-:S04]  /*42d0*/  IMAD.HI.U32 R9, R5, R236, RZ ;  /* 0x000000ec05097227 */ /* 0x000fc800078e00ff */
[----:B------:R-:W-:Y:S01]  /*42e0*/  @!P1 IMAD.MOV R252, RZ, RZ, -R252 ;  /* 0x000000fffffc9224 */ /* 0x000fe200078e0afc */
[----:B------:R-:W-:Y:S01]  /*42f0*/  ISETP.GT.U32.AND P1, PT, R0, R248, PT ;  /* 0x000000f80000720c */ /* 0x000fe20003f24070 */
[--C-:B------:R-:W-:Y:S02]  /*4300*/  @!P0 IMAD.IADD R246, R246, 0x1, -R0.reuse ;  /* 0x00000001f6f68824 */ /* 0x100fe400078e0a00 */
[----:B------:R-:W-:Y:S02]  /*4310*/  IMAD.MOV R9, RZ, RZ, -R9 ;  /* 0x000000ffff097224 */ /* 0x000fe400078e0a09 */
[----:B------:R-:W-:Y:S01]  /*4320*/  @!P6 IMAD.IADD R242, R242, 0x1, -R0 ;  /* 0x00000001f2f2e824 */ /* 0x000fe200078e0a00 */
[C---:B------:R-:W-:Y:S01]  /*4330*/  ISETP.GT.U32.AND P6, PT, R0.reuse, R246, PT ;  /* 0x000000f60000720c */ /* 0x040fe20003fc4070 */
[----:B------:R-:W-:Y:S02]  /*4340*/  IMAD R236, R0, R9, R236 ;  /* 0x0000000900ec7224 */ /* 0x000fe400078e02ec */
[----:B------:R-:W-:-:S04]  /*4350*/  IMAD.HI.U32 R9, R5, R230, RZ ;  /* 0x000000e605097227 */ /* 0x000fc800078e00ff */
[--C-:B------:R-:W-:Y:S01]  /*4360*/  @!P5 IMAD.IADD R250, R250, 0x1, -R0.reuse ;  /* 0x00000001fafad824 */ /* 0x100fe200078e0a00 */
[----:B------:R-:W-:Y:S01]  /*4370*/  ISETP.GE.AND P5, PT, R121, RZ, PT ;  /* 0x000000ff7900720c */ /* 0x000fe20003fa6270 */
[----:B------:R-:W-:Y:S02]  /*4380*/  IMAD.MOV R9, RZ, RZ, -R9 ;  /* 0x000000ffff097224 */ /* 0x000fe400078e0a09 */
[----:B------:R-:W-:Y:S01]  /*4390*/  @!P1 IMAD.IADD R248, R248, 0x1, -R0 ;  /* 0x00000001f8f89824 */ /* 0x000fe200078e0a00 */
[C---:B------:R-:W-:Y:S01]  /*43a0*/  ISETP.GT.U32.AND P1, PT, R0.reuse, R250, PT ;  /* 0x000000fa0000720c */ /* 0x040fe20003f24070 */
[----:B------:R-:W-:Y:S02]  /*43b0*/  IMAD R230, R0, R9, R230 ;  /* 0x0000000900e67224 */ /* 0x000fe400078e02e6 */
[----:B------:R-:W-:Y:S01]  /*43c0*/  @!P6 IMAD.IADD R246, R246, 0x1, -R0 ;  /* 0x00000001f6f6e824 */ /* 0x000fe200078e0a00 */
[C---:B------:R-:W-:Y:S01]  /*43d0*/  ISETP.GT.U32.AND P0, PT, R0.reuse, R248, PT ;  /* 0x000000f80000720c */ /* 0x040fe20003f04070 */
[----:B------:R-:W-:Y:S01]  /*43e0*/  IMAD.HI.U32 R11, R5, R224, RZ ;  /* 0x000000e0050b7227 */ /* 0x000fe200078e00ff */
[----:B------:R-:W-:-:S03]  /*43f0*/  ISETP.GT.U32.AND P6, PT, R0, R230, PT ;  /* 0x000000e60000720c */ /* 0x000fc60003fc4070 */
[----:B------:R-:W-:-:S04]  /*4400*/  IMAD.HI.U32 R9, R5, R226, RZ ;  /* 0x000000e205097227 */ /* 0x000fc800078e00ff */
[--C-:B------:R-:W-:Y:S01]  /*4410*/  @!P1 IMAD.IADD R250, R250, 0x1, -R0.reuse ;  /* 0x00000001fafa9824 */ /* 0x100fe200078e0a00 */
[----:B------:R-:W-:Y:S01]  /*4420*/  ISETP.GT.U32.AND P1, PT, R0, R236, PT ;  /* 0x000000ec0000720c */ /* 0x000fe20003f24070 */
[----:B------:R-:W-:Y:S02]  /*4430*/  IMAD.MOV R11, RZ, RZ, -R11 ;  /* 0x000000ffff0b7224 */ /* 0x000fe400078e0a0b */
[----:B------:R-:W-:Y:S02]  /*4440*/  IMAD.MOV R9, RZ, RZ, -R9 ;  /* 0x000000ffff097224 */ /* 0x000fe400078e0a09 */
[----:B------:R-:W-:Y:S02]  /*4450*/  @!P6 IMAD.IADD R230, R230, 0x1, -R0 ;  /* 0x00000001e6e6e824 */ /* 0x000fe400078e0a00 */
[C---:B------:R-:W-:Y:S02]  /*4460*/  IMAD R224, R0.reuse, R11, R224 ;  /* 0x0000000b00e07224 */ /* 0x040fe400078e02e0 */
[C---:B------:R-:W-:Y:S01]  /*4470*/  IMAD R226, R0.reuse, R9, R226 ;  /* 0x0000000900e27224 */ /* 0x040fe200078e02e2 */
[C---:B------:R-:W-:Y:S01]  /*4480*/  ISETP.GT.U32.AND P6, PT, R0.reuse, R230, PT ;  /* 0x000000e60000720c */ /* 0x040fe20003fc4070 */
[----:B------:R-:W-:Y:S01]  /*4490*/  @!P5 IMAD.MOV R246, RZ, RZ, -R246 ;  /* 0x000000fffff6d224 */ /* 0x000fe200078e0af6 */
[----:B------:R-:W-:Y:S01]  /*44a0*/  ISETP.GT.U32.AND P5, PT, R0, R224, PT ;  /* 0x000000e00000720c */ /* 0x000fe20003fa4070 */
[----:B------:R-:W-:-:S04]  /*44b0*/  IMAD.HI.U32 R9, R5, R220, RZ ;  /* 0x000000dc05097227 */ /* 0x000fc800078e00ff */
[----:B------:R-:W-:Y:S01]  /*44c0*/  @!P1 IMAD.IADD R236, R236, 0x1, -R0 ;  /* 0x00000001ecec9824 */ /* 0x000fe200078e0a00 */
[----:B------:R-:W-:Y:S01]  /*44d0*/  ISETP.GE.AND P1, PT, R119, RZ, PT ;  /* 0x000000ff7700720c */ /* 0x000fe20003f26270 */
[----:B------:R-:W-:Y:S02]  /*44e0*/  IMAD.MOV R9, RZ, RZ, -R9 ;  /* 0x000000ffff097224 */ /* 0x000fe400078e0a09 */
[----:B------:R-:W-:Y:S01]  /*44f0*/  @!P3 IMAD.MOV R250, RZ, RZ, -R250 ;  /* 0x000000fffffab224 */ /* 0x000fe200078e0afa */
[C---:B------:R-:W-:Y:S01]  /*4500*/  ISETP.GT.U32.AND P3, PT, R0.reuse, R236, PT ;  /* 0x000000ec0000720c */ /* 0x040fe20003f64070 */
[----:B------:R-:W-:Y:S02]  /*4510*/  IMAD R220, R0, R9, R220 ;  /* 0x0000000900dc7224 */ /* 0x000fe400078e02dc */
[----:B------:R-:W-:-:S04]  /*4520*/  IMAD.HI.U32 R9, R5, R218, RZ ;  /* 0x000000da05097227 */ /* 0x000fc800078e00ff */
[--C-:B------:R-:W-:Y:S01]  /*4530*/  @!P6 IMAD.IADD R230, R230, 0x1, -R0.reuse ;  /* 0x00000001e6e6e824 */ /* 0x100fe200078e0a00 */
[----:B------:R-:W-:Y:S01]  /*4540*/  ISETP.GT.U32.AND P6, PT, R0, R220, PT ;  /* 0x000000dc0000720c */ /* 0x000fe20003fc4070 */
[----:B------:R-:W-:Y:S02]  /*4550*/  IMAD.MOV R9, RZ, RZ, -R9 ;  /* 0x000000ffff097224 */ /* 0x000fe400078e0a09 */
[----:B------:R-:W-:Y:S02]  /*4560*/  @!P5 IMAD.IADD R224, R224, 0x1, -R0 ;  /* 0x00000001e0e0d824 */ /* 0x000fe400078e0a00 */
[----:B------:R-:W-:Y:S01]  /*4570*/  @!P4 IMAD.MOV R51, RZ, RZ, -R51 ;  /* 0x000000ffff33c224 */ /* 0x000fe200078e0a33 */
[----:B------:R-:W-:Y:S01]  /*4580*/  ISETP.GE.AND P4, PT, R120, RZ, PT ;  /* 0x000000ff7800720c */ /* 0x000fe20003f86270 */
[C---:B------:R-:W-:Y:S01]  /*4590*/  IMAD R218, R0.reuse, R9, R218 ;  /* 0x0000000900da7224 */ /* 0x040fe200078e02da */
[----:B------:R-:W-:Y:S01]  /*45a0*/  ISETP.GT.U32.AND P5, PT, R0, R224, PT ;  /* 0x000000e00000720c */ /* 0x000fe20003fa4070 */
[----:B------:R-:W-:Y:S01]  /*45b0*/  IMAD.HI.U32 R9, R5, R208, RZ ;  /* 0x000000d005097227 */ /* 0x000fe200078e00ff */
[----:B------:R-:W-:-:S03]  /*45c0*/  IABS R120, R37 ;  /* 0x0000002500787213 */ /* 0x000fc60000000000 */
[----:B------:R-:W-:Y:S01]  /*45d0*/  @!P2 IMAD.MOV R53, RZ, RZ, -R53 ;  /* 0x000000ffff35a224 */ /* 0x000fe200078e0a35 */
[----:B------:R-:W-:Y:S01]  /*45e0*/  ISETP.GT.U32.AND P2, PT, R0, R242, PT ;  /* 0x000000f20000720c */ /* 0x000fe20003f44070 */
[----:B------:R-:W-:Y:S01]  /*45f0*/  @!P3 IMAD.IADD R236, R236, 0x1, -R0 ;  /* 0x00000001ececb824 */ /* 0x000fe200078e0a00 */
[----:B------:R-:W-:Y:S01]  /*4600*/  ISETP.GE.AND P3, PT, R115, RZ, PT ;  /* 0x000000ff7300720c */ /* 0x000fe20003f66270 */
[----:B------:R-:W-:Y:S02]  /*4610*/  IMAD.MOV R11, RZ, RZ, -R9 ;  /* 0x000000ffff0b7224 */ /* 0x000fe400078e0a09 */
[----:B------:R-:W-:-:S04]  /*4620*/  IMAD.HI.U32 R9, R5, R206, RZ ;  /* 0x000000ce05097227 */ /* 0x000fc800078e00ff */
[--C-:B------:R-:W-:Y:S02]  /*4630*/  @!P6 IMAD.IADD R220, R220, 0x1, -R0.reuse ;  /* 0x00000001dcdce824 */ /* 0x100fe400078e0a00 */
[----:B------:R-:W-:Y:S01]  /*4640*/  @!P0 IMAD.IADD R248, R248, 0x1, -R0 ;  /* 0x00000001f8f88824 */ /* 0x000fe200078e0a00 */
[----:B------:R-:W-:Y:S01]  /*4650*/  ISETP.GE.AND P0, PT, R117, RZ, PT ;  /* 0x000000ff7500720c */ /* 0x000fe20003f06270 */
[----:B------:R-:W-:Y:S01]  /*4660*/  IMAD.MOV R9, RZ, RZ, -R9 ;  /* 0x000000ffff097224 */ /* 0x000fe200078e0a09 */
[C---:B------:R-:W-:Y:S01]  /*4670*/  ISETP.GT.U32.AND P6, PT, R0.reuse, R220, PT ;  /* 0x000000dc0000720c */ /* 0x040fe20003fc4070 */
[----:B------:R-:W-:Y:S01]  /*4680*/  @!P4 IMAD.MOV R248, RZ, RZ, -R248 ;  /* 0x000000fffff8c224 */ /* 0x000fe200078e0af8 */
[----:B------:R-:W-:Y:S01]  /*4690*/  ISETP.GT.U32.AND P4, PT, R0, R226, PT ;  /* 0x000000e20000720c */ /* 0x000fe20003f84070 */
[----:B------:R-:W-:Y:S01]  /*46a0*/  @!P5 IMAD.IADD R224, R224, 0x1, -R0 ;  /* 0x00000001e0e0d824 */ /* 0x000fe200078e0a00 */
[----:B------:R-:W-:Y:S01]  /*46b0*/  ISETP.GE.AND P5, PT, R113, RZ, PT ;  /* 0x000000ff7100720c */ /* 0x000fe20003fa6270 */
[----:B------:R-:W-:-:S02]  /*46c0*/  IMAD R206, R0, R9, R206 ;  /* 0x0000000900ce7224 */ /* 0x000fc400078e02ce */
[----:B------:R-:W-:Y:S01]  /*46d0*/  @!P2 IMAD.IADD R242, R242, 0x1, -R0 ;  /* 0x00000001f2f2a824 */ /* 0x000fe200078e0a00 */
[----:B------:R-:W-:Y:S01]  /*46e0*/  ISETP.GE.AND P2, PT, R118, RZ, PT ;  /* 0x000000ff7600720c */ /* 0x000fe20003f46270 */
[----:B------:R-:W-:Y:S01]  /*46f0*/  @!P3 IMAD.MOV R224, RZ, RZ, -R224 ;  /* 0x000000ffffe0b224 */ /* 0x000fe200078e0ae0 */
[C---:B------:R-:W-:Y:S01]  /*4700*/  ISETP.GT.U32.AND P3, PT, R0.reuse, R206, PT ;  /* 0x000000ce0000720c */ /* 0x040fe20003f64070 */
[----:B------:R-:W-:Y:S01]  /*4710*/  IMAD R208, R0, R11, R208 ;  /* 0x0000000b00d07224 */ /* 0x000fe200078e02d0 */
[----:B------:R-:W-:Y:S01]  /*4720*/  IABS R118, R41 ;  /* 0x0000002900767213 */ /* 0x000fe20000000000 */
[--C-:B------:R-:W-:Y:S02]  /*4730*/  @!P6 IMAD.IADD R220, R220, 0x1, -R0.reuse ;  /* 0x00000001dcdce824 */ /* 0x100fe400078e0a00 */
[----:B------:R-:W-:Y:S01]  /*4740*/  @!P4 IMAD.IADD R226, R226, 0x1, -R0 ;  /* 0x00000001e2e2c824 */ /* 0x000fe200078e0a00 */
[----:B------:R-:W-:Y:S01]  /*4750*/  ISETP.GT.U32.AND P6, PT, R0, R208, PT ;  /* 0x000000d00000720c */ /* 0x000fe20003fc4070 */
[----:B------:R-:W-:Y:S01]  /*4760*/  IMAD.HI.U32 R9, R5, R204, RZ ;  /* 0x000000cc05097227 */ /* 0x000fe200078e00ff */
[----:B------:R-:W-:-:S02]  /*4770*/  ISETP.GE.AND P4, PT, R116, RZ, PT ;  /* 0x000000ff7400720c */ /* 0x000fc40003f86270 */
[----:B------:R-:W-:Y:S01]  /*4780*/  IABS R116, R47 ;  /* 0x0000002f00747213 */ /* 0x000fe20000000000 */
[----:B------:R-:W-:Y:S01]  /*4790*/  @!P2 IMAD.MOV R236, RZ, RZ, -R236 ;  /* 0x000000ffffeca224 */ /* 0x000fe200078e0aec */
[C---:B------:R-:W-:Y:S01]  /*47a0*/  ISETP.GT.U32.AND P2, PT, R0.reuse, R226, PT ;  /* 0x000000e20000720c */ /* 0x040fe20003f44070 */
[----:B------:R-:W-:Y:S01]  /*47b0*/  @!P1 IMAD.MOV R230, RZ, RZ, -R230 ;  /* 0x000000ffffe69224 */ /* 0x000fe200078e0ae6 */
[----:B------:R-:W-:Y:S01]  /*47c0*/  ISETP.GT.U32.AND P1, PT, R0, R218, PT ;  /* 0x000000da0000720c */ /* 0x000fe20003f24070 */
[----:B------:R-:W-:Y:S02]  /*47d0*/  @!P3 IMAD.IADD R206, R206, 0x1, -R0 ;  /* 0x00000001ceceb824 */ /* 0x000fe400078e0a00 */
[----:B------:R-:W-:Y:S02]  /*47e0*/  IMAD.MOV R9, RZ, RZ, -R9 ;  /* 0x000000ffff097224 */ /* 0x000fe400078e0a09 */
[----:B------:R-:W-:Y:S01]  /*47f0*/  @!P0 IMAD.MOV R242, RZ, RZ, -R242 ;  /* 0x000000fffff28224 */ /* 0x000fe200078e0af2 */
[----:B------:R-:W-:Y:S01]  /*4800*/  ISETP.GE.AND P0, PT, R114, RZ, PT ;  /* 0x000000ff7200720c */ /* 0x000fe20003f06270 */
[C---:B------:R-:W-:Y:S01]  /*4810*/  IMAD R204, R0.reuse, R9, R204 ;  /* 0x0000000900cc7224 */ /* 0x040fe200078e02cc */
[----:B------:R-:W-:Y:S01]  /*4820*/  ISETP.GT.U32.AND P3, PT, R0, R206, PT ;  /* 0x000000ce0000720c */ /* 0x000fe20003f64070 */
[----:B------:R-:W-:Y:S01]  /*4830*/  IMAD.HI.U32 R9, R5, R198, RZ ;  /* 0x000000c605097227 */ /* 0x000fe200078e00ff */
[----:B------:R-:W-:-:S03]  /*4840*/  IABS R114, R63 ;  /* 0x0000003f00727213 */ /* 0x000fc60000000000 */
[--C-:B------:R-:W-:Y:S02]  /*4850*/  @!P6 IMAD.IADD R208, R208, 0x1, -R0.reuse ;  /* 0x00000001d0d0e824 */ /* 0x100fe400078e0a00 */
[----:B------:R-:W-:Y:S02]  /*4860*/  IMAD.MOV R9, RZ, RZ, -R9 ;  /* 0x000000ffff097224 */ /* 0x000fe400078e0a09 */
[--C-:B------:R-:W-:Y:S01]  /*4870*/  @!P2 IMAD.IADD R226, R226, 0x1, -R0.reuse ;  /* 0x00000001e2e2a824 */ /* 0x100fe200078e0a00 */
[----:B------:R-:W-:Y:S01]  /*4880*/  ISETP.GT.U32.AND P6, PT, R0, R208, PT ;  /* 0x000000d00000720c */ /* 0x000fe20003fc4070 */
[----:B------:R-:W-:Y:S01]  /*4890*/  @!P1 IMAD.IADD R218, R218, 0x1, -R0 ;  /* 0x00000001dada9824 */ /* 0x000fe200078e0a00 */
[----:B------:R-:W-:Y:S01]  /*48a0*/  ISETP.GE.AND P2, PT, R112, RZ, PT ;  /* 0x000000ff7000720c */ /* 0x000fe20003f46270 */
[C---:B------:R-:W-:Y:S01]  /*48b0*/  IMAD R198, R0.reuse, R9, R198 ;  /* 0x0000000900c67224 */ /* 0x040fe200078e02c6 */
[----:B------:R-:W-:Y:S01]  /*48c0*/  ISETP.GE.AND P1, PT, R111, RZ, PT ;  /* 0x000000ff6f00720c */ /* 0x000fe20003f26270 */
[----:B------:R-:W-:Y:S01]  /*48d0*/  @!P0 IMAD.MOV R226, RZ, RZ, -R226 ;  /* 0x000000ffffe28224 */ /* 0x000fe200078e0ae2 */
[----:B------:R-:W-:Y:S01]  /*48e0*/  ISETP.GT.U32.AND P0, PT, R0, R218, PT ;  /* 0x000000da0000720c */ /* 0x000fe20003f04070 */
[----:B------:R-:W-:Y:S01]  /*48f0*/  @!P3 IMAD.IADD R206, R206, 0x1, -R0 ;  /* 0x00000001ceceb824 */ /* 0x000fe200078e0a00 */
[----:B------:R-:W-:Y:S01]  /*4900*/  ISETP.GT.U32.AND P3, PT, R0, R198, PT ;  /* 0x000000c60000720c */ /* 0x000fe20003f64070 */
[----:B------:R-:W-:Y:S01]  /*4910*/  IMAD.HI.U32 R11, R5, R13, RZ ;  /* 0x0000000d050b7227 */ /* 0x000fe200078e00ff */
[----:B------:R-:W-:-:S03]  /*4920*/  IABS R112, R61 ;  /* 0x0000003d00707213 */ /* 0x000fc60000000000 */
[----:B------:R-:W-:Y:S01]  /*4930*/  @!P6 IMAD.IADD R208, R208, 0x1, -R0 ;  /* 0x00000001d0d0e824 */ /* 0x000fe200078e0a00 */
[----:B------:R-:W-:Y:S01]  /*4940*/  ISETP.GT.U32.AND P6, PT, R0, R204, PT ;  /* 0x000000cc0000720c */ /* 0x000fe20003fc4070 */
[----:B------:R-:W-:Y:S02]  /*4950*/  IMAD.MOV R11, RZ, RZ, -R11 ;  /* 0x000000ffff0b7224 */ /* 0x000fe400078e0a0b */
[----:B------:R-:W-:-:S04]  /*4960*/  IMAD.HI.U32 R15, R5, R192, RZ ;  /* 0x000000c0050f7227 */ /* 0x000fc800078e00ff */
[--C-:B------:R-:W-:Y:S01]  /*4970*/  @!P0 IMAD.IADD R218, R218, 0x1, -R0.reuse ;  /* 0x00000001dada8824 */ /* 0x100fe200078e0a00 */
[----:B------:R-:W-:Y:S01]  /*4980*/  ISETP.GE.AND P0, PT, R110, RZ, PT ;  /* 0x000000ff6e00720c */ /* 0x000fe20003f06270 */
[----:B------:R-:W-:Y:S01]  /*4990*/  @!P3 IMAD.IADD R198, R198, 0x1, -R0 ;  /* 0x00000001c6c6b824 */ /* 0x000fe200078e0a00 */
[----:B------:R-:W-:Y:S01]  /*49a0*/  IABS R110, R70 ;  /* 0x00000046006e7213 */ /* 0x000fe20000000000 */
[----:B------:R-:W-:Y:S02]  /*49b0*/  @!P2 IMAD.MOV R218, RZ, RZ, -R218 ;  /* 0x000000ffffdaa224 */ /* 0x000fe400078e0ada */
[C---:B------:R-:W-:Y:S01]  /*49c0*/  IMAD R9, R0.reuse, R11, R13 ;  /* 0x0000000b00097224 */ /* 0x040fe200078e020d */
[----:B------:R-:W-:Y:S01]  /*49d0*/  ISETP.GT.U32.AND P2, PT, R0, R198, PT ;  /* 0x000000c60000720c */ /* 0x000fe20003f44070 */
[----:B------:R-:W-:-:S04]  /*49e0*/  IMAD.HI.U32 R11, R5, R194, RZ ;  /* 0x000000c2050b7227 */ /* 0x000fc800078e00ff */
[----:B------:R-:W-:Y:S01]  /*49f0*/  @!P6 IMAD.IADD R204, R204, 0x1, -R0 ;  /* 0x00000001cccce824 */ /* 0x000fe200078e0a00 */
[C---:B------:R-:W-:Y:S01]  /*4a00*/  ISETP.GT.U32.AND P6, PT, R0.reuse, R9, PT ;  /* 0x000000090000720c */ /* 0x040fe20003fc4070 */
[----:B------:R-:W-:Y:S02]  /*4a10*/  IMAD.MOV R11, RZ, RZ, -R11 ;  /* 0x000000ffff0b7224 */ /* 0x000fe400078e0a0b */
[----:B------:R-:W-:Y:S01]  /*4a20*/  IMAD.MOV R15, RZ, RZ, -R15 ;  /* 0x000000ffff0f7224 */ /* 0x000fe200078e0a0f */
[C---:B------:R-:W-:Y:S01]  /*4a30*/  ISETP.GT.U32.AND P3, PT, R0.reuse, R204, PT ;  /* 0x000000cc0000720c */ /* 0x040fe20003f64070 */
[C---:B------:R-:W-:Y:S02]  /*4a40*/  IMAD R194, R0.reuse, R11, R194 ;  /* 0x0000000b00c27224 */ /* 0x040fe400078e02c2 */
[C---:B------:R-:W-:Y:S02]  /*4a50*/  IMAD R192, R0.reuse, R15, R192 ;  /* 0x0000000f00c07224 */ /* 0x040fe400078e02c0 */
[----:B------:R-:W-:Y:S01]  /*4a60*/  @!P4 IMAD.MOV R220, RZ, RZ, -R220 ;  /* 0x000000ffffdcc224 */ /* 0x000fe200078e0adc */
[----:B------:R-:W-:Y:S01]  /*4a70*/  ISETP.GE.AND P4, PT, R109, RZ, PT ;  /* 0x000000ff6d00720c */ /* 0x000fe20003f86270 */
[----:B------:R-:W-:Y:S01]  /*4a80*/  @!P5 IMAD.MOV R208, RZ, RZ, -R208 ;  /* 0x000000ffffd0d224 */ /* 0x000fe200078e0ad0 */
[----:B------:R-:W-:Y:S01]  /*4a90*/  ISETP.GT.U32.AND P5, PT, R0, R194, PT ;  /* 0x000000c20000720c */ /* 0x000fe20003fa4070 */
[--C-:B------:R-:W-:Y:S01]  /*4aa0*/  @!P2 IMAD.IADD R198, R198, 0x1, -R0.reuse ;  /* 0x00000001c6c6a824 */ /* 0x100fe200078e0a00 */
[----:B------:R-:W-:Y:S01]  /*4ab0*/  ISETP.GT.U32.AND P2, PT, R0, R192, PT ;  /* 0x000000c00000720c */ /* 0x000fe20003f44070 */
[--C-:B------:R-:W-:Y:S01]  /*4ac0*/  @!P6 IMAD.IADD R9, R9, 0x1, -R0.reuse ;  /* 0x000000010909e824 */ /* 0x100fe200078e0a00 */
[----:B------:R-:W-:Y:S01]  /*4ad0*/  IABS R109, R108 ;  /* 0x0000006c006d7213 */ /* 0x000fe20000000000 */
[----:B------:R-:W-:Y:S01]  /*4ae0*/  @!P3 IMAD.IADD R204, R204, 0x1, -R0 ;  /* 0x00000001ccccb824 */ /* 0x000fe200078e0a00 */
[----:B------:R-:W-:Y:S01]  /*4af0*/  ISETP.GE.AND P3, PT, R66, RZ, PT ;  /* 0x000000ff4200720c */ /* 0x000fe20003f66270 */
[----:B------:R-:W-:Y:S01]  /*4b00*/  IMAD.HI.U32 R15, R5, R190, RZ ;  /* 0x000000be050f7227 */ /* 0x000fe200078e00ff */
[----:B------:R-:W-:-:S02]  /*4b10*/  ISETP.GT.U32.AND P6, PT, R0, R9, PT ;  /* 0x000000090000720c */ /* 0x000fc40003fc4070 */
[----:B------:R-:W-:Y:S01]  /*4b20*/  IABS R66, R106 ;  /* 0x0000006a00427213 */ /* 0x000fe20000000000 */
[----:B------:R-:W-:-:S04]  /*4b30*/  IMAD.HI.U32 R13, R5, R109, RZ ;  /* 0x0000006d050d7227 */ /* 0x000fc800078e00ff */
[----:B------:R-:W-:Y:S02]  /*4b40*/  IMAD.MOV R13, RZ, RZ, -R13 ;  /* 0x000000ffff0d7224 */ /* 0x000fe400078e0a0d */
[--C-:B------:R-:W-:Y:S01]  /*4b50*/  @!P5 IMAD.IADD R194, R194, 0x1, -R0.reuse ;  /* 0x00000001c2c2d824 */ /* 0x100fe200078e0a00 */
[----:B------:R-:W-:Y:S01]  /*4b60*/  ISETP.GE.AND P5, PT, R107, RZ, PT ;  /* 0x000000ff6b00720c */ /* 0x000fe20003fa6270 */
[----:B------:R-:W-:Y:S02]  /*4b70*/  @!P2 IMAD.IADD R192, R192, 0x1, -R0 ;  /* 0x00000001c0c0a824 */ /* 0x000fe400078e0a00 */
[C---:B------:R-:W-:Y:S01]  /*4b80*/  IMAD R11, R0.reuse, R13, R109 ;  /* 0x0000000d000b7224 */ /* 0x040fe200078e026d */
[----:B------:R-:W-:Y:S01]  /*4b90*/  ISETP.GT.U32.AND P2, PT, R0, R194, PT ;  /* 0x000000c20000720c */ /* 0x000fe20003f44070 */
[----:B------:R-:W-:Y:S02]  /*4ba0*/  IMAD.MOV R15, RZ, RZ, -R15 ;  /* 0x000000ffff0f7224 */ /* 0x000fe400078e0a0f */
[----:B------:R-:W-:-:S02]  /*4bb0*/  IMAD.MOV.U32 R107, RZ, RZ, R66 ;  /* 0x000000ffff6b7224 */ /* 0x000fc400078e0042 */
[----:B------:R-:W-:Y:S01]  /*4bc0*/  @!P0 IMAD.MOV R198, RZ, RZ, -R198 ;  /* 0x000000ffffc68224 */ /* 0x000fe200078e0ac6 */
[C---:B------:R-:W-:Y:S01]  /*4bd0*/  ISETP.GT.U32.AND P0, PT, R0.reuse, R192, PT ;  /* 0x000000c00000720c */ /* 0x040fe20003f04070 */
[----:B------:R-:W-:Y:S01]  /*4be0*/  @!P1 IMAD.MOV R206, RZ, RZ, -R206 ;  /* 0x000000ffffce9224 */ /* 0x000fe200078e0ace */
[C---:B------:R-:W-:Y:S01]  /*4bf0*/  ISETP.GT.U32.AND P1, PT, R0.reuse, R11, PT ;  /* 0x0000000b0000720c */ /* 0x040fe20003f24070 */
[----:B------:R-:W-:Y:S02]  /*4c00*/  IMAD R190, R0, R15, R190 ;  /* 0x0000000f00be7224 */ /* 0x000fe400078e02be */
[----:B------:R-:W-:-:S04]  /*4c10*/  IMAD.HI.U32 R15, R5, R107, RZ ;  /* 0x0000006b050f7227 */ /* 0x000fc800078e00ff */
[----:B------:R-:W-:Y:S02]  /*4c20*/  @!P6 IMAD.IADD R9, R9, 0x1, -R0 ;  /* 0x000000010909e824 */ /* 0x000fe400078e0a00 */
[----:B------:R-:W-:Y:S02]  /*4c30*/  IMAD.MOV R15, RZ, RZ, -R15 ;  /* 0x000000ffff0f7224 */ /* 0x000fe400078e0a0f */
[----:B------:R-:W-:Y:S02]  /*4c40*/  IMAD.MOV.U32 R66, RZ, RZ, R9 ;  /* 0x000000ffff427224 */ /* 0x000fe400078e0009 */
[----:B------:R-:W-:Y:S02]  /*4c50*/  IMAD R9, R0, R15, R107 ;  /* 0x0000000f00097224 */ /* 0x000fe400078e026b */
[----:B------:R-:W-:Y:S01]  /*4c60*/  IMAD.MOV.U32 R109, RZ, RZ, R110 ;  /* 0x000000ffff6d7224 */ /* 0x000fe200078e006e */
[----:B------:R-:W-:Y:S01]  /*4c70*/  IABS R110, R69 ;  /* 0x00000045006e7213 */ /* 0x000fe20000000000 */
[--C-:B------:R-:W-:Y:S01]  /*4c80*/  @!P0 IMAD.IADD R192, R192, 0x1, -R0.reuse ;  /* 0x00000001c0c08824 */ /* 0x100fe200078e0a00 */
[----:B------:R-:W-:Y:S01]  /*4c90*/  ISETP.GT.U32.AND P0, PT, R0, R9, PT ;  /* 0x000000090000720c */ /* 0x000fe20003f04070 */
[----:B------:R-:W-:Y:S01]  /*4ca0*/  @!P1 IMAD.IADD R11, R11, 0x1, -R0 ;  /* 0x000000010b0b9824 */ /* 0x000fe200078e0a00 */
[----:B------:R-:W-:Y:S01]  /*4cb0*/  ISETP.GE.AND P1, PT, R108, RZ, PT ;  /* 0x000000ff6c00720c */ /* 0x000fe20003f26270 */
[----:B------:R-:W-:Y:S01]  /*4cc0*/  IMAD.HI.U32 R13, R5, R109, RZ ;  /* 0x0000006d050d7227 */ /* 0x000fe200078e00ff */
[----:B------:R-:W-:-:S03]  /*4cd0*/  IABS R108, R101 ;  /* 0x00000065006c7213 */ /* 0x000fc60000000000 */
[----:B------:R-:W-:-:S04]  /*4ce0*/  IMAD.HI.U32 R15, R5, R188, RZ ;  /* 0x000000bc050f7227 */ /* 0x000fc800078e00ff */
[----:B------:R-:W-:Y:S01]  /*4cf0*/  @!P4 IMAD.MOV R204, RZ, RZ, -R204 ;  /* 0x000000ffffccc224 */ /* 0x000fe200078e0acc */
[C---:B------:R-:W-:Y:S01]  /*4d00*/  ISETP.GT.U32.AND P4, PT, R0.reuse, R11, PT ;  /* 0x0000000b0000720c */ /* 0x040fe20003f84070 */
[----:B------:R-:W-:Y:S02]  /*4d10*/  IMAD.MOV R13, RZ, RZ, -R13 ;  /* 0x000000ffff0d7224 */ /* 0x000fe400078e0a0d */
[----:B------:R-:W-:Y:S02]  /*4d20*/  IMAD.MOV R15, RZ, RZ, -R15 ;  /* 0x000000ffff0f7224 */ /* 0x000fe400078e0a0f */
[C---:B------:R-:W-:Y:S02]  /*4d30*/  IMAD R13, R0.reuse, R13, R109 ;  /* 0x0000000d000d7224 */ /* 0x040fe400078e026d */
[----:B------:R-:W-:Y:S01]  /*4d40*/  @!P3 IMAD.MOV R66, RZ, RZ, -R66 ;  /* 0x000000ffff42b224 */ /* 0x000fe200078e0a42 */
[C---:B------:R-:W-:Y:S01]  /*4d50*/  ISETP.GT.U32.AND P3, PT, R0.reuse, R190, PT ;  /* 0x000000be0000720c */ /* 0x040fe20003f64070 */
[C---:B------:R-:W-:Y:S01]  /*4d60*/  IMAD R188, R0.reuse, R15, R188 ;  /* 0x0000000f00bc7224 */ /* 0x040fe200078e02bc */
[----:B------:R-:W-:Y:S01]  /*4d70*/  ISETP.GT.U32.AND P6, PT, R0, R13, PT ;  /* 0x0000000d0000720c */ /* 0x000fe20003fc4070 */
[----:B------:R-:W-:-:S02]  /*4d80*/  @!P0 IMAD.IADD R9, R9, 0x1, -R0 ;  /* 0x0000000109098824 */ /* 0x000fc400078e0a00 */
[--C-:B------:R-:W-:Y:S01]  /*4d90*/  @!P4 IMAD.IADD R11, R11, 0x1, -R0.reuse ;  /* 0x000000010b0bc824 */ /* 0x100fe200078e0a00 */
[----:B------:R-:W-:Y:S01]  /*4da0*/  ISETP.GT.U32.AND P0, PT, R0, R188, PT ;  /* 0x000000bc0000720c */ /* 0x000fe20003f04070 */
[----:B------:R-:W-:Y:S01]  /*4db0*/  @!P2 IMAD.IADD R194, R194, 0x1, -R0 ;  /* 0x00000001c2c2a824 */ /* 0x000fe200078e0a00 */
[----:B------:R-:W-:Y:S02]  /*4dc0*/  ISETP.GE.AND P4, PT, R70, RZ, PT ;  /* 0x000000ff4600720c */ /* 0x000fe40003f86270 */
[----:B------:R-:W-:Y:S01]  /*4dd0*/  IABS R70, R103 ;  /* 0x0000006700467213 */ /* 0x000fe20000000000 */
[----:B------:R-:W-:Y:S01]  /*4de0*/  @!P5 IMAD.MOV R194, RZ, RZ, -R194 ;  /* 0x000000ffffc2d224 */ /* 0x000fe200078e0ac2 */
[----:B------:R-:W-:Y:S01]  /*4df0*/  ISETP.GE.AND P2, PT, R68, RZ, PT ;  /* 0x000000ff4400720c */ /* 0x000fe20003f46270 */
[----:B------:R-:W-:Y:S01]  /*4e00*/  @!P3 IMAD.IADD R190, R190, 0x1, -R0 ;  /* 0x00000001bebeb824 */ /* 0x000fe200078e0a00 */
[----:B------:R-:W-:Y:S01]  /*4e10*/  ISETP.GE.AND P3, PT, R106, RZ, PT ;  /* 0x000000ff6a00720c */ /* 0x000fe20003f66270 */
[----:B------:R-:W-:Y:S01]  /*4e20*/  IMAD.HI.U32 R15, R5, R70, RZ ;  /* 0x00000046050f7227 */ /* 0x000fe200078e00ff */
[----:B------:R-:W-:-:S02]  /*4e30*/  IABS R106, R74 ;  /* 0x0000004a006a7213 */ /* 0x000fc40000000000 */
[----:B------:R-:W-:Y:S01]  /*4e40*/  ISETP.GT.U32.AND P5, PT, R0, R9, PT ;  /* 0x000000090000720c */ /* 0x000fe20003fa4070 */
[--C-:B------:R-:W-:Y:S02]  /*4e50*/  @!P6 IMAD.IADD R13, R13, 0x1, -R0.reuse ;  /* 0x000000010d0de824 */ /* 0x100fe400078e0a00 */
[----:B------:R-:W-:Y:S01]  /*4e60*/  @!P0 IMAD.IADD R188, R188, 0x1, -R0 ;  /* 0x00000001bcbc8824 */ /* 0x000fe200078e0a00 */
[C---:B------:R-:W-:Y:S01]  /*4e70*/  ISETP.GT.U32.AND P0, PT, R0.reuse, R190, PT ;  /* 0x000000be0000720c */ /* 0x040fe20003f04070 */
[----:B------:R-:W-:Y:S01]  /*4e80*/  IMAD.MOV R15, RZ, RZ, -R15 ;  /* 0x000000ffff0f7224 */ /* 0x000fe200078e0a0f */
[----:B------:R-:W-:Y:S01]  /*4e90*/  ISETP.GT.U32.AND P6, PT, R0, R13, PT ;  /* 0x0000000d0000720c */ /* 0x000fe20003fc4070 */
[----:B------:R-:W-:-:S04]  /*4ea0*/  IMAD.HI.U32 R68, R5, R186, RZ ;  /* 0x000000ba05447227 */ /* 0x000fc800078e00ff */
[----:B------:R-:W-:Y:S02]  /*4eb0*/  IMAD R15, R0, R15, R70 ;  /* 0x0000000f000f7224 */ /* 0x000fe400078e0246 */
[----:B------:R-:W-:Y:S02]  /*4ec0*/  IMAD.MOV R107, RZ, RZ, -R68 ;  /* 0x000000ffff6b7224 */ /* 0x000fe400078e0a44 */
[----:B------:R-:W-:-:S04]  /*4ed0*/  IMAD.HI.U32 R70, R5, R106, RZ ;  /* 0x0000006a05467227 */ /* 0x000fc800078e00ff */
[----:B------:R-:W-:Y:S01]  /*4ee0*/  @!P2 IMAD.MOV R192, RZ, RZ, -R192 ;  /* 0x000000ffffc0a224 */ /* 0x000fe200078e0ac0 */
[C---:B------:R-:W-:Y:S01]  /*4ef0*/  ISETP.GT.U32.AND P2, PT, R0.reuse, R15, PT ;  /* 0x0000000f0000720c */ /* 0x040fe20003f44070 */
[----:B------:R-:W-:Y:S02]  /*4f00*/  IMAD R186, R0, R107, R186 ;  /* 0x0000006b00ba7224 */ /* 0x000fe400078e02ba */
[----:B------:R-:W-:Y:S02]  /*4f10*/  IMAD.MOV R109, RZ, RZ, -R70 ;  /* 0x000000ffff6d7224 */ /* 0x000fe400078e0a46 */
[----:B------:R-:W-:Y:S01]  /*4f20*/  @!P0 IMAD.IADD R190, R190, 0x1, -R0 ;  /* 0x00000001bebe8824 */ /* 0x000fe200078e0a00 */
[C---:B------:R-:W-:Y:S01]  /*4f30*/  ISETP.GT.U32.AND P0, PT, R0.reuse, R186, PT ;  /* 0x000000ba0000720c */ /* 0x040fe20003f04070 */
[----:B------:R-:W-:Y:S02]  /*4f40*/  IMAD.MOV.U32 R68, RZ, RZ, R11 ;  /* 0x000000ffff447224 */ /* 0x000fe400078e000b */
[----:B------:R-:W-:Y:S01]  /*4f50*/  IMAD R11, R0, R109, R106 ;  /* 0x0000006d000b7224 */ /* 0x000fe200078e026a */
[----:B------:R-:W-:Y:S01]  /*4f60*/  IABS R106, R73 ;  /* 0x00000049006a7213 */ /* 0x000fe20000000000 */
[----:B------:R-:W-:Y:S01]  /*4f70*/  @!P6 IMAD.IADD R13, R13, 0x1, -R0 ;  /* 0x000000010d0de824 */ /* 0x000fe200078e0a00 */
[----:B------:R-:W-:Y:S01]  /*4f80*/  ISETP.GE.AND P6, PT, R105, RZ, PT ;  /* 0x000000ff6900720c */ /* 0x000fe20003fc6270 */
[----:B------:R-:W-:-:S04]  /*4f90*/  IMAD.HI.U32 R105, R5, R184, RZ ;  /* 0x000000b805697227 */ /* 0x000fc800078e00ff */
[----:B------:R-:W-:Y:S01]  /*4fa0*/  @!P5 IMAD.IADD R9, R9, 0x1, -R0 ;  /* 0x000000010909d824 */ /* 0x000fe200078e0a00 */
[C---:B------:R-:W-:Y:S01]  /*4fb0*/  ISETP.GT.U32.AND P5, PT, R0.reuse, R11, PT ;  /* 0x0000000b0000720c */ /* 0x040fe20003fa4070 */
[----:B------:R-:W-:Y:S01]  /*4fc0*/  @!P1 IMAD.MOV R68, RZ, RZ, -R68 ;  /* 0x000000ffff449224 */ /* 0x000fe200078e0a44 */
[----:B------:R-:W-:Y:S01]  /*4fd0*/  ISETP.GT.U32.AND P1, PT, R0, R188, PT ;  /* 0x000000bc0000720c */ /* 0x000fe20003f24070 */
[----:B------:R-:W-:Y:S02]  /*4fe0*/  IMAD.MOV.U32 R70, RZ, RZ, R13 ;  /* 0x000000ffff467224 */ /* 0x000fe400078e000d */
[----:B------:R-:W-:Y:S02]  /*4ff0*/  IMAD.MOV R105, RZ, RZ, -R105 ;  /* 0x000000ffff697224 */ /* 0x000fe400078e0a69 */
[----:B------:R-:W-:Y:S01]  /*5000*/  @!P2 IMAD.IADD R15, R15, 0x1, -R0 ;  /* 0x000000010f0fa824 */ /* 0x000fe200078e0a00 */
[----:B------:R-:W-:Y:S01]  /*5010*/  ISETP.GE.AND P2, PT, R104, RZ, PT ;  /* 0x000000ff6800720c */ /* 0x000fe20003f46270 */
[----:B------:R-:W-:Y:S01]  /*5020*/  @!P4 IMAD.MOV R70, RZ, RZ, -R70 ;  /* 0x000000ffff46c224 */ /* 0x000fe200078e0a46 */
[----:B------:R-:W-:Y:S01]  /*5030*/  ISETP.GE.AND P4, PT, R72, RZ, PT ;  /* 0x000000ff4800720c */ /* 0x000fe20003f86270 */
[----:B------:R-:W-:Y:S01]  /*5040*/  IMAD R184, R0, R105, R184 ;  /* 0x0000006900b87224 */ /* 0x000fe200078e02b8 */
[----:B------:R-:W-:Y:S01]  /*5050*/  IABS R104, R92 ;  /* 0x0000005c00687213 */ /* 0x000fe20000000000 */
[----:B------:R-:W-:Y:S01]  /*5060*/  @!P0 IMAD.IADD R186, R186, 0x1, -R0 ;  /* 0x00000001baba8824 */ /* 0x000fe200078e0a00 */
[----:B------:R-:W-:Y:S01]  /*5070*/  ISETP.GT.U32.AND P0, PT, R0, R15, PT ;  /* 0x0000000f0000720c */ /* 0x000fe20003f04070 */
[----:B------:R-:W-:-:S02]  /*5080*/  IMAD.MOV.U32 R72, RZ, RZ, R9 ;  /* 0x000000ffff487224 */ /* 0x000fc400078e0009 */
[----:B------:R-:W-:Y:S01]  /*5090*/  @!P5 IMAD.IADD R11, R11, 0x1, -R0 ;  /* 0x000000010b0bd824 */ /* 0x000fe200078e0a00 */
[C---:B------:R-:W-:Y:S01]  /*50a0*/  ISETP.GT.U32.AND P5, PT, R0.reuse, R186, PT ;  /* 0x000000ba0000720c */ /* 0x040fe20003fa4070 */
[----:B------:R-:W-:Y:S01]  /*50b0*/  @!P3 IMAD.MOV R72, RZ, RZ, -R72 ;  /* 0x000000ffff48b224 */ /* 0x000fe200078e0a48 */
[----:B------:R-:W-:Y:S01]  /*50c0*/  ISETP.GT.U32.AND P3, PT, R0, R184, PT ;  /* 0x000000b80000720c */ /* 0x000fe20003f64070 */
[----:B------:R-:W-:Y:S01]  /*50d0*/  @!P1 IMAD.IADD R188, R188, 0x1, -R0 ;  /* 0x00000001bcbc9824 */ /* 0x000fe200078e0a00 */
[----:B------:R-:W-:Y:S01]  /*50e0*/  ISETP.GE.AND P1, PT, R103, RZ, PT ;  /* 0x000000ff6700720c */ /* 0x000fe20003f26270 */
[----:B------:R-:W-:Y:S01]  /*50f0*/  IMAD.HI.U32 R9, R5, R182, RZ ;  /* 0x000000b605097227 */ /* 0x000fe200078e00ff */
[----:B------:R-:W-:-:S03]  /*5100*/  IABS R103, R99 ;  /* 0x0000006300677213 */ /* 0x000fc60000000000 */
[----:B------:R-:W-:Y:S02]  /*5110*/  @!P0 IMAD.IADD R15, R15, 0x1, -R0 ;  /* 0x000000010f0f8824 */ /* 0x000fe400078e0a00 */
[----:B------:R-:W-:Y:S01]  /*5120*/  @!P4 IMAD.MOV R188, RZ, RZ, -R188 ;  /* 0x000000ffffbcc224 */ /* 0x000fe200078e0abc */
[----:B------:R-:W-:Y:S01]  /*5130*/  ISETP.GE.AND P4, PT, R74, RZ, PT ;  /* 0x000000ff4a00720c */ /* 0x000fe20003f86270 */
[----:B------:R-:W-:Y:S02]  /*5140*/  IMAD.MOV R9, RZ, RZ, -R9 ;  /* 0x000000ffff097224 */ /* 0x000fe400078e0a09 */
[----:B------:R-:W-:Y:S01]  /*5150*/  @!P6 IMAD.MOV R190, RZ, RZ, -R190 ;  /* 0x000000ffffbee224 */ /* 0x000fe200078e0abe */
[----:B------:R-:W-:Y:S01]  /*5160*/  ISETP.GT.U32.AND P6, PT, R0, R11, PT ;  /* 0x0000000b0000720c */ /* 0x000fe20003fc4070 */
[--C-:B------:R-:W-:Y:S01]  /*5170*/  @!P3 IMAD.IADD R184, R184, 0x1, -R0.reuse ;  /* 0x00000001b8b8b824 */ /* 0x100fe200078e0a00 */
[----:B------:R-:W-:Y:S01]  /*5180*/  ISETP.GE.AND P3, PT, R102, RZ, PT ;  /* 0x000000ff6600720c */ /* 0x000fe20003f66270 */
[----:B------:R-:W-:Y:S01]  /*5190*/  IMAD.MOV.U32 R74, RZ, RZ, R15 ;  /* 0x000000ffff4a7224 */ /* 0x000fe200078e000f */
[----:B------:R-:W-:Y:S01]  /*51a0*/  IABS R15, R78 ;  /* 0x0000004e000f7213 */ /* 0x000fe20000000000 */
[----:B------:R-:W-:Y:S01]  /*51b0*/  @!P5 IMAD.IADD R186, R186, 0x1, -R0 ;  /* 0x00000001babad824 */ /* 0x000fe200078e0a00 */
[----:B------:R-:W-:Y:S01]  /*51c0*/  ISETP.GE.AND P5, PT, R76, RZ, PT ;  /* 0x000000ff4c00720c */ /* 0x000fe20003fa6270 */
[----:B------:R-:W-:Y:S01]  /*51d0*/  IMAD R182, R0, R9, R182 ;  /* 0x0000000900b67224 */ /* 0x000fe200078e02b6 */
[----:B------:R-:W-:Y:S01]  /*51e0*/  IABS R102, R97 ;  /* 0x0000006100667213 */ /* 0x000fe20000000000 */
[----:B------:R-:W-:-:S04]  /*51f0*/  IMAD.HI.U32 R13, R5, R108, RZ ;  /* 0x0000006c050d7227 */ /* 0x000fc800078e00ff */
[----:B------:R-:W-:Y:S01]  /*5200*/  @!P1 IMAD.MOV R74, RZ, RZ, -R74 ;  /* 0x000000ffff4a9224 */ /* 0x000fe200078e0a4a */
[----:B------:R-:W-:Y:S01]  /*5210*/  ISETP.GT.U32.AND P1, PT, R0, R184, PT ;  /* 0x000000b80000720c */ /* 0x000fe20003f24070 */
[----:B------:R-:W-:-:S04]  /*5220*/  IMAD.HI.U32 R76, R5, R103, RZ ;  /* 0x00000067054c7227 */ /* 0x000fc800078e00ff */
[----:B------:R-:W-:Y:S01]  /*5230*/  @!P2 IMAD.MOV R186, RZ, RZ, -R186 ;  /* 0x000000ffffbaa224 */ /* 0x000fe200078e0aba */
[C---:B------:R-:W-:Y:S01]  /*5240*/  ISETP.GT.U32.AND P2, PT, R0.reuse, R182, PT ;  /* 0x000000b60000720c */ /* 0x040fe20003f44070 */
[----:B------:R-:W-:Y:S02]  /*5250*/  IMAD.MOV R13, RZ, RZ, -R13 ;  /* 0x000000ffff0d7224 */ /* 0x000fe400078e0a0d */
[----:B------:R-:W-:Y:S02]  /*5260*/  IMAD.MOV R76, RZ, RZ, -R76 ;  /* 0x000000ffff4c7224 */ /* 0x000fe400078e0a4c */
[C---:B------:R-:W-:Y:S01]  /*5270*/  IMAD R13, R0.reuse, R13, R108 ;  /* 0x0000000d000d7224 */ /* 0x040fe200078e026c */
[----:B------:R-:W-:Y:S01]  /*5280*/  IABS R108, R65 ;  /* 0x00000041006c7213 */ /* 0x000fe20000000000 */
[--C-:B------:R-:W-:Y:S01]  /*5290*/  @!P6 IMAD.IADD R11, R11, 0x1, -R0.reuse ;  /* 0x000000010b0be824 */ /* 0x100fe200078e0a00 */
[----:B------:R-:W-:Y:S01]  /*52a0*/  ISETP.GE.AND P6, PT, R101, RZ, PT ;  /* 0x000000ff6500720c */ /* 0x000fe20003fc6270 */
[C---:B------:R-:W-:Y:S01]  /*52b0*/  IMAD R9, R0.reuse, R76, R103 ;  /* 0x0000004c00097224 */ /* 0x040fe200078e0267 */
[----:B------:R-:W-:Y:S01]  /*52c0*/  ISETP.GT.U32.AND P0, PT, R0, R13, PT ;  /* 0x0000000d0000720c */ /* 0x000fe20003f04070 */
[----:B------:R-:W-:Y:S01]  /*52d0*/  IMAD.MOV.U32 R76, RZ, RZ, R11 ;  /* 0x000000ffff4c7224 */ /* 0x000fe200078e000b */
[----:B------:R-:W-:Y:S01]  /*52e0*/  IABS R101, R82 ;  /* 0x0000005200657213 */ /* 0x000fe20000000000 */
[--C-:B------:R-:W-:Y:S01]  /*52f0*/  @!P1 IMAD.IADD R184, R184, 0x1, -R0.reuse ;  /* 0x00000001b8b89824 */ /* 0x100fe200078e0a00 */
[----:B------:R-:W-:Y:S01]  /*5300*/  ISETP.GT.U32.AND P1, PT, R0, R9, PT ;  /* 0x000000090000720c */ /* 0x000fe20003f24070 */
[----:B------:R-:W-:Y:S01]  /*5310*/  @!P2 IMAD.IADD R182, R182, 0x1, -R0 ;  /* 0x00000001b6b6a824 */ /* 0x000fe200078e0a00 */
[----:B------:R-:W-:Y:S01]  /*5320*/  ISETP.GE.AND P2, PT, R78, RZ, PT ;  /* 0x000000ff4e00720c */ /* 0x000fe20003f46270 */
[----:B------:R-:W-:Y:S01]  /*5330*/  @!P4 IMAD.MOV R76, RZ, RZ, -R76 ;  /* 0x000000ffff4cc224 */ /* 0x000fe200078e0a4c */
[----:B------:R-:W-:Y:S01]  /*5340*/  ISETP.GE.AND P4, PT, R99, RZ, PT ;  /* 0x000000ff6300720c */ /* 0x000fe20003f86270 */
[----:B------:R-:W-:-:S02]  /*5350*/  IMAD.MOV.U32 R99, RZ, RZ, R15 ;  /* 0x000000ffff637224 */ /* 0x000fc400078e000f */
[----:B------:R-:W-:Y:S01]  /*5360*/  @!P5 IMAD.MOV R184, RZ, RZ, -R184 ;  /* 0x000000ffffb8d224 */ /* 0x000fe200078e0ab8 */
[----:B------:R-:W-:Y:S01]  /*5370*/  ISETP.GT.U32.AND P5, PT, R0, R182, PT ;  /* 0x000000b60000720c */ /* 0x000fe20003fa4070 */
[----:B------:R-:W-:-:S04]  /*5380*/  IMAD.HI.U32 R11, R5, R180, RZ ;  /* 0x000000b4050b7227 */ /* 0x000fc800078e00ff */
[----:B------:R-:W-:-:S04]  /*5390*/  IMAD.HI.U32 R15, R5, R99, RZ ;  /* 0x00000063050f7227 */ /* 0x000fc800078e00ff */
[--C-:B------:R-:W-:Y:S02]  /*53a0*/  @!P0 IMAD.IADD R13, R13, 0x1, -R0.reuse ;  /* 0x000000010d0d8824 */ /* 0x100fe400078e0a00 */
[----:B------:R-:W-:Y:S02]  /*53b0*/  IMAD.MOV R11, RZ, RZ, -R11 ;  /* 0x000000ffff0b7224 */ /* 0x000fe400078e0a0b */
[----:B------:R-:W-:Y:S01]  /*53c0*/  IMAD.MOV R15, RZ, RZ, -R15 ;  /* 0x000000ffff0f7224 */ /* 0x000fe200078e0a0f */
[C---:B------:R-:W-:Y:S01]  /*53d0*/  ISETP.GT.U32.AND P0, PT, R0.reuse, R13, PT ;  /* 0x0000000d0000720c */ /* 0x040fe20003f04070 */
[----:B------:R-:W-:Y:S02]  /*53e0*/  @!P1 IMAD.IADD R9, R9, 0x1, -R0 ;  /* 0x0000000109099824 */ /* 0x000fe400078e0a00 */
[C---:B------:R-:W-:Y:S02]  /*53f0*/  IMAD R180, R0.reuse, R11, R180 ;  /* 0x0000000b00b47224 */ /* 0x040fe400078e02b4 */
[C---:B------:R-:W-:Y:S01]  /*5400*/  IMAD R11, R0.reuse, R15, R99 ;  /* 0x0000000f000b7224 */ /* 0x040fe200078e0263 */
[----:B------:R-:W-:Y:S01]  /*5410*/  ISETP.GT.U32.AND P1, PT, R0, R9, PT ;  /* 0x000000090000720c */ /* 0x000fe20003f24070 */
[----:B------:R-:W-:-:S04]  /*5420*/  IMAD.HI.U32 R15, R5, R178, RZ ;  /* 0x000000b2050f7227 */ /* 0x000fc800078e00ff */
[----:B------:R-:W-:Y:S01]  /*5430*/  @!P5 IMAD.IADD R182, R182, 0x1, -R0 ;  /* 0x00000001b6b6d824 */ /* 0x000fe200078e0a00 */
[----:B------:R-:W-:Y:S01]  /*5440*/  ISETP.GT.U32.AND P5, PT, R0, R180, PT ;  /* 0x000000b40000720c */ /* 0x000fe20003fa4070 */
[----:B------:R-:W-:Y:S02]  /*5450*/  IMAD.MOV R99, RZ, RZ, -R15 ;  /* 0x000000ffff637224 */ /* 0x000fe400078e0a0f */
[----:B------:R-:W-:-:S04]  /*5460*/  IMAD.HI.U32 R15, R5, R101, RZ ;  /* 0x00000065050f7227 */ /* 0x000fc800078e00ff */
[----:B------:R-:W-:Y:S02]  /*5470*/  IMAD.MOV R15, RZ, RZ, -R15 ;  /* 0x000000ffff0f7224 */ /* 0x000fe400078e0a0f */
[----:B------:R-:W-:-:S04]  /*5480*/  IMAD.HI.U32 R78, R5, R176, RZ ;  /* 0x000000b0054e7227 */ /* 0x000fc800078e00ff */
[--C-:B------:R-:W-:Y:S01]  /*5490*/  @!P0 IMAD.IADD R13, R13, 0x1, -R0.reuse ;  /* 0x000000010d0d8824 */ /* 0x100fe200078e0a00 */
[----:B------:R-:W-:Y:S01]  /*54a0*/  ISETP.GE.AND P0, PT, R100, RZ, PT ;  /* 0x000000ff6400720c */ /* 0x000fe20003f06270 */
[----:B------:R-:W-:Y:S01]  /*54b0*/  @!P1 IMAD.IADD R9, R9, 0x1, -R0 ;  /* 0x0000000109099824 */ /* 0x000fe200078e0a00 */
[C---:B------:R-:W-:Y:S01]  /*54c0*/  ISETP.GT.U32.AND P1, PT, R0.reuse, R11, PT ;  /* 0x0000000b0000720c */ /* 0x040fe20003f24070 */
[C---:B------:R-:W-:Y:S02]  /*54d0*/  IMAD R178, R0.reuse, R99, R178 ;  /* 0x0000006300b27224 */ /* 0x040fe400078e02b2 */
[----:B------:R-:W-:Y:S02]  /*54e0*/  IMAD R15, R0, R15, R101 ;  /* 0x0000000f000f7224 */ /* 0x000fe400078e0265 */
[----:B------:R-:W-:Y:S02]  /*54f0*/  IMAD.MOV R101, RZ, RZ, -R78 ;  /* 0x000000ffff657224 */ /* 0x000fe400078e0a4e */
[----:B------:R-:W-:Y:S01]  /*5500*/  @!P5 IMAD.IADD R180, R180, 0x1, -R0 ;  /* 0x00000001b4b4d824 */ /* 0x000fe200078e0a00 */
[----:B------:R-:W-:Y:S01]  /*5510*/  ISETP.GT.U32.AND P5, PT, R0, R178, PT ;  /* 0x000000b20000720c */ /* 0x000fe20003fa4070 */
[----:B------:R-:W-:-:S02]  /*5520*/  IMAD.MOV.U32 R78, RZ, RZ, R13 ;  /* 0x000000ffff4e7224 */ /* 0x000fc400078e000d */
[----:B------:R-:W-:-:S04]  /*5530*/  IMAD.HI.U32 R100, R5, R174, RZ ;  /* 0x000000ae05647227 */ /* 0x000fc800078e00ff */
[----:B------:R-:W-:Y:S01]  /*5540*/  @!P6 IMAD.MOV R78, RZ, RZ, -R78 ;  /* 0x000000ffff4ee224 */ /* 0x000fe200078e0a4e */
[C---:B------:R-:W-:Y:S01]  /*5550*/  ISETP.GT.U32.AND P6, PT, R0.reuse, R180, PT ;  /* 0x000000b40000720c */ /* 0x040fe20003fc4070 */
[----:B------:R-:W-:Y:S01]  /*5560*/  @!P1 IMAD.IADD R11, R11, 0x1, -R0 ;  /* 0x000000010b0b9824 */ /* 0x000fe200078e0a00 */
[C---:B------:R-:W-:Y:S01]  /*5570*/  ISETP.GT.U32.AND P1, PT, R0.reuse, R15, PT ;  /* 0x0000000f0000720c */ /* 0x040fe20003f24070 */
[----:B------:R-:W-:Y:S01]  /*5580*/  IMAD.MOV R103, RZ, RZ, -R100 ;  /* 0x000000ffff677224 */ /* 0x000fe200078e0a64 */
[----:B------:R-:W-:Y:S01]  /*5590*/  IABS R100, R86 ;  /* 0x0000005600647213 */ /* 0x000fe20000000000 */
[----:B------:R-:W-:Y:S02]  /*55a0*/  IMAD R176, R0, R101, R176 ;  /* 0x0000006500b07224 */ /* 0x000fe400078e02b0 */
[----:B------:R-:W-:Y:S01]  /*55b0*/  @!P5 IMAD.IADD R178, R178, 0x1, -R0 ;  /* 0x00000001b2b2d824 */ /* 0x000fe200078e0a00 */
[----:B------:R-:W-:Y:S01]  /*55c0*/  ISETP.GT.U32.AND P5, PT, R0, R11, PT ;  /* 0x0000000b0000720c */ /* 0x000fe20003fa4070 */
[----:B------:R-:W-:-:S04]  /*55d0*/  IMAD.HI.U32 R99, R5, R102, RZ ;  /* 0x0000006605637227 */ /* 0x000fc800078e00ff */
[----:B------:R-:W-:Y:S01]  /*55e0*/  @!P6 IMAD.IADD R180, R180, 0x1, -R0 ;  /* 0x00000001b4b4e824 */ /* 0x000fe200078e0a00 */
[----:B------:R-:W-:Y:S01]  /*55f0*/  ISETP.GT.U32.AND P6, PT, R0, R176, PT ;  /* 0x000000b00000720c */ /* 0x000fe20003fc4070 */
[----:B------:R-:W-:-:S04]  /*5600*/  IMAD.HI.U32 R13, R5, R100, RZ ;  /* 0x00000064050d7227 */ /* 0x000fc800078e00ff */
[----:B------:R-:W-:Y:S02]  /*5610*/  IMAD.MOV R99, RZ, RZ, -R99 ;  /* 0x000000ffff637224 */ /* 0x000fe400078e0a63 */
[----:B------:R-:W-:Y:S01]  /*5620*/  @!P3 IMAD.MOV R182, RZ, RZ, -R182 ;  /* 0x000000ffffb6b224 */ /* 0x000fe200078e0ab6 */
[C---:B------:R-:W-:Y:S01]  /*5630*/  ISETP.GT.U32.AND P3, PT, R0.reuse, R178, PT ;  /* 0x000000b20000720c */ /* 0x040fe20003f64070 */
[----:B------:R-:W-:Y:S02]  /*5640*/  IMAD.MOV R13, RZ, RZ, -R13 ;  /* 0x000000ffff0d7224 */ /* 0x000fe400078e0a0d */
[C---:B------:R-:W-:Y:S01]  /*5650*/  IMAD R99, R0.reuse, R99, R102 ;  /* 0x0000006300637224 */ /* 0x040fe200078e0266 */
[----:B------:R-:W-:Y:S01]  /*5660*/  IABS R102, R88 ;  /* 0x0000005800667213 */ /* 0x000fe20000000000 */
[C---:B------:R-:W-:Y:S02]  /*5670*/  IMAD R13, R0.reuse, R13, R100 ;  /* 0x0000000d000d7224 */ /* 0x040fe400078e0264 */
[--C-:B------:R-:W-:Y:S01]  /*5680*/  @!P5 IMAD.IADD R11, R11, 0x1, -R0.reuse ;  /* 0x000000010b0bd824 */ /* 0x100fe200078e0a00 */
[----:B------:R-:W-:Y:S01]  /*5690*/  ISETP.GT.U32.AND P5, PT, R0, R99, PT ;  /* 0x000000630000720c */ /* 0x000fe20003fa4070 */
[----:B------:R-:W-:-:S02]  /*56a0*/  @!P1 IMAD.IADD R15, R15, 0x1, -R0 ;  /* 0x000000010f0f9824 */ /* 0x000fc400078e0a00 */
[----:B------:R-:W-:Y:S01]  /*56b0*/  @!P6 IMAD.IADD R176, R176, 0x1, -R0 ;  /* 0x00000001b0b0e824 */ /* 0x000fe200078e0a00 */
[C---:B------:R-:W-:Y:S01]  /*56c0*/  ISETP.GT.U32.AND P6, PT, R0.reuse, R13, PT ;  /* 0x0000000d0000720c */ /* 0x040fe20003fc4070 */
[C---:B------:R-:W-:Y:S01]  /*56d0*/  IMAD R174, R0.reuse, R103, R174 ;  /* 0x0000006700ae7224 */ /* 0x040fe200078e02ae */
[----:B------:R-:W-:Y:S01]  /*56e0*/  ISETP.GT.U32.AND P1, PT, R0, R15, PT ;  /* 0x0000000f0000720c */ /* 0x000fe20003f24070 */
[----:B------:R-:W-:Y:S02]  /*56f0*/  @!P3 IMAD.IADD R178, R178, 0x1, -R0 ;  /* 0x00000001b2b2b824 */ /* 0x000fe400078e0a00 */
[----:B------:R-:W-:Y:S01]  /*5700*/  IMAD.HI.U32 R100, R5, R102, RZ ;  /* 0x0000006605647227 */ /* 0x000fe200078e00ff */
[----:B------:R-:W-:-:S03]  /*5710*/  ISETP.GT.U32.AND P3, PT, R0, R174, PT ;  /* 0x000000ae0000720c */ /* 0x000fc60003f64070 */
[--C-:B------:R-:W-:Y:S01]  /*5720*/  @!P5 IMAD.IADD R99, R99, 0x1, -R0.reuse ;  /* 0x000000016363d824 */ /* 0x100fe200078e0a00 */
[----:B------:R-:W-:Y:S01]  /*5730*/  ISETP.GE.AND P5, PT, R82, RZ, PT ;  /* 0x000000ff5200720c */ /* 0x000fe20003fa6270 */
[----:B------:R-:W-:Y:S02]  /*5740*/  IMAD.MOV.U32 R82, RZ, RZ, R11 ;  /* 0x000000ffff527224 */ /* 0x000fe400078e000b */
[--C-:B------:R-:W-:Y:S02]  /*5750*/  @!P6 IMAD.IADD R13, R13, 0x1, -R0.reuse ;  /* 0x000000010d0de824 */ /* 0x100fe400078e0a00 */
[----:B------:R-:W-:Y:S01]  /*5760*/  @!P1 IMAD.IADD R15, R15, 0x1, -R0 ;  /* 0x000000010f0f9824 */ /* 0x000fe200078e0a00 */
[----:B------:R-:W-:Y:S01]  /*5770*/  ISETP.GE.AND P1, PT, R80, RZ, PT ;  /* 0x000000ff5000720c */ /* 0x000fe20003f26270 */
[----:B------:R-:W-:-:S04]  /*5780*/  IMAD.HI.U32 R101, R5, R104, RZ ;  /* 0x0000006805657227 */ /* 0x000fc800078e00ff */
[----:B------:R-:W-:Y:S01]  /*5790*/  IMAD.MOV R105, RZ, RZ, -R100 ;  /* 0x000000ffff697224 */ /* 0x000fe200078e0a64 */
[----:B------:R-:W-:Y:S01]  /*57a0*/  IABS R100, R85 ;  /* 0x0000005500647213 */ /* 0x000fe20000000000 */
[----:B------:R-:W-:Y:S01]  /*57b0*/  @!P2 IMAD.MOV R82, RZ, RZ, -R82 ;  /* 0x000000ffff52a224 */ /* 0x000fe200078e0a52 */
[----:B------:R-:W-:Y:S01]  /*57c0*/  ISETP.GT.U32.AND P2, PT, R0, R13, PT ;  /* 0x0000000d0000720c */ /* 0x000fe20003f44070 */
[----:B------:R-:W-:-:S04]  /*57d0*/  IMAD.HI.U32 R80, R5, R172, RZ ;  /* 0x000000ac05507227 */ /* 0x000fc800078e00ff */
[----:B------:R-:W-:Y:S01]  /*57e0*/  @!P3 IMAD.IADD R174, R174, 0x1, -R0 ;  /* 0x00000001aeaeb824 */ /* 0x000fe200078e0a00 */
[----:B------:R-:W-:Y:S01]  /*57f0*/  ISETP.GE.AND P3, PT, R84, RZ, PT ;  /* 0x000000ff5400720c */ /* 0x000fe20003f66270 */
[----:B------:R-:W-:Y:S02]  /*5800*/  IMAD.MOV R107, RZ, RZ, -R101 ;  /* 0x000000ffff6b7224 */ /* 0x000fe400078e0a65 */
[C---:B------:R-:W-:Y:S01]  /*5810*/  IMAD R101, R0.reuse, R105, R102 ;  /* 0x0000006900657224 */ /* 0x040fe200078e0266 */
[----:B------:R-:W-:Y:S01]  /*5820*/  ISETP.GT.U32.AND P6, PT, R0, R174, PT ;  /* 0x000000ae0000720c */ /* 0x000fe20003fc4070 */
[----:B------:R-:W-:Y:S01]  /*5830*/  IMAD.MOV.U32 R84, RZ, RZ, R15 ;  /* 0x000000ffff547224 */ /* 0x000fe200078e000f */
[----:B------:R-:W-:Y:S01]  /*5840*/  IABS R102, R77 ;  /* 0x0000004d00667213 */ /* 0x000fe20000000000 */
[----:B------:R-:W-:Y:S01]  /*5850*/  IMAD.MOV R103, RZ, RZ, -R80 ;  /* 0x000000ffff677224 */ /* 0x000fe200078e0a50 */
[----:B------:R-:W-:Y:S01]  /*5860*/  IABS R15, R27 ;  /* 0x0000001b000f7213 */ /* 0x000fe20000000000 */
[----:B------:R-:W-:-:S02]  /*5870*/  IMAD.MOV.U32 R80, RZ, RZ, R9 ;  /* 0x000000ffff507224 */ /* 0x000fc400078e0009 */
[----:B------:R-:W-:Y:S01]  /*5880*/  @!P0 IMAD.MOV R180, RZ, RZ, -R180 ;  /* 0x000000ffffb48224 */ /* 0x000fe200078e0ab4 */
[C---:B------:R-:W-:Y:S01]  /*5890*/  ISETP.GT.U32.AND P0, PT, R0.reuse, R99, PT ;  /* 0x000000630000720c */ /* 0x040fe20003f04070 */
[----:B------:R-:W-:Y:S01]  /*58a0*/  @!P5 IMAD.MOV R84, RZ, RZ, -R84 ;  /* 0x000000ffff54d224 */ /* 0x000fe200078e0a54 */
[C---:B------:R-:W-:Y:S01]  /*58b0*/  ISETP.GT.U32.AND P5, PT, R0.reuse, R101, PT ;  /* 0x000000650000720c */ /* 0x040fe20003fa4070 */
[----:B------:R-:W-:Y:S01]  /*58c0*/  @!P4 IMAD.MOV R80, RZ, RZ, -R80 ;  /* 0x000000ffff50c224 */ /* 0x000fe200078e0a50 */
[C---:B------:R-:W-:Y:S01]  /*58d0*/  ISETP.GT.U32.AND P4, PT, R0.reuse, R176, PT ;  /* 0x000000b00000720c */ /* 0x040fe20003f84070 */
[----:B------:R-:W-:Y:S02]  /*58e0*/  IMAD R172, R0, R103, R172 ;  /* 0x0000006700ac7224 */ /* 0x000fe400078e02ac */
[----:B------:R-:W-:Y:S01]  /*58f0*/  @!P2 IMAD.IADD R13, R13, 0x1, -R0 ;  /* 0x000000010d0da824 */ /* 0x000fe200078e0a00 */
[----:B------:R-:W-:Y:S01]  /*5900*/  ISETP.GE.AND P2, PT, R86, RZ, PT ;  /* 0x000000ff5600720c */ /* 0x000fe20003f46270 */
[----:B------:R-:W-:-:S04]  /*5910*/  IMAD.HI.U32 R9, R5, R170, RZ ;  /* 0x000000aa05097227 */ /* 0x000fc800078e00ff */
[C---:B------:R-:W-:Y:S01]  /*5920*/  IMAD R103, R0.reuse, R107, R104 ;  /* 0x0000006b00677224 */ /* 0x040fe200078e0268 */
[----:B------:R-:W-:Y:S01]  /*5930*/  IABS R104, R81 ;  /* 0x0000005100687213 */ /* 0x000fe20000000000 */
[----:B------:R-:W-:Y:S01]  /*5940*/  @!P1 IMAD.MOV R178, RZ, RZ, -R178 ;  /* 0x000000ffffb29224 */ /* 0x000fe200078e0ab2 */
[C---:B------:R-:W-:Y:S01]  /*5950*/  ISETP.GT.U32.AND P1, PT, R0.reuse, R172, PT ;  /* 0x000000ac0000720c */ /* 0x040fe20003f24070 */
[----:B------:R-:W-:Y:S02]  /*5960*/  IMAD.MOV R9, RZ, RZ, -R9 ;  /* 0x000000ffff097224 */ /* 0x000fe400078e0a09 */
[--C-:B------:R-:W-:Y:S01]  /*5970*/  @!P0 IMAD.IADD R99, R99, 0x1, -R0.reuse ;  /* 0x0000000163638824 */ /* 0x100fe200078e0a00 */
[----:B------:R-:W-:Y:S01]  /*5980*/  ISETP.GT.U32.AND P0, PT, R0, R103, PT ;  /* 0x000000670000720c */ /* 0x000fe20003f04070 */
[--C-:B------:R-:W-:Y:S01]  /*5990*/  @!P5 IMAD.IADD R101, R101, 0x1, -R0.reuse ;  /* 0x000000016565d824 */ /* 0x100fe200078e0a00 */
[----:B------:R-:W-:Y:S01]  /*59a0*/  ISETP.GE.AND P5, PT, R88, RZ, PT ;  /* 0x000000ff5800720c */ /* 0x000fe20003fa6270 */
[----:B------:R-:W-:Y:S01]  /*59b0*/  @!P4 IMAD.IADD R176, R176, 0x1, -R0 ;  /* 0x00000001b0b0c824 */ /* 0x000fe200078e0a00 */
[----:B------:R-:W-:Y:S01]  /*59c0*/  ISETP.GE.AND P4, PT, R97, RZ, PT ;  /* 0x000000ff6100720c */ /* 0x000fe20003f86270 */
[----:B------:R-:W-:Y:S01]  /*59d0*/  IMAD R170, R0, R9, R170 ;  /* 0x0000000900aa7224 */ /* 0x000fe200078e02aa */
[----:B------:R-:W-:Y:S01]  /*59e0*/  IABS R9, R95 ;  /* 0x0000005f00097213 */ /* 0x000fe20000000000 */
[----:B------:R-:W-:-:S02]  /*59f0*/  IMAD.MOV.U32 R88, RZ, RZ, R13 ;  /* 0x000000ffff587224 */ /* 0x000fc400078e000d */
[----:B------:R-:W-:Y:S01]  /*5a00*/  @!P3 IMAD.MOV R176, RZ, RZ, -R176 ;  /* 0x000000ffffb0b224 */ /* 0x000fe200078e0ab0 */
[C---:B------:R-:W-:Y:S01]  /*5a10*/  ISETP.GT.U32.AND P3, PT, R0.reuse, R101, PT ;  /* 0x000000650000720c */ /* 0x040fe20003f64070 */
[----:B------:R-:W-:Y:S01]  /*5a20*/  @!P2 IMAD.MOV R88, RZ, RZ, -R88 ;  /* 0x000000ffff58a224 */ /* 0x000fe200078e0a58 */
[----:B------:R-:W-:Y:S01]  /*5a30*/  ISETP.GT.U32.AND P2, PT, R0, R170, PT ;  /* 0x000000aa0000720c */ /* 0x000fe20003f44070 */
[--C-:B------:R-:W-:Y:S01]  /*5a40*/  @!P1 IMAD.IADD R172, R172, 0x1, -R0.reuse ;  /* 0x00000001acac9824 */ /* 0x100fe200078e0a00 */
[----:B------:R-:W-:Y:S01]  /*5a50*/  ISETP.GE.AND P1, PT, R96, RZ, PT ;  /* 0x000000ff6000720c */ /* 0x000fe20003f26270 */
[--C-:B------:R-:W-:Y:S01]  /*5a60*/  @!P0 IMAD.IADD R103, R103, 0x1, -R0.reuse ;  /* 0x0000000167678824 */ /* 0x100fe200078e0a00 */
[----:B------:R-:W-:Y:S01]  /*5a70*/  IABS R96, R7 ;  /* 0x0000000700607213 */ /* 0x000fe20000000000 */
[----:B------:R-:W-:Y:S01]  /*5a80*/  @!P6 IMAD.IADD R174, R174, 0x1, -R0 ;  /* 0x00000001aeaee824 */ /* 0x000fe200078e0a00 */
[----:B------:R-:W-:Y:S01]  /*5a90*/  ISETP.GT.U32.AND P0, PT, R0, R172, PT ;  /* 0x000000ac0000720c */ /* 0x000fe20003f04070 */
[----:B------:R-:W-:Y:S01]  /*5aa0*/  IMAD.MOV.U32 R86, RZ, RZ, R99 ;  /* 0x000000ffff567224 */ /* 0x000fe200078e0063 */
[----:B------:R-:W-:Y:S01]  /*5ab0*/  ISETP.GE.AND P6, PT, R98, RZ, PT ;  /* 0x000000ff6200720c */ /* 0x000fe20003fc6270 */
[----:B------:R-:W-:Y:S01]  /*5ac0*/  IMAD.HI.U32 R13, R5, R130, RZ ;  /* 0x00000082050d7227 */ /* 0x000fe200078e00ff */
[----:B------:R-:W-:-:S03]  /*5ad0*/  IABS R98, R91 ;  /* 0x0000005b00627213 */ /* 0x000fc60000000000 */
[--C-:B------:R-:W-:Y:S01]  /*5ae0*/  @!P3 IMAD.IADD R101, R101, 0x1, -R0.reuse ;  /* 0x000000016565b824 */ /* 0x100fe200078e0a00 */
[----:B------:R-:W-:Y:S01]  /*5af0*/  ISETP.GE.AND P3, PT, R94, RZ, PT ;  /* 0x000000ff5e00720c */ /* 0x000fe20003f66270 */
[----:B------:R-:W-:Y:S02]  /*5b00*/  @!P2 IMAD.IADD R170, R170, 0x1, -R0 ;  /* 0x00000001aaaaa824 */ /* 0x000fe400078e0a00 */
[----:B------:R-:W-:Y:S02]  /*5b10*/  IMAD.MOV.U32 R94, RZ, RZ, R9 ;  /* 0x000000ffff5e7224 */ /* 0x000fe400078e0009 */
[----:B------:R-:W-:Y:S01]  /*5b20*/  IMAD.HI.U32 R9, R5, R168, RZ ;  /* 0x000000a805097227 */ /* 0x000fe200078e00ff */
[----:B------:R-:W-:-:S03]  /*5b30*/  ISETP.GT.U32.AND P2, PT, R0, R170, PT ;  /* 0x000000aa0000720c */ /* 0x000fc60003f44070 */
[----:B------:R-:W-:-:S04]  /*5b40*/  IMAD.HI.U32 R11, R5, R94, RZ ;  /* 0x0000005e050b7227 */ /* 0x000fc800078e00ff */
[----:B------:R-:W-:Y:S01]  /*5b50*/  @!P0 IMAD.IADD R172, R172, 0x1, -R0 ;  /* 0x00000001acac8824 */ /* 0x000fe200078e0a00 */
[----:B------:R-:W-:Y:S01]  /*5b60*/  ISETP.GE.AND P0, PT, R93, RZ, PT ;  /* 0x000000ff5d00720c */ /* 0x000fe20003f06270 */
[----:B------:R-:W-:Y:S02]  /*5b70*/  IMAD.MOV R9, RZ, RZ, -R9 ;  /* 0x000000ffff097224 */ /* 0x000fe400078e0a09 */
[----:B------:R-:W-:Y:S02]  /*5b80*/  IMAD.MOV R11, RZ, RZ, -R11 ;  /* 0x000000ffff0b7224 */ /* 0x000fe400078e0a0b */
[----:B------:R-:W-:Y:S01]  /*5b90*/  @!P1 IMAD.MOV R172, RZ, RZ, -R172 ;  /* 0x000000ffffac9224 */ /* 0x000fe200078e0aac */
[----:B------:R-:W-:Y:S01]  /*5ba0*/  ISETP.GE.AND P1, PT, R90, RZ, PT ;  /* 0x000000ff5a00720c */ /* 0x000fe20003f26270 */
[----:B------:R-:W-:Y:S01]  /*5bb0*/  @!P4 IMAD.MOV R86, RZ, RZ, -R86 ;  /* 0x000000ffff56c224 */ /* 0x000fe200078e0a56 */
[C---:B------:R-:W-:Y:S01]  /*5bc0*/  ISETP.GT.U32.AND P4, PT, R0.reuse, R103, PT ;  /* 0x000000670000720c */ /* 0x040fe20003f84070 */
[----:B------:R-:W-:-:S02]  /*5bd0*/  IMAD R168, R0, R9, R168 ;  /* 0x0000000900a87224 */ /* 0x000fc400078e02a8 */
[----:B------:R-:W-:Y:S02]  /*5be0*/  IMAD.MOV.U32 R90, RZ, RZ, R101 ;  /* 0x000000ffff5a7224 */ /* 0x000fe400078e0065 */
[C---:B------:R-:W-:Y:S02]  /*5bf0*/  IMAD R94, R0.reuse, R11, R94 ;  /* 0x0000000b005e7224 */ /* 0x040fe400078e025e */
[----:B------:R-:W-:Y:S01]  /*5c00*/  @!P5 IMAD.MOV R90, RZ, RZ, -R90 ;  /* 0x000000ffff5ad224 */ /* 0x000fe200078e0a5a */
[----:B------:R-:W-:Y:S01]  /*5c10*/  ISETP.GT.U32.AND P5, PT, R0, R168, PT ;  /* 0x000000a80000720c */ /* 0x000fe20003fa4070 */
[----:B------:R-:W-:Y:S01]  /*5c20*/  @!P2 IMAD.IADD R170, R170, 0x1, -R0 ;  /* 0x00000001aaaaa824 */ /* 0x000fe200078e0a00 */
[----:B------:R-:W-:Y:S01]  /*5c30*/  ISETP.GT.U32.AND P2, PT, R0, R94, PT ;  /* 0x0000005e0000720c */ /* 0x000fe20003f44070 */
[----:B------:R-:W-:Y:S01]  /*5c40*/  @!P6 IMAD.MOV R174, RZ, RZ, -R174 ;  /* 0x000000ffffaee224 */ /* 0x000fe200078e0aae */
[----:B------:R-:W-:Y:S01]  /*5c50*/  ISETP.GE.AND P6, PT, R92, RZ, PT ;  /* 0x000000ff5c00720c */ /* 0x000fe20003fc6270 */
[----:B------:R-:W-:Y:S01]  /*5c60*/  @!P4 IMAD.IADD R103, R103, 0x1, -R0 ;  /* 0x000000016767c824 */ /* 0x000fe200078e0a00 */
[----:B------:R-:W-:Y:S01]  /*5c70*/  ISETP.GE.AND P4, PT, R95, RZ, PT ;  /* 0x000000ff5f00720c */ /* 0x000fe20003f86270 */
[----:B------:R-:W-:-:S04]  /*5c80*/  IMAD.HI.U32 R9, R5, R166, RZ ;  /* 0x000000a605097227 */ /* 0x000fc800078e00ff */
[----:B------:R-:W-:Y:S02]  /*5c90*/  IMAD.MOV.U32 R92, RZ, RZ, R103 ;  /* 0x000000ffff5c7224 */ /* 0x000fe400078e0067 */
[--C-:B------:R-:W-:Y:S02]  /*5ca0*/  @!P5 IMAD.IADD R168, R168, 0x1, -R0.reuse ;  /* 0x00000001a8a8d824 */ /* 0x100fe400078e0a00 */
[----:B------:R-:W-:Y:S02]  /*5cb0*/  @!P2 IMAD.IADD R94, R94, 0x1, -R0 ;  /* 0x000000015e5ea824 */ /* 0x000fe400078e0a00 */
[----:B------:R-:W-:Y:S01]  /*5cc0*/  IMAD.MOV R9, RZ, RZ, -R9 ;  /* 0x000000ffff097224 */ /* 0x000fe200078e0a09 */
[C---:B------:R-:W-:Y:S01]  /*5cd0*/  ISETP.GT.U32.AND P5, PT, R0.reuse, R168, PT ;  /* 0x000000a80000720c */ /* 0x040fe20003fa4070 */
[----:B------:R-:W-:Y:S01]  /*5ce0*/  @!P6 IMAD.MOV R92, RZ, RZ, -R92 ;  /* 0x000000ffff5ce224 */ /* 0x000fe200078e0a5c */
[----:B------:R-:W-:Y:S01]  /*5cf0*/  ISETP.GE.AND P6, PT, R7, RZ, PT ;  /* 0x000000ff0700720c */ /* 0x000fe20003fc6270 */
[C---:B------:R-:W-:Y:S01]  /*5d00*/  IMAD R166, R0.reuse, R9, R166 ;  /* 0x0000000900a67224 */ /* 0x040fe200078e02a6 */
[----:B------:R-:W-:Y:S01]  /*5d10*/  ISETP.GT.U32.AND P2, PT, R0, R94, PT ;  /* 0x0000005e0000720c */ /* 0x000fe20003f44070 */
[----:B------:R-:W-:-:S04]  /*5d20*/  IMAD.HI.U32 R7, R5, R96, RZ ;  /* 0x0000006005077227 */ /* 0x000fc800078e00ff */
[----:B------:R-:W-:-:S04]  /*5d30*/  IMAD.HI.U32 R9, R5, R164, RZ ;  /* 0x000000a405097227 */ /* 0x000fc800078e00ff */
[----:B------:R-:W-:Y:S02]  /*5d40*/  IMAD.MOV R11, RZ, RZ, -R7 ;  /* 0x000000ffff0b7224 */ /* 0x000fe400078e0a07 */
[----:B------:R-:W-:Y:S02]  /*5d50*/  IMAD.MOV R9, RZ, RZ, -R9 ;  /* 0x000000ffff097224 */ /* 0x000fe400078e0a09 */
[----:B------:R-:W-:-:S04]  /*5d60*/  IMAD.HI.U32 R7, R5, R98, RZ ;  /* 0x0000006205077227 */ /* 0x000fc800078e00ff */
[----:B------:R-:W-:Y:S02]  /*5d70*/  IMAD R164, R0, R9, R164 ;  /* 0x0000000900a47224 */ /* 0x000fe400078e02a4 */
[----:B------:R-:W-:Y:S02]  /*5d80*/  IMAD.MOV R7, RZ, RZ, -R7 ;  /* 0x000000ffff077224 */ /* 0x000fe400078e0a07 */
[----:B------:R-:W-:Y:S02]  /*5d90*/  @!P5 IMAD.IADD R168, R168, 0x1, -R0 ;  /* 0x00000001a8a8d824 */ /* 0x000fe400078e0a00 */
[----:B------:R-:W-:Y:S02]  /*5da0*/  IMAD R98, R0, R7, R98 ;  /* 0x0000000700627224 */ /* 0x000fe400078e0262 */
[----:B------:R-:W-:Y:S01]  /*5db0*/  @!P2 IMAD.IADD R94, R94, 0x1, -R0 ;  /* 0x000000015e5ea824 */ /* 0x000fe200078e0a00 */
[C---:B------:R-:W-:Y:S01]  /*5dc0*/  ISETP.GT.U32.AND P2, PT, R0.reuse, R164, PT ;  /* 0x000000a40000720c */ /* 0x040fe20003f44070 */
[----:B------:R-:W-:Y:S01]  /*5dd0*/  @!P3 IMAD.MOV R168, RZ, RZ, -R168 ;  /* 0x000000ffffa8b224 */ /* 0x000fe200078e0aa8 */
[C---:B------:R-:W-:Y:S01]  /*5de0*/  ISETP.GT.U32.AND P3, PT, R0.reuse, R98, PT ;  /* 0x000000620000720c */ /* 0x040fe20003f64070 */
[----:B------:R-:W-:-:S02]  /*5df0*/  IMAD R96, R0, R11, R96 ;  /* 0x0000000b00607224 */ /* 0x000fc400078e0260 */
[----:B------:R-:W-:-:S03]  /*5e00*/  IMAD.HI.U32 R7, R5, R162, RZ ;  /* 0x000000a205077227 */ /* 0x000fc600078e00ff */
[C---:B------:R-:W-:Y:S01]  /*5e10*/  ISETP.GT.U32.AND P5, PT, R0.reuse, R96, PT ;  /* 0x000000600000720c */ /* 0x040fe20003fa4070 */
[----:B------:R-:W-:Y:S02]  /*5e20*/  IMAD.MOV R7, RZ, RZ, -R7 ;  /* 0x000000ffff077224 */ /* 0x000fe400078e0a07 */
[----:B------:R-:W-:Y:S01]  /*5e30*/  @!P0 IMAD.MOV R170, RZ, RZ, -R170 ;  /* 0x000000ffffaa8224 */ /* 0x000fe200078e0aaa */
[----:B------:R-:W-:Y:S01]  /*5e40*/  ISETP.GT.U32.AND P0, PT, R0, R166, PT ;  /* 0x000000a60000720c */ /* 0x000fe20003f04070 */
[--C-:B------:R-:W-:Y:S02]  /*5e50*/  @!P2 IMAD.IADD R164, R164, 0x1, -R0.reuse ;  /* 0x00000001a4a4a824 */ /* 0x100fe400078e0a00 */
[----:B------:R-:W-:Y:S02]  /*5e60*/  @!P3 IMAD.IADD R98, R98, 0x1, -R0 ;  /* 0x000000016262b824 */ /* 0x000fe400078e0a00 */
[C---:B------:R-:W-:Y:S01]  /*5e70*/  IMAD R162, R0.reuse, R7, R162 ;  /* 0x0000000700a27224 */ /* 0x040fe200078e02a2 */
[----:B------:R-:W-:Y:S01]  /*5e80*/  ISETP.GT.U32.AND P3, PT, R0, R164, PT ;  /* 0x000000a40000720c */ /* 0x000fe20003f64070 */
[----:B------:R-:W-:-:S03]  /*5e90*/  IMAD.HI.U32 R7, R5, R100, RZ ;  /* 0x0000006405077227 */ /* 0x000fc600078e00ff */
[----:B------:R-:W-:Y:S01]  /*5ea0*/  ISETP.GT.U32.AND P2, PT, R0, R162, PT ;  /* 0x000000a20000720c */ /* 0x000fe20003f44070 */
[----:B------:R-:W-:Y:S02]  /*5eb0*/  IMAD.MOV R7, RZ, RZ, -R7 ;  /* 0x000000ffff077224 */ /* 0x000fe400078e0a07 */
[----:B------:R-:W-:Y:S01]  /*5ec0*/  @!P5 IMAD.IADD R96, R96, 0x1, -R0 ;  /* 0x000000016060d824 */ /* 0x000fe200078e0a00 */
[----:B------:R-:W-:Y:S01]  /*5ed0*/  ISETP.GE.AND P5, PT, R89, RZ, PT ;  /* 0x000000ff5900720c */ /* 0x000fe20003fa6270 */
[C---:B------:R-:W-:Y:S02]  /*5ee0*/  IMAD R100, R0.reuse, R7, R100 ;  /* 0x0000000700647224 */ /* 0x040fe400078e0264 */
[----:B------:R-:W-:Y:S01]  /*5ef0*/  @!P4 IMAD.MOV R94, RZ, RZ, -R94 ;  /* 0x000000ffff5ec224 */ /* 0x000fe200078e0a5e */
[----:B------:R-:W-:Y:S01]  /*5f00*/  ISETP.GT.U32.AND P4, PT, R0, R96, PT ;  /* 0x000000600000720c */ /* 0x000fe20003f84070 */
[----:B------:R-:W-:Y:S01]  /*5f10*/  @!P3 IMAD.IADD R164, R164, 0x1, -R0 ;  /* 0x00000001a4a4b824 */ /* 0x000fe200078e0a00 */
[----:B------:R-:W-:Y:S01]  /*5f20*/  ISETP.GT.U32.AND P3, PT, R0, R100, PT ;  /* 0x000000640000720c */ /* 0x000fe20003f64070 */
[----:B------:R-:W-:-:S04]  /*5f30*/  IMAD.HI.U32 R7, R5, R160, RZ ;  /* 0x000000a005077227 */ /* 0x000fc800078e00ff */
[----:B------:R-:W-:Y:S02]  /*5f40*/  @!P0 IMAD.IADD R166, R166, 0x1, -R0 ;  /* 0x00000001a6a68824 */ /* 0x000fe400078e0a00 */
[----:B------:R-:W-:Y:S02]  /*5f50*/  IMAD.MOV R9, RZ, RZ, -R7 ;  /* 0x000000ffff097224 */ /* 0x000fe400078e0a07 */
[----:B------:R-:W-:Y:S01]  /*5f60*/  IMAD.HI.U32 R7, R5, R102, RZ ;  /* 0x0000006605077227 */ /* 0x000fe200078e00ff */
[----:B------:R-:W-:-:S03]  /*5f70*/  ISETP.GT.U32.AND P0, PT, R0, R166, PT ;  /* 0x000000a60000720c */ /* 0x000fc60003f04070 */
[--C-:B------:R-:W-:Y:S01]  /*5f80*/  @!P4 IMAD.IADD R96, R96, 0x1, -R0.reuse ;  /* 0x000000016060c824 */ /* 0x100fe200078e0a00 */
[----:B------:R-:W-:Y:S01]  /*5f90*/  ISETP.GE.AND P4, PT, R83, RZ, PT ;  /* 0x000000ff5300720c */ /* 0x000fe20003f86270 */
[----:B------:R-:W-:Y:S02]  /*5fa0*/  IMAD.MOV R7, RZ, RZ, -R7 ;  /* 0x000000ffff077224 */ /* 0x000fe400078e0a07 */
[--C-:B------:R-:W-:Y:S01]  /*5fb0*/  @!P3 IMAD.IADD R100, R100, 0x1, -R0.reuse ;  /* 0x000000016464b824 */ /* 0x100fe200078e0a00 */
[----:B------:R-:W-:Y:S01]  /*5fc0*/  ISETP.GE.AND P3, PT, R87, RZ, PT ;  /* 0x000000ff5700720c */ /* 0x000fe20003f66270 */
[----:B------:R-:W-:Y:S02]  /*5fd0*/  @!P2 IMAD.IADD R162, R162, 0x1, -R0 ;  /* 0x00000001a2a2a824 */ /* 0x000fe400078e0a00 */
[C---:B------:R-:W-:Y:S02]  /*5fe0*/  IMAD R102, R0.reuse, R7, R102 ;  /* 0x0000000700667224 */ /* 0x040fe400078e0266 */
[----:B------:R-:W-:Y:S01]  /*5ff0*/  @!P6 IMAD.MOV R96, RZ, RZ, -R96 ;  /* 0x000000ffff60e224 */ /* 0x000fe200078e0a60 */
[C---:B------:R-:W-:Y:S01]  /*6000*/  ISETP.GT.U32.AND P6, PT, R0.reuse, R100, PT ;  /* 0x000000640000720c */ /* 0x040fe20003fc4070 */
[----:B------:R-:W-:Y:S01]  /*6010*/  IMAD.HI.U32 R11, R5, R104, RZ ;  /* 0x00000068050b7227 */ /* 0x000fe200078e00ff */
[----:B------:R-:W-:-:S03]  /*6020*/  ISETP.GT.U32.AND P2, PT, R0, R162, PT ;  /* 0x000000a20000720c */ /* 0x000fc60003f44070 */
[----:B------:R-:W-:Y:S01]  /*6030*/  @!P5 IMAD.MOV R164, RZ, RZ, -R164 ;  /* 0x000000ffffa4d224 */ /* 0x000fe200078e0aa4 */
[----:B------:R-:W-:Y:S01]  /*6040*/  ISETP.GT.U32.AND P5, PT, R0, R102, PT ;  /* 0x000000660000720c */ /* 0x000fe20003fa4070 */
[----:B------:R-:W-:Y:S01]  /*6050*/  @!P0 IMAD.IADD R166, R166, 0x1, -R0 ;  /* 0x00000001a6a68824 */ /* 0x000fe200078e0a00 */
[----:B------:R-:W-:Y:S01]  /*6060*/  ISETP.GE.AND P0, PT, R91, RZ, PT ;  /* 0x000000ff5b00720c */ /* 0x000fe20003f06270 */
[----:B------:R-:W-:Y:S02]  /*6070*/  IMAD.MOV R11, RZ, RZ, -R11 ;  /* 0x000000ffff0b7224 */ /* 0x000fe400078e0a0b */
[----:B------:R-:W-:-:S04]  /*6080*/  IMAD.HI.U32 R7, R5, R156, RZ ;  /* 0x0000009c05077227 */ /* 0x000fc800078e00ff */
[----:B------:R-:W-:Y:S01]  /*6090*/  @!P1 IMAD.MOV R166, RZ, RZ, -R166 ;  /* 0x000000ffffa69224 */ /* 0x000fe200078e0aa6 */
[C---:B------:R-:W-:Y:S01]  /*60a0*/  ISETP.GT.U32.AND P1, PT, R0.reuse, R98, PT ;  /* 0x000000620000720c */ /* 0x040fe20003f24070 */
[C---:B------:R-:W-:Y:S02]  /*60b0*/  IMAD R104, R0.reuse, R11, R104 ;  /* 0x0000000b00687224 */ /* 0x040fe400078e0268 */
[----:B------:R-:W-:Y:S02]  /*60c0*/  IMAD.MOV R7, RZ, RZ, -R7 ;  /* 0x000000ffff077224 */ /* 0x000fe400078e0a07 */
[C---:B------:R-:W-:Y:S02]  /*60d0*/  IMAD R160, R0.reuse, R9, R160 ;  /* 0x0000000900a07224 */ /* 0x040fe400078e02a0 */
[----:B------:R-:W-:Y:S02]  /*60e0*/  IMAD R156, R0, R7, R156 ;  /* 0x00000007009c7224 */ /* 0x000fe400078e029c */
[----:B------:R-:W-:Y:S01]  /*60f0*/  @!P6 IMAD.IADD R100, R100, 0x1, -R0 ;  /* 0x000000016464e824 */ /* 0x000fe200078e0a00 */
[----:B------:R-:W-:Y:S01]  /*6100*/  ISETP.GT.U32.AND P6, PT, R0, R104, PT ;  /* 0x000000680000720c */ /* 0x000fe20003fc4070 */
[----:B------:R-:W-:-:S04]  /*6110*/  IMAD.HI.U32 R9, R5, R158, RZ ;  /* 0x0000009e05097227 */ /* 0x000fc800078e00ff */
[--C-:B------:R-:W-:Y:S01]  /*6120*/  @!P2 IMAD.IADD R162, R162, 0x1, -R0.reuse ;  /* 0x00000001a2a2a824 */ /* 0x100fe200078e0a00 */
[----:B------:R-:W-:Y:S01]  /*6130*/  ISETP.GT.U32.AND P2, PT, R0, R160, PT ;  /* 0x000000a00000720c */ /* 0x000fe20003f44070 */
[--C-:B------:R-:W-:Y:S01]  /*6140*/  @!P5 IMAD.IADD R102, R102, 0x1, -R0.reuse ;  /* 0x000000016666d824 */ /* 0x100fe200078e0a00 */
[----:B------:R-:W-:Y:S01]  /*6150*/  ISETP.GT.U32.AND P5, PT, R0, R156, PT ;  /* 0x0000009c0000720c */ /* 0x000fe20003fa4070 */
[----:B------:R-:W-:Y:S02]  /*6160*/  IMAD.MOV R9, RZ, RZ, -R9 ;  /* 0x000000ffff097224 */ /* 0x000fe400078e0a09 */
[----:B------:R-:W-:Y:S01]  /*6170*/  @!P1 IMAD.IADD R98, R98, 0x1, -R0 ;  /* 0x0000000162629824 */ /* 0x000fe200078e0a00 */
[----:B------:R-:W-:Y:S01]  /*6180*/  ISETP.GE.AND P1, PT, R85, RZ, PT ;  /* 0x000000ff5500720c */ /* 0x000fe20003f26270 */
[----:B------:R-:W-:Y:S02]  /*6190*/  IMAD R158, R0, R9, R158 ;  /* 0x00000009009e7224 */ /* 0x000fe400078e029e */
[----:B------:R-:W-:-:S04]  /*61a0*/  IMAD.HI.U32 R7, R5, R106, RZ ;  /* 0x0000006a05077227 */ /* 0x000fc800078e00ff */
[----:B------:R-:W-:Y:S01]  /*61b0*/  @!P0 IMAD.MOV R98, RZ, RZ, -R98 ;  /* 0x000000ffff628224 */ /* 0x000fe200078e0a62 */
[----:B------:R-:W-:Y:S01]  /*61c0*/  ISETP.GT.U32.AND P0, PT, R0, R158, PT ;  /* 0x0000009e0000720c */ /* 0x000fe20003f04070 */
[--C-:B------:R-:W-:Y:S01]  /*61d0*/  @!P6 IMAD.IADD R104, R104, 0x1, -R0.reuse ;  /* 0x000000016868e824 */ /* 0x100fe200078e0a00 */
[----:B------:R-:W-:Y:S01]  /*61e0*/  ISETP.GT.U32.AND P6, PT, R0, R102, PT ;  /* 0x000000660000720c */ /* 0x000fe20003fc4070 */
[----:B------:R-:W-:Y:S02]  /*61f0*/  IMAD.MOV R7, RZ, RZ, -R7 ;  /* 0x000000ffff077224 */ /* 0x000fe400078e0a07 */
[--C-:B------:R-:W-:Y:S02]  /*6200*/  @!P2 IMAD.IADD R160, R160, 0x1, -R0.reuse ;  /* 0x00000001a0a0a824 */ /* 0x100fe400078e0a00 */
[----:B------:R-:W-:Y:S01]  /*6210*/  @!P5 IMAD.IADD R156, R156, 0x1, -R0 ;  /* 0x000000019c9cd824 */ /* 0x000fe200078e0a00 */
[C---:B------:R-:W-:Y:S01]  /*6220*/  ISETP.GT.U32.AND P5, PT, R0.reuse, R104, PT ;  /* 0x000000680000720c */ /* 0x040fe20003fa4070 */
[C---:B------:R-:W-:Y:S01]  /*6230*/  IMAD R106, R0.reuse, R7, R106 ;  /* 0x00000007006a7224 */ /* 0x040fe200078e026a */
[----:B------:R-:W-:Y:S01]  /*6240*/  ISETP.GT.U32.AND P2, PT, R0, R160, PT ;  /* 0x000000a00000720c */ /* 0x000fe20003f44070 */
[----:B------:R-:W-:-:S04]  /*6250*/  IMAD.HI.U32 R7, R5, R154, RZ ;  /* 0x0000009a05077227 */ /* 0x000fc800078e00ff */
[----:B------:R-:W-:Y:S02]  /*6260*/  IMAD.MOV R7, RZ, RZ, -R7 ;  /* 0x000000ffff077224 */ /* 0x000fe400078e0a07 */
[----:B------:R-:W-:Y:S01]  /*6270*/  @!P0 IMAD.IADD R158, R158, 0x1, -R0 ;  /* 0x000000019e9e8824 */ /* 0x000fe200078e0a00 */
[----:B------:R-:W-:Y:S01]  /*6280*/  ISETP.GE.AND P0, PT, R81, RZ, PT ;  /* 0x000000ff5100720c */ /* 0x000fe20003f06270 */
[C---:B------:R-:W-:Y:S02]  /*6290*/  IMAD R154, R0.reuse, R7, R154 ;  /* 0x00000007009a7224 */ /* 0x040fe400078e029a */
        /* <DEDUP_REMOVED lines=8> */
[----:B------:R-:W-:-:S04]  /*6320*/  IMAD.HI.U32 R7, R5, R108, RZ ;  /* 0x0000006c05077227 */ /* 0x000fc800078e00ff */
[----:B------:R-:W-:Y:S01]  /*6330*/  @!P4 IMAD.MOV R162, RZ, RZ, -R162 ;  /* 0x000000ffffa2c224 */ /* 0x000fe200078e0aa2 */
[----:B------:R-:W-:Y:S01]  /*6340*/  ISETP.GE.AND P4, PT, R77, RZ, PT ;  /* 0x000000ff4d00720c */ /* 0x000fe20003f86270 */
[--C-:B------:R-:W-:Y:S01]  /*6350*/  @!P1 IMAD.IADD R158, R158, 0x1, -R0.reuse ;  /* 0x000000019e9e9824 */ /* 0x100fe200078e0a00 */
[----:B------:R-:W-:Y:S01]  /*6360*/  ISETP.GE.AND P1, PT, R71, RZ, PT ;  /* 0x000000ff4700720c */ /* 0x000fe20003f26270 */
[----:B------:R-:W-:Y:S02]  /*6370*/  @!P5 IMAD.IADD R154, R154, 0x1, -R0 ;  /* 0x000000019a9ad824 */ /* 0x000fe400078e0a00 */
[----:B------:R-:W-:Y:S02]  /*6380*/  IMAD.MOV R7, RZ, RZ, -R7 ;  /* 0x000000ffff077224 */ /* 0x000fe400078e0a07 */
[----:B------:R-:W-:Y:S01]  /*6390*/  @!P3 IMAD.MOV R160, RZ, RZ, -R160 ;  /* 0x000000ffffa0b224 */ /* 0x000fe200078e0aa0 */
[C---:B------:R-:W-:Y:S01]  /*63a0*/  ISETP.GT.U32.AND P3, PT, R0.reuse, R156, PT ;  /* 0x0000009c0000720c */ /* 0x040fe20003f64070 */
[----:B------:R-:W-:Y:S01]  /*63b0*/  @!P2 IMAD.MOV R158, RZ, RZ, -R158 ;  /* 0x000000ffff9ea224 */ /* 0x000fe200078e0a9e */
[C---:B------:R-:W-:Y:S01]  /*63c0*/  ISETP.GT.U32.AND P2, PT, R0.reuse, R154, PT ;  /* 0x0000009a0000720c */ /* 0x040fe20003f44070 */
[----:B------:R-:W-:-:S02]  /*63d0*/  IMAD R108, R0, R7, R108 ;  /* 0x00000007006c7224 */ /* 0x000fc400078e026c */
[----:B------:R-:W-:-:S03]  /*63e0*/  IMAD.HI.U32 R7, R5, R110, RZ ;  /* 0x0000006e05077227 */ /* 0x000fc600078e00ff */
[----:B------:R-:W-:Y:S01]  /*63f0*/  ISETP.GT.U32.AND P5, PT, R0, R108, PT ;  /* 0x0000006c0000720c */ /* 0x000fe20003fa4070 */
        /* <DEDUP_REMOVED lines=8> */
[----:B------:R-:W-:Y:S01]  /*6480*/  ISETP.GE.AND P3, PT, R73, RZ, PT ;  /* 0x000000ff4900720c */ /* 0x000fe20003f66270 */
[----:B------:R-:W-:Y:S01]  /*6490*/  @!P2 IMAD.IADD R154, R154, 0x1, -R0 ;  /* 0x000000019a9aa824 */ /* 0x000fe200078e0a00 */
[C---:B------:R-:W-:Y:S01]  /*64a0*/  ISETP.GT.U32.AND P2, PT, R0.reuse, R110, PT ;  /* 0x0000006e0000720c */ /* 0x040fe20003f44070 */
[----:B------:R-:W-:Y:S02]  /*64b0*/  IMAD.MOV R9, RZ, RZ, -R9 ;  /* 0x000000ffff097224 */ /* 0x000fe400078e0a09 */
[----:B------:R-:W-:Y:S02]  /*64c0*/  @!P1 IMAD.MOV R156, RZ, RZ, -R156 ;  /* 0x000000ffff9c9224 */ /* 0x000fe400078e0a9c */
[----:B------:R-:W-:Y:S02]  /*64d0*/  IMAD R152, R0, R9, R152 ;  /* 0x0000000900987224 */ /* 0x000fe400078e0298 */
[--C-:B------:R-:W-:Y:S01]  /*64e0*/  @!P4 IMAD.IADD R106, R106, 0x1, -R0.reuse ;  /* 0x000000016a6ac824 */ /* 0x100fe200078e0a00 */
[----:B------:R-:W-:Y:S01]  /*64f0*/  ISETP.GE.AND P4, PT, R67, RZ, PT ;  /* 0x000000ff4300720c */ /* 0x000fe20003f86270 */
[----:B------:R-:W-:Y:S01]  /*6500*/  @!P5 IMAD.IADD R108, R108, 0x1, -R0 ;  /* 0x000000016c6cd824 */ /* 0x000fe200078e0a00 */
[----:B------:R-:W-:Y:S01]  /*6510*/  ISETP.GT.U32.AND P1, PT, R0, R152, PT ;  /* 0x000000980000720c */ /* 0x000fe20003f24070 */
[----:B------:R-:W-:Y:S01]  /*6520*/  @!P3 IMAD.MOV R106, RZ, RZ, -R106 ;  /* 0x000000ffff6ab224 */ /* 0x000fe200078e0a6a */
[----:B------:R-:W-:Y:S01]  /*6530*/  ISETP.GE.AND P5, PT, R69, RZ, PT ;  /* 0x000000ff4500720c */ /* 0x000fe20003fa6270 */
[----:B------:R-:W-:Y:S01]  /*6540*/  @!P2 IMAD.IADD R110, R110, 0x1, -R0 ;  /* 0x000000016e6ea824 */ /* 0x000fe200078e0a00 */
[----:B------:R-:W-:Y:S01]  /*6550*/  ISETP.GT.U32.AND P3, PT, R0, R108, PT ;  /* 0x0000006c0000720c */ /* 0x000fe20003f64070 */
[----:B------:R-:W-:-:S03]  /*6560*/  IMAD.HI.U32 R7, R5, R150, RZ ;  /* 0x0000009605077227 */ /* 0x000fc600078e00ff */
[----:B------:R-:W-:Y:S01]  /*6570*/  ISETP.GT.U32.AND P2, PT, R0, R110, PT ;  /* 0x0000006e0000720c */ /* 0x000fe20003f44070 */
[----:B------:R-:W-:Y:S02]  /*6580*/  IMAD.MOV R9, RZ, RZ, -R7 ;  /* 0x000000ffff097224 */ /* 0x000fe400078e0a07 */
[----:B------:R-:W-:-:S04]  /*6590*/  IMAD.HI.U32 R7, R5, R112, RZ ;  /* 0x0000007005077227 */ /* 0x000fc800078e00ff */
[----:B------:R-:W-:Y:S02]  /*65a0*/  @!P1 IMAD.IADD R152, R152, 0x1, -R0 ;  /* 0x0000000198989824 */ /* 0x000fe400078e0a00 */
[C---:B------:R-:W-:Y:S02]  /*65b0*/  IMAD R150, R0.reuse, R9, R150 ;  /* 0x0000000900967224 */ /* 0x040fe400078e0296 */
[----:B------:R-:W-:Y:S01]  /*65c0*/  IMAD.MOV R7, RZ, RZ, -R7 ;  /* 0x000000ffff077224 */ /* 0x000fe200078e0a07 */
[----:B------:R-:W-:Y:S01]  /*65d0*/  ISETP.GT.U32.AND P1, PT, R0, R152, PT ;  /* 0x000000980000720c */ /* 0x000fe20003f24070 */
[----:B------:R-:W-:Y:S01]  /*65e0*/  @!P3 IMAD.IADD R108, R108, 0x1, -R0 ;  /* 0x000000016c6cb824 */ /* 0x000fe200078e0a00 */
[C---:B------:R-:W-:Y:S01]  /*65f0*/  ISETP.GT.U32.AND P3, PT, R0.reuse, R150, PT ;  /* 0x000000960000720c */ /* 0x040fe20003f64070 */
[----:B------:R-:W-:Y:S02]  /*6600*/  IMAD R112, R0, R7, R112 ;  /* 0x0000000700707224 */ /* 0x000fe400078e0270 */
[----:B------:R-:W-:-:S02]  /*6610*/  @!P2 IMAD.IADD R110, R110, 0x1, -R0 ;  /* 0x000000016e6ea824 */ /* 0x000fc400078e0a00 */
[----:B------:R-:W-:Y:S01]  /*6620*/  IMAD.HI.U32 R7, R5, R114, RZ ;  /* 0x0000007205077227 */ /* 0x000fe200078e00ff */
[----:B------:R-:W-:-:S03]  /*6630*/  ISETP.GT.U32.AND P2, PT, R0, R112, PT ;  /* 0x000000700000720c */ /* 0x000fc60003f44070 */
[----:B------:R-:W-:Y:S02]  /*6640*/  IMAD.MOV R11, RZ, RZ, -R7 ;  /* 0x000000ffff0b7224 */ /* 0x000fe400078e0a07 */
[----:B------:R-:W-:-:S04]  /*6650*/  IMAD.HI.U32 R7, R5, R146, RZ ;  /* 0x0000009205077227 */ /* 0x000fc800078e00ff */
[--C-:B------:R-:W-:Y:S01]  /*6660*/  @!P1 IMAD.IADD R152, R152, 0x1, -R0.reuse ;  /* 0x0000000198989824 */ /* 0x100fe200078e0a00 */
[----:B------:R-:W-:Y:S01]  /*6670*/  ISETP.GE.AND P1, PT, R61, RZ, PT ;  /* 0x000000ff3d00720c */ /* 0x000fe20003f26270 */
[----:B------:R-:W-:Y:S01]  /*6680*/  @!P3 IMAD.IADD R150, R150, 0x1, -R0 ;  /* 0x000000019696b824 */ /* 0x000fe200078e0a00 */
[----:B------:R-:W-:Y:S01]  /*6690*/  ISETP.GE.AND P3, PT, R63, RZ, PT ;  /* 0x000000ff3f00720c */ /* 0x000fe20003f66270 */
[----:B------:R-:W-:Y:S02]  /*66a0*/  IMAD R114, R0, R11, R114 ;  /* 0x0000000b00727224 */ /* 0x000fe400078e0272 */
[----:B------:R-:W-:Y:S02]  /*66b0*/  IMAD.MOV R7, RZ, RZ, -R7 ;  /* 0x000000ffff077224 */ /* 0x000fe400078e0a07 */
[----:B------:R-:W-:-:S04]  /*66c0*/  IMAD.HI.U32 R9, R5, R148, RZ ;  /* 0x0000009405097227 */ /* 0x000fc800078e00ff */
[----:B------:R-:W-:Y:S01]  /*66d0*/  @!P2 IMAD.IADD R112, R112, 0x1, -R0 ;  /* 0x000000017070a824 */ /* 0x000fe200078e0a00 */
[C---:B------:R-:W-:Y:S01]  /*66e0*/  ISETP.GT.U32.AND P2, PT, R0.reuse, R150, PT ;  /* 0x000000960000720c */ /* 0x040fe20003f44070 */
[----:B------:R-:W-:Y:S01]  /*66f0*/  @!P4 IMAD.MOV R152, RZ, RZ, -R152 ;  /* 0x000000ffff98c224 */ /* 0x000fe200078e0a98 */
[C---:B------:R-:W-:Y:S01]  /*6700*/  ISETP.GT.U32.AND P4, PT, R0.reuse, R114, PT ;  /* 0x000000720000720c */ /* 0x040fe20003f84070 */
[----:B------:R-:W-:Y:S02]  /*6710*/  IMAD R146, R0, R7, R146 ;  /* 0x0000000700927224 */ /* 0x000fe400078e0292 */
[----:B------:R-:W-:Y:S02]  /*6720*/  IMAD.MOV R9, RZ, RZ, -R9 ;  /* 0x000000ffff097224 */ /* 0x000fe400078e0a09 */
[----:B------:R-:W-:-:S04]  /*6730*/  IMAD.HI.U32 R7, R5, R116, RZ ;  /* 0x0000007405077227 */ /* 0x000fc800078e00ff */
[C---:B------:R-:W-:Y:S02]  /*6740*/  IMAD R148, R0.reuse, R9, R148 ;  /* 0x0000000900947224 */ /* 0x040fe400078e0294 */
[----:B------:R-:W-:Y:S02]  /*6750*/  IMAD.MOV R7, RZ, RZ, -R7 ;  /* 0x000000ffff077224 */ /* 0x000fe400078e0a07 */
[----:B------:R-:W-:Y:S01]  /*6760*/  @!P5 IMAD.MOV R110, RZ, RZ, -R110 ;  /* 0x000000ffff6ed224 */ /* 0x000fe200078e0a6e */
[C---:B------:R-:W-:Y:S01]  /*6770*/  ISETP.GT.U32.AND P5, PT, R0.reuse, R148, PT ;  /* 0x000000940000720c */ /* 0x040fe20003fa4070 */
[----:B------:R-:W-:Y:S02]  /*6780*/  IMAD R116, R0, R7, R116 ;  /* 0x0000000700747224 */ /* 0x000fe400078e0274 */
[--C-:B------:R-:W-:Y:S01]  /*6790*/  @!P2 IMAD.IADD R150, R150, 0x1, -R0.reuse ;  /* 0x000000019696a824 */ /* 0x100fe200078e0a00 */
[----:B------:R-:W-:Y:S01]  /*67a0*/  ISETP.GT.U32.AND P2, PT, R0, R146, PT ;  /* 0x000000920000720c */ /* 0x000fe20003f44070 */
[----:B------:R-:W-:Y:S01]  /*67b0*/  @!P4 IMAD.IADD R114, R114, 0x1, -R0 ;  /* 0x000000017272c824 */ /* 0x000fe200078e0a00 */
[----:B------:R-:W-:Y:S01]  /*67c0*/  ISETP.GT.U32.AND P4, PT, R0, R116, PT ;  /* 0x000000740000720c */ /* 0x000fe20003f84070 */
[----:B------:R-:W-:-:S04]  /*67d0*/  IMAD.HI.U32 R7, R5, R144, RZ ;  /* 0x0000009005077227 */ /* 0x000fc800078e00ff */
[----:B------:R-:W-:Y:S02]  /*67e0*/  IMAD.MOV R7, RZ, RZ, -R7 ;  /* 0x000000ffff077224 */ /* 0x000fe400078e0a07 */
[----:B------:R-:W-:Y:S01]  /*67f0*/  @!P5 IMAD.IADD R148, R148, 0x1, -R0 ;  /* 0x000000019494d824 */ /* 0x000fe200078e0a00 */
[C---:B------:R-:W-:Y:S01]  /*6800*/  ISETP.GT.U32.AND P5, PT, R0.reuse, R114, PT ;  /* 0x000000720000720c */ /* 0x040fe20003fa4070 */
[----:B------:R-:W-:Y:S02]  /*6810*/  IMAD R144, R0, R7, R144 ;  /* 0x0000000700907224 */ /* 0x000fe400078e0290 */
[--C-:B------:R-:W-:Y:S01]  /*6820*/  @!P2 IMAD.IADD R146, R146, 0x1, -R0.reuse ;  /* 0x000000019292a824 */ /* 0x100fe200078e0a00 */
[----:B------:R-:W-:Y:S01]  /*6830*/  ISETP.GT.U32.AND P2, PT, R0, R148, PT ;  /* 0x000000940000720c */ /* 0x000fe20003f44070 */
[----:B------:R-:W-:Y:S02]  /*6840*/  @!P4 IMAD.IADD R116, R116, 0x1, -R0 ;  /* 0x000000017474c824 */ /* 0x000fe400078e0a00 */
[----:B------:R-:W-:-:S03]  /*6850*/  IMAD.HI.U32 R7, R5, R118, RZ ;  /* 0x0000007605077227 */ /* 0x000fc600078e00ff */
[----:B------:R-:W-:Y:S01]  /*6860*/  ISETP.GT.U32.AND P4, PT, R0, R116, PT ;  /* 0x000000740000720c */ /* 0x000fe20003f84070 */
[----:B------:R-:W-:Y:S02]  /*6870*/  IMAD.MOV R7, RZ, RZ, -R7 ;  /* 0x000000ffff077224 */ /* 0x000fe400078e0a07 */
[----:B------:R-:W-:-:S04]  /*6880*/  IMAD.HI.U32 R9, R5, R142, RZ ;  /* 0x0000008e05097227 */ /* 0x000fc800078e00ff */
[----:B------:R-:W-:Y:S01]  /*6890*/  @!P2 IMAD.IADD R148, R148, 0x1, -R0 ;  /* 0x000000019494a824 */ /* 0x000fe200078e0a00 */
[C---:B------:R-:W-:Y:S01]  /*68a0*/  ISETP.GT.U32.AND P2, PT, R0.reuse, R144, PT ;  /* 0x000000900000720c */ /* 0x040fe20003f44070 */
[----:B------:R-:W-:Y:S02]  /*68b0*/  IMAD R118, R0, R7, R118 ;  /* 0x0000000700767224 */ /* 0x000fe400078e0276 */
[----:B------:R-:W-:-:S04]  /*68c0*/  IMAD.HI.U32 R7, R5, R120, RZ ;  /* 0x0000007805077227 */ /* 0x000fc800078e00ff */
[--C-:B------:R-:W-:Y:S01]  /*68d0*/  @!P4 IMAD.IADD R116, R116, 0x1, -R0.reuse ;  /* 0x000000017474c824 */ /* 0x100fe200078e0a00 */
[----:B------:R-:W-:Y:S01]  /*68e0*/  ISETP.GT.U32.AND P4, PT, R0, R118, PT ;  /* 0x000000760000720c */ /* 0x000fe20003f84070 */
[----:B------:R-:W-:Y:S02]  /*68f0*/  IMAD.MOV R7, RZ, RZ, -R7 ;  /* 0x000000ffff077224 */ /* 0x000fe400078e0a07 */
[----:B------:R-:W-:Y:S02]  /*6900*/  IMAD.MOV R9, RZ, RZ, -R9 ;  /* 0x000000ffff097224 */ /* 0x000fe400078e0a09 */
[----:B------:R-:W-:Y:S02]  /*6910*/  @!P2 IMAD.IADD R144, R144, 0x1, -R0 ;  /* 0x000000019090a824 */ /* 0x000fe400078e0a00 */
[C---:B------:R-:W-:Y:S02]  /*6920*/  IMAD R120, R0.reuse, R7, R120 ;  /* 0x0000000700787224 */ /* 0x040fe400078e0278 */
[----:B------:R-:W-:-:S02]  /*6930*/  IMAD R142, R0, R9, R142 ;  /* 0x00000009008e7224 */ /* 0x000fc400078e028e */
[----:B------:R-:W-:-:S03]  /*6940*/  IMAD.HI.U32 R7, R5, R138, RZ ;  /* 0x0000008a05077227 */ /* 0x000fc600078e00ff */
[----:B------:R-:W-:Y:S01]  /*6950*/  ISETP.GT.U32.AND P2, PT, R0, R142, PT ;  /* 0x0000008e0000720c */ /* 0x000fe20003f44070 */
[----:B------:R-:W-:Y:S01]  /*6960*/  @!P4 IMAD.IADD R118, R118, 0x1, -R0 ;  /* 0x000000017676c824 */ /* 0x000fe200078e0a00 */
[C---:B------:R-:W-:Y:S01]  /*6970*/  ISETP.GT.U32.AND P4, PT, R0.reuse, R144, PT ;  /* 0x000000900000720c */ /* 0x040fe20003f84070 */
[----:B------:R-:W-:Y:S02]  /*6980*/  IMAD.MOV R7, RZ, RZ, -R7 ;  /* 0x000000ffff077224 */ /* 0x000fe400078e0a07 */
[----:B------:R-:W-:Y:S01]  /*6990*/  @!P0 IMAD.MOV R104, RZ, RZ, -R104 ;  /* 0x000000ffff688224 */ /* 0x000fe200078e0a68 */
[----:B------:R-:W-:Y:S01]  /*69a0*/  ISETP.GE.AND P0, PT, R65, RZ, PT ;  /* 0x000000ff4100720c */ /* 0x000fe20003f06270 */
[----:B------:R-:W-:Y:S02]  /*69b0*/  IMAD R138, R0, R7, R138 ;  /* 0x00000007008a7224 */ /* 0x000fe400078e028a */
[----:B------:R-:W-:-:S04]  /*69c0*/  IMAD.HI.U32 R7, R5, R124, RZ ;  /* 0x0000007c05077227 */ /* 0x000fc800078e00ff */
[--C-:B------:R-:W-:Y:S01]  /*69d0*/  @!P5 IMAD.IADD R114, R114, 0x1, -R0.reuse ;  /* 0x000000017272d824 */ /* 0x100fe200078e0a00 */
[----:B------:R-:W-:Y:S01]  /*69e0*/  ISETP.GE.AND P5, PT, R47, RZ, PT ;  /* 0x000000ff2f00720c */ /* 0x000fe20003fa6270 */
[--C-:B------:R-:W-:Y:S01]  /*69f0*/  @!P4 IMAD.IADD R144, R144, 0x1, -R0.reuse ;  /* 0x000000019090c824 */ /* 0x100fe200078e0a00 */
[----:B------:R-:W-:Y:S01]  /*6a00*/  ISETP.GT.U32.AND P4, PT, R0, R120, PT ;  /* 0x000000780000720c */ /* 0x000fe20003f84070 */
[----:B------:R-:W-:Y:S02]  /*6a10*/  @!P2 IMAD.IADD R142, R142, 0x1, -R0 ;  /* 0x000000018e8ea824 */ /* 0x000fe400078e0a00 */
[----:B------:R-:W-:Y:S02]  /*6a20*/  IMAD.MOV R7, RZ, RZ, -R7 ;  /* 0x000000ffff077224 */ /* 0x000fe400078e0a07 */
[----:B------:R-:W-:Y:S01]  /*6a30*/  @!P6 IMAD.MOV R154, RZ, RZ, -R154 ;  /* 0x000000ffff9ae224 */ /* 0x000fe200078e0a9a */
[----:B------:R-:W-:Y:S01]  /*6a40*/  ISETP.GE.AND P6, PT, R59, RZ, PT ;  /* 0x000000ff3b00720c */ /* 0x000fe20003fc6270 */
        /* <DEDUP_REMOVED lines=11> */
[----:B------:R-:W-:Y:S02]  /*6b00*/  IMAD R140, R0, R9, R140 ;  /* 0x00000009008c7224 */ /* 0x000fe400078e028c */
[----:B------:R-:W-:Y:S01]  /*6b10*/  @!P4 IMAD.IADD R138, R138, 0x1, -R0 ;  /* 0x000000018a8ac824 */ /* 0x000fe200078e0a00 */
[----:B------:R-:W-:Y:S01]  /*6b20*/  ISETP.GT.U32.AND P4, PT, R0, R124, PT ;  /* 0x0000007c0000720c */ /* 0x000fe20003f84070 */
[----:B------:R-:W-:Y:S02]  /*6b30*/  IMAD.MOV R11, RZ, RZ, -R11 ;  /* 0x000000ffff0b7224 */ /* 0x000fe400078e0a0b */
[----:B------:R-:W-:-:S04]  /*6b40*/  IMAD.HI.U32 R9, R5, R126, RZ ;  /* 0x0000007e05097227 */ /* 0x000fc800078e00ff */
[----:B------:R-:W-:Y:S02]  /*6b50*/  IMAD R122, R0, R11, R122 ;  /* 0x0000000b007a7224 */ /* 0x000fe400078e027a */
[----:B------:R-:W-:Y:S02]  /*6b60*/  IMAD.MOV R9, RZ, RZ, -R9 ;  /* 0x000000ffff097224 */ /* 0x000fe400078e0a09 */
[----:B------:R-:W-:Y:S01]  /*6b70*/  @!P0 IMAD.IADD R112, R112, 0x1, -R0 ;  /* 0x0000000170708824 */ /* 0x000fe200078e0a00 */
[----:B------:R-:W-:Y:S01]  /*6b80*/  ISETP.GE.AND P0, PT, R57, RZ, PT ;  /* 0x000000ff3900720c */ /* 0x000fe20003f06270 */
[----:B------:R-:W-:Y:S01]  /*6b90*/  @!P6 IMAD.MOV R150, RZ, RZ, -R150 ;  /* 0x000000ffff96e224 */ /* 0x000fe200078e0a96 */
[----:B------:R-:W-:Y:S01]  /*6ba0*/  ISETP.GT.U32.AND P6, PT, R0, R146, PT ;  /* 0x000000920000720c */ /* 0x000fe20003fc4070 */
[--C-:B------:R-:W-:Y:S01]  /*6bb0*/  @!P3 IMAD.IADD R118, R118, 0x1, -R0.reuse ;  /* 0x000000017676b824 */ /* 0x100fe200078e0a00 */
[----:B------:R-:W-:Y:S01]  /*6bc0*/  ISETP.GT.U32.AND P3, PT, R0, R140, PT ;  /* 0x0000008c0000720c */ /* 0x000fe20003f64070 */
[----:B------:R-:W-:Y:S01]  /*6bd0*/  @!P2 IMAD.IADD R142, R142, 0x1, -R0 ;  /* 0x000000018e8ea824 */ /* 0x000fe200078e0a00 */
[C---:B------:R-:W-:Y:S01]  /*6be0*/  ISETP.GT.U32.AND P2, PT, R0.reuse, R122, PT ;  /* 0x0000007a0000720c */ /* 0x040fe20003f44070 */
[----:B------:R-:W-:-:S02]  /*6bf0*/  IMAD R126, R0, R9, R126 ;  /* 0x00000009007e7224 */ /* 0x000fc400078e027e */
[----:B------:R-:W-:Y:S01]  /*6c00*/  @!P1 IMAD.MOV R112, RZ, RZ, -R112 ;  /* 0x000000ffff709224 */ /* 0x000fe200078e0a70 */
[----:B------:R-:W-:Y:S01]  /*6c10*/  ISETP.GE.AND P1, PT, R45, RZ, PT ;  /* 0x000000ff2d00720c */ /* 0x000fe20003f26270 */
[----:B------:R-:W-:Y:S01]  /*6c20*/  @!P4 IMAD.IADD R124, R124, 0x1, -R0 ;  /* 0x000000017c7cc824 */ /* 0x000fe200078e0a00 */
[----:B------:R-:W-:Y:S01]  /*6c30*/  ISETP.GT.U32.AND P4, PT, R0, R126, PT ;  /* 0x0000007e0000720c */ /* 0x000fe20003f84070 */
[----:B------:R-:W-:-:S04]  /*6c40*/  IMAD.HI.U32 R11, R5, R136, RZ ;  /* 0x00000088050b7227 */ /* 0x000fc800078e00ff */
[--C-:B------:R-:W-:Y:S01]  /*6c50*/  @!P6 IMAD.IADD R146, R146, 0x1, -R0.reuse ;  /* 0x000000019292e824 */ /* 0x100fe200078e0a00 */
[----:B------:R-:W-:Y:S01]  /*6c60*/  ISETP.GE.AND P6, PT, R55, RZ, PT ;  /* 0x000000ff3700720c */ /* 0x000fe20003fc6270 */
[--C-:B------:R-:W-:Y:S01]  /*6c70*/  @!P3 IMAD.IADD R140, R140, 0x1, -R0.reuse ;  /* 0x000000018c8cb824 */ /* 0x100fe200078e0a00 */
[----:B------:R-:W-:Y:S01]  /*6c80*/  ISETP.GE.AND P3, PT, R41, RZ, PT ;  /* 0x000000ff2900720c */ /* 0x000fe20003f66270 */
[----:B------:R-:W-:Y:S01]  /*6c90*/  @!P2 IMAD.IADD R122, R122, 0x1, -R0 ;  /* 0x000000017a7aa824 */ /* 0x000fe200078e0a00 */
[----:B------:R-:W-:Y:S01]  /*6ca0*/  ISETP.GE.AND P2, PT, R43, RZ, PT ;  /* 0x000000ff2b00720c */ /* 0x000fe20003f46270 */
[----:B------:R-:W-:Y:S02]  /*6cb0*/  IMAD.MOV R11, RZ, RZ, -R11 ;  /* 0x000000ffff0b7224 */ /* 0x000fe400078e0a0b */
[----:B------:R-:W-:Y:S01]  /*6cc0*/  @!P0 IMAD.MOV R148, RZ, RZ, -R148 ;  /* 0x000000ffff948224 */ /* 0x000fe200078e0a94 */
[C---:B------:R-:W-:Y:S01]  /*6cd0*/  ISETP.GT.U32.AND P0, PT, R0.reuse, R120, PT ;  /* 0x000000780000720c */ /* 0x040fe20003f04070 */
[----:B------:R-:W-:Y:S01]  /*6ce0*/  @!P1 IMAD.MOV R146, RZ, RZ, -R146 ;  /* 0x000000ffff929224 */ /* 0x000fe200078e0a92 */
[----:B------:R-:W-:Y:S01]  /*6cf0*/  ISETP.GT.U32.AND P1, PT, R0, R140, PT ;  /* 0x0000008c0000720c */ /* 0x000fe20003f24070 */
[----:B------:R-:W-:-:S04]  /*6d00*/  IMAD.HI.U32 R7, R5, R134, RZ ;  /* 0x0000008605077227 */ /* 0x000fc800078e00ff */
[----:B------:R-:W-:-:S04]  /*6d10*/  IMAD.HI.U32 R9, R5, R128, RZ ;  /* 0x0000008005097227 */ /* 0x000fc800078e00ff */
[----:B------:R-:W-:Y:S01]  /*6d20*/  @!P4 IMAD.IADD R126, R126, 0x1, -R0 ;  /* 0x000000017e7ec824 */ /* 0x000fe200078e0a00 */
[C---:B------:R-:W-:Y:S01]  /*6d30*/  ISETP.GT.U32.AND P4, PT, R0.reuse, R122, PT ;  /* 0x0000007a0000720c */ /* 0x040fe20003f84070 */
[----:B------:R-:W-:Y:S02]  /*6d40*/  IMAD R136, R0, R11, R136 ;  /* 0x0000000b00887224 */ /* 0x000fe400078e0288 */
[----:B------:R-:W-:-:S04]  /*6d50*/  IMAD.HI.U32 R11, R5, R132, RZ ;  /* 0x00000084050b7227 */ /* 0x000fc800078e00ff */
[----:B------:R-:W-:Y:S02]  /*6d60*/  IMAD.MOV R7, RZ, RZ, -R7 ;  /* 0x000000ffff077224 */ /* 0x000fe400078e0a07 */
[----:B------:R-:W-:Y:S02]  /*6d70*/  IMAD.MOV R9, RZ, RZ, -R9 ;  /* 0x000000ffff097224 */ /* 0x000fe400078e0a09 */
[----:B------:R-:W-:Y:S02]  /*6d80*/  IMAD.MOV R11, RZ, RZ, -R11 ;  /* 0x000000ffff0b7224 */ /* 0x000fe400078e0a0b */
[C---:B------:R-:W-:Y:S02]  /*6d90*/  IMAD R134, R0.reuse, R7, R134 ;  /* 0x0000000700867224 */ /* 0x040fe400078e0286 */
[C---:B------:R-:W-:Y:S02]  /*6da0*/  IMAD R128, R0.reuse, R9, R128 ;  /* 0x0000000900807224 */ /* 0x040fe400078e0280 */
[----:B------:R-:W-:Y:S01]  /*6db0*/  @!P5 IMAD.MOV R116, RZ, RZ, -R116 ;  /* 0x000000ffff74d224 */ /* 0x000fe200078e0a74 */
[C---:B------:R-:W-:Y:S01]  /*6dc0*/  ISETP.GT.U32.AND P5, PT, R0.reuse, R138, PT ;  /* 0x0000008a0000720c */ /* 0x040fe20003fa4070 */
[----:B------:R-:W-:-:S02]  /*6dd0*/  IMAD R132, R0, R11, R132 ;  /* 0x0000000b00847224 */ /* 0x000fc400078e0284 */
        /* <DEDUP_REMOVED lines=8> */
[C---:B------:R-:W-:Y:S01]  /*6e60*/  ISETP.GT.U32.AND P3, PT, R0.reuse, R126, PT ;  /* 0x0000007e0000720c */ /* 0x040fe20003f64070 */
[----:B------:R-:W-:Y:S01]  /*6e70*/  @!P2 IMAD.MOV R142, RZ, RZ, -R142 ;  /* 0x000000ffff8ea224 */ /* 0x000fe200078e0a8e */
[----:B------:R-:W-:Y:S01]  /*6e80*/  ISETP.GT.U32.AND P2, PT, R0, R136, PT ;  /* 0x000000880000720c */ /* 0x000fe20003f44070 */
[----:B------:R-:W-:Y:S01]  /*6e90*/  @!P4 IMAD.IADD R122, R122, 0x1, -R0 ;  /* 0x000000017a7ac824 */ /* 0x000fe200078e0a00 */
[C---:B------:R-:W-:Y:S01]  /*6ea0*/  ISETP.GT.U32.AND P4, PT, R0.reuse, R132, PT ;  /* 0x000000840000720c */ /* 0x040fe20003f84070 */
[----:B------:R-:W-:Y:S02]  /*6eb0*/  IMAD.MOV R13, RZ, RZ, -R13 ;  /* 0x000000ffff0d7224 */ /* 0x000fe400078e0a0d */
[----:B------:R-:W-:Y:S02]  /*6ec0*/  IMAD.MOV R5, RZ, RZ, -R5 ;  /* 0x000000ffff057224 */ /* 0x000fe400078e0a05 */
[----:B------:R-:W-:-:S02]  /*6ed0*/  IMAD R130, R0, R13, R130 ;  /* 0x0000000d00827224 */ /* 0x000fc400078e0282 */
[----:B------:R-:W-:Y:S02]  /*6ee0*/  IMAD R5, R0, R5, R15 ;  /* 0x0000000500057224 */ /* 0x000fe400078e020f */
[--C-:B------:R-:W-:Y:S01]  /*6ef0*/  @!P5 IMAD.IADD R138, R138, 0x1, -R0.reuse ;  /* 0x000000018a8ad824 */ /* 0x100fe200078e0a00 */
[----:B------:R-:W-:Y:S01]  /*6f00*/  ISETP.GT.U32.AND P5, PT, R0, R130, PT ;  /* 0x000000820000720c */ /* 0x000fe20003fa4070 */
[--C-:B------:R-:W-:Y:S01]  /*6f10*/  @!P6 IMAD.IADD R124, R124, 0x1, -R0.reuse ;  /* 0x000000017c7ce824 */ /* 0x100fe200078e0a00 */
[----:B------:R-:W-:Y:S01]  /*6f20*/  ISETP.GT.U32.AND P6, PT, R0, R5, PT ;  /* 0x000000050000720c */ /* 0x000fe20003fc4070 */
[--C-:B------:R-:W-:Y:S01]  /*6f30*/  @!P0 IMAD.IADD R134, R134, 0x1, -R0.reuse ;  /* 0x0000000186868824 */ /* 0x100fe200078e0a00 */
[----:B------:R-:W-:Y:S01]  /*6f40*/  ISETP.GE.AND P0, PT, R33, RZ, PT ;  /* 0x000000ff2100720c */ /* 0x000fe20003f06270 */
        /* <DEDUP_REMOVED lines=10> */
[----:B------:R-:W-:-:S02]  /*6ff0*/  @!P6 IMAD.IADD R5, R5, 0x1, -R0 ;  /* 0x000000010505e824 */ /* 0x000fc400078e0a00 */
[----:B------:R-:W-:Y:S01]  /*7000*/  @!P0 IMAD.MOV R122, RZ, RZ, -R122 ;  /* 0x000000ffff7a8224 */ /* 0x000fe200078e0a7a */
[C---:B------:R-:W-:Y:S01]  /*7010*/  ISETP.GT.U32.AND P0, PT, R0.reuse, R128, PT ;  /* 0x000000800000720c */ /* 0x040fe20003f04070 */
        /* <DEDUP_REMOVED lines=9> */
[----:B------:R-:W-:-:S02]  /*70b0*/  ISETP.GT.U32.AND P4, PT, R0, R5, PT ;  /* 0x000000050000720c */ /* 0x000fc40003f84070 */
        /* <DEDUP_REMOVED lines=11> */
[----:B------:R-:W-:Y:S01]  /*7170*/  @!P4 IMAD.IADD R5, R5, 0x1, -R0 ;  /* 0x000000010505c824 */ /* 0x000fe200078e0a00 */
[----:B------:R-:W-:Y:S01]  /*7180*/  ISETP.NE.AND P4, PT, R131, RZ, PT ;  /* 0x000000ff8300720c */ /* 0x000fe20003f85270 */
[----:B------:R-:W-:Y:S01]  /*7190*/  @!P5 IMAD.MOV R136, RZ, RZ, -R136 ;  /* 0x000000ffff88d224 */ /* 0x000fe200078e0a88 */
[----:B------:R-:W-:Y:S01]  /*71a0*/  LOP3.LUT R131, RZ, R131, RZ, 0x33, !PT ;  /* 0x00000083ff837212 */ /* 0x000fe200078e33ff */
[----:B------:R-:W-:-:S02]  /*71b0*/  IMAD.MOV.U32 R0, RZ, RZ, R5 ;  /* 0x000000ffff007224 */ /* 0x000fc400078e0005 */
[----:B------:R-:W-:Y:S01]  /*71c0*/  @!P0 IMAD.MOV R132, RZ, RZ, -R132 ;  /* 0x000000ffff848224 */ /* 0x000fe200078e0a84 */
[----:B------:R-:W-:Y:S01]  /*71d0*/  SEL R61, R131, R218, !P4 ;  /* 0x000000da833d7207 */ /* 0x000fe20006000000 */
[----:B------:R-:W-:Y:S01]  /*71e0*/  IMAD R218, R127, UR4, RZ ;  /* 0x000000047fda7c24 */ /* 0x000fe2000f8e02ff */
[C---:B------:R-:W-:Y:S01]  /*71f0*/  SEL R5, R131.reuse, R6, !P4 ;  /* 0x0000000683057207 */ /* 0x040fe20006000000 */
[----:B------:R-:W-:Y:S01]  /*7200*/  @!P1 IMAD.MOV R130, RZ, RZ, -R130 ;  /* 0x000000ffff829224 */ /* 0x000fe200078e0a82 */
[----:B------:R-:W-:Y:S01]  /*7210*/  SEL R11, R131, R18, !P4 ;  /* 0x00000012830b7207 */ /* 0x000fe20006000000 */
[----:B------:R-:W-:Y:S01]  /*7220*/  @!P3 IMAD.MOV R134, RZ, RZ, -R134 ;  /* 0x000000ffff86b224 */ /* 0x000fe200078e0a86 */
[----:B------:R-:W-:Y:S01]  /*7230*/  IADD3 R219, P0, R218, UR6, RZ ;  /* 0x00000006dadb7c10 */ /* 0x000fe2000ff1e0ff */
[----:B------:R-:W-:Y:S01]  /*7240*/  @!P2 IMAD.MOV R128, RZ, RZ, -R128 ;  /* 0x000000ffff80a224 */ /* 0x000fe200078e0a80 */
[----:B------:R-:W-:Y:S01]  /*7250*/  IADD3 R221, P1, R3, UR6, RZ ;  /* 0x0000000603dd7c10 */ /* 0x000fe2000ff3e0ff */
[----:B------:R-:W-:Y:S01]  /*7260*/  @!P6 IMAD.MOV R0, RZ, RZ, -R0 ;  /* 0x000000ffff00e224 */ /* 0x000fe200078e0a00 */
[C---:B------:R-:W-:Y:S01]  /*7270*/  SEL R6, R131.reuse, R8, !P4 ;  /* 0x0000000883067207 */ /* 0x040fe20006000000 */
[----:B------:R-:W-:Y:S01]  /*7280*/  ULDC UR6, c[0x0][0x238] ;  /* 0x00008e0000067ab9 */ /* 0x000fe20000000800 */
[----:B------:R-:W-:Y:S01]  /*7290*/  SEL R7, R131, R10, !P4 ;  /* 0x0000000a83077207 */ /* 0x000fe20006000000 */
[----:B------:R-:W-:Y:S01]  /*72a0*/  IMAD R5, R5, UR30, RZ ;  /* 0x0000001e05057c24 */ /* 0x000fe2000f8e02ff */
[C---:B------:R-:W-:Y:S01]  /*72b0*/  SEL R18, R131.reuse, R32, !P4 ;  /* 0x0000002083127207 */ /* 0x040fe20006000000 */
[----:B------:R-:W-:Y:S01]  /*72c0*/  IMAD R6, R6, UR30, RZ ;  /* 0x0000001e06067c24 */ /* 0x000fe2000f8e02ff */
[----:B------:R-:W-:Y:S01]  /*72d0*/  SEL R8, R131, R12, !P4 ;  /* 0x0000000c83087207 */ /* 0x000fe20006000000 */
[----:B------:R-:W-:Y:S01]  /*72e0*/  IMAD R7, R7, UR30, RZ ;  /* 0x0000001e07077c24 */ /* 0x000fe2000f8e02ff */
[----:B------:R-:W-:Y:S01]  /*72f0*/  SEL R9, R131, R14, !P4 ;  /* 0x0000000e83097207 */ /* 0x000fe20006000000 */
[----:B------:R-:W-:Y:S01]  /*7300*/  IMAD R11, R11, UR30, RZ ;  /* 0x0000001e0b0b7c24 */ /* 0x000fe2000f8e02ff */
[C---:B------:R-:W-:Y:S01]  /*7310*/  SEL R10, R131.reuse, R16, !P4 ;  /* 0x00000010830a7207 */ /* 0x040fe20006000000 */
[----:B------:R-:W-:Y:S01]  /*7320*/  IMAD R8, R8, UR30, RZ ;  /* 0x0000001e08087c24 */ /* 0x000fe2000f8e02ff */
[----:B------:R-:W-:Y:S01]  /*7330*/  SEL R27, R131, R50, !P4 ;  /* 0x00000032831b7207 */ /* 0x000fe20006000000 */
[----:B------:R-:W-:Y:S01]  /*7340*/  IMAD R9, R9, UR30, RZ ;  /* 0x0000001e09097c24 */ /* 0x000fe2000f8e02ff */
[C---:B------:R-:W-:Y:S01]  /*7350*/  SEL R32, R131.reuse, R60, !P4 ;  /* 0x0000003c83207207 */ /* 0x040fe20006000000 */
[----:B------:R-:W-:Y:S01]  /*7360*/  IMAD R10, R10, UR30, RZ ;  /* 0x0000001e0a0a7c24 */ /* 0x000fe2000f8e02ff */
[C---:B------:R-:W-:Y:S01]  /*7370*/  SEL R12, R131.reuse, R20, !P4 ;  /* 0x00000014830c7207 */ /* 0x040fe20006000000 */
        /* <DEDUP_REMOVED lines=51> */
[----:B------:R-:W-:Y:S01]  /*76b0*/  LEA.HI.X.SX32 R218, R218, UR7, 0x1, P0 ;  /* 0x00000007dada7c11 */ /* 0x000fe200080f0eff */
[----:B------:R-:W-:Y:S01]  /*76c0*/  IMAD R61, R61, UR30, RZ ;  /* 0x0000001e3d3d7c24 */ /* 0x000fe2000f8e02ff */
[----:B------:R-:W-:Y:S01]  /*76d0*/  LEA.HI.X.SX32 R220, R3, UR7, 0x1, P1 ;  /* 0x0000000703dc7c11 */ /* 0x000fe200088f0eff */
[----:B------:R-:W-:Y:S01]  /*76e0*/  ULDC UR7, c[0x0][0x23c] ;  /* 0x00008f0000077ab9 */ /* 0x000fe20000000800 */
[----:B------:R-:W-:Y:S01]  /*76f0*/  SEL R4, R131, R4, !P4 ;  /* 0x0000000483047207 */ /* 0x000fe20006000000 */
[----:B------:R-:W-:Y:S01]  /*7700*/  IMAD R91, R91, UR30, RZ ;  /* 0x0000001e5b5b7c24 */ /* 0x000fe2000f8e02ff */
[----:B------:R-:W-:Y:S01]  /*7710*/  SEL R35, R131, R196, !P4 ;  /* 0x000000c483237207 */ /* 0x000fe20006000000 */
        /* <DEDUP_REMOVED lines=179> */
[----:B------:R-:W-:Y:S01]  /*8250*/  ULDC UR4, c[0x0][0x238] ;  /* 0x00008e0000047ab9 */ /* 0x000fe20000000800 */
[----:B------:R-:W-:Y:S01]  /*8260*/  IMAD R129, R129, UR30, RZ ;  /* 0x0000001e81817c24 */ /* 0x000fe2000f8e02ff */
[----:B------:R-:W-:Y:S01]  /*8270*/  UIMAD UR4, UR4, 0x31, URZ ;  /* 0x00000031040478a4 */ /* 0x000fe2000f8e023f */
[----:B------:R-:W-:Y:S01]  /*8280*/  IMAD R130, R130, UR30, RZ ;  /* 0x0000001e82827c24 */ /* 0x000fe2000f8e02ff */
[C---:B------:R-:W-:Y:S01]  /*8290*/  IADD3 R3, P0, R0.reuse, UR10, RZ ;  /* 0x0000000a00037c10 */ /* 0x040fe2000ff1e0ff */
[----:B------:R-:W-:Y:S01]  /*82a0*/  UIMAD UR10, UR6, 0x7f, URZ ;  /* 0x0000007f060a78a4 */ /* 0x000fe2000f8e023f */
[----:B------:R-:W-:Y:S01]  /*82b0*/  IMAD R131, R131, UR30, RZ ;  /* 0x0000001e83837c24 */ /* 0x000fe2000f8e02ff */
[----:B------:R-:W-:Y:S01]  /*82c0*/  USHF.L.U32 UR7, UR7, 0x7, URZ ;  /* 0x0000000707077899 */ /* 0x000fe2000800063f */
[----:B------:R-:W-:Y:S01]  /*82d0*/  LEA.HI.X.SX32 R0, R0, UR11, 0x1, P0 ;  /* 0x0000000b00007c11 */ /* 0x000fe200080f0eff */
[----:B------:R-:W-:Y:S01]  /*82e0*/  USHF.R.S32.HI UR11, URZ, 0x1f, UR10 ;  /* 0x0000001f3f0b7899 */ /* 0x000fe2000801140a */
[----:B------:R-:W-:Y:S01]  /*82f0*/  IMAD R4, R4, UR30, RZ ;  /* 0x0000001e04047c24 */ /* 0x000fe2000f8e02ff */
[----:B------:R-:W-:Y:S01]  /*8300*/  IADD3 R132, P0, R221, UR10, RZ ;  /* 0x0000000add847c10 */ /* 0x000fe2000ff1e0ff */
[----:B------:R-:W-:Y:S01]  /*8310*/  UIMAD UR30, UR6, 0x7e, URZ ;  /* 0x0000007e061e78a4 */ /* 0x000fe2000f8e023f */
[----:B------:R-:W-:-:S02]  /*8320*/  IADD3 R134, P1, R219, UR10, RZ ;  /* 0x0000000adb867c10 */ /* 0x000fc4000ff3e0ff */
[----:B------:R-:W-:Y:S02]  /*8330*/  CS2R R152, SRZ ;  /* 0x0000000000987805 */ /* 0x000fe4000001ff00 */
[----:B------:R-:W-:Y:S01]  /*8340*/  CS2R R154, SRZ ;  /* 0x00000000009a7805 */ /* 0x000fe2000001ff00 */
[----:B------:R0:W-:Y:S01]  /*8350*/  STL [R1+0x90c], R132 ;  /* 0x00090c8401007387 */ /* 0x0001e20000100800 */
[----:B------:R-:W-:Y:S01]  /*8360*/  USHF.R.S32.HI UR10, URZ, 0x1f, UR30 ;  /* 0x0000001f3f0a7899 */ /* 0x000fe2000801141e */
[----:B------:R-:W-:Y:S02]  /*8370*/  CS2R R156, SRZ ;  /* 0x00000000009c7805 */ /* 0x000fe4000001ff00 */
[----:B------:R-:W-:Y:S01]  /*8380*/  CS2R R158, SRZ ;  /* 0x00000000009e7805 */ /* 0x000fe2000001ff00 */
[----:B------:R1:W-:Y:S01]  /*8390*/  STL [R1+0x914], R134 ;  /* 0x0009148601007387 */ /* 0x0003e20000100800 */
[----:B------:R-:W-:Y:S02]  /*83a0*/  CS2R R160, SRZ ;  /* 0x0000000000a07805 */ /* 0x000fe4000001ff00 */
[----:B------:R-:W-:-:S02]  /*83b0*/  CS2R R162, SRZ ;  /* 0x0000000000a27805 */ /* 0x000fc4000001ff00 */
[----:B------:R-:W-:Y:S02]  /*83c0*/  CS2R R164, SRZ ;  /* 0x0000000000a47805 */ /* 0x000fe4000001ff00 */
[----:B------:R-:W-:Y:S02]  /*83d0*/  CS2R R166, SRZ ;  /* 0x0000000000a67805 */ /* 0x000fe4000001ff00 */
[----:B------:R-:W-:Y:S02]  /*83e0*/  CS2R R168, SRZ ;  /* 0x0000000000a87805 */ /* 0x000fe4000001ff00 */
[----:B0-----:R-:W-:Y:S02]  /*83f0*/  IADD3.X R132, R220, UR11, RZ, P0, !PT ;  /* 0x0000000bdc847c10 */ /* 0x001fe400087fe4ff */
[----:B------:R-:W-:Y:S02]  /*8400*/  CS2R R170, SRZ ;  /* 0x0000000000aa7805 */ /* 0x000fe4000001ff00 */
[----:B------:R-:W-:-:S02]  /*8410*/  CS2R R172, SRZ ;  /* 0x0000000000ac7805 */ /* 0x000fc4000001ff00 */
[----:B------:R-:W-:Y:S02]  /*8420*/  CS2R R174, SRZ ;  /* 0x0000000000ae7805 */ /* 0x000fe4000001ff00 */
[----:B-1----:R-:W-:Y:S01]  /*8430*/  IADD3.X R134, R218, UR11, RZ, P1, !PT ;  /* 0x0000000bda867c10 */ /* 0x002fe20008ffe4ff */
[----:B------:R0:W-:Y:S01]  /*8440*/  STL [R1+0x908], R132 ;  /* 0x0009088401007387 */ /* 0x0001e20000100800 */
[----:B------:R-:W-:Y:S01]  /*8450*/  UIMAD UR11, UR6, 0x7d, URZ ;  /* 0x0000007d060b78a4 */ /* 0x000fe2000f8e023f */
        /* <DEDUP_REMOVED lines=8> */
[----:B0-----:R-:W-:Y:S02]  /*84e0*/  IADD3 R132, P0, R221, UR30, RZ ;  /* 0x0000001edd847c10 */ /* 0x001fe4000ff1e0ff */
[----:B------:R-:W-:Y:S02]  /*84f0*/  CS2R R190, SRZ ;  /* 0x0000000000be7805 */ /* 0x000fe4000001ff00 */
[----:B------:R-:W-:-:S02]  /*8500*/  CS2R R192, SRZ ;  /* 0x0000000000c07805 */ /* 0x000fc4000001ff00 */
[----:B------:R-:W-:Y:S02]  /*8510*/  CS2R R194, SRZ ;  /* 0x0000000000c27805 */ /* 0x000fe4000001ff00 */
[----:B-1----:R-:W-:Y:S01]  /*8520*/  IADD3 R134, P1, R219, UR30, RZ ;  /* 0x0000001edb867c10 */ /* 0x002fe2000ff3e0ff */
        /* <DEDUP_REMOVED lines=27> */
[----:B-1----:R-:W-:Y:S01]  /*86e0*/  IADD3 R134, P1, R219, UR11, RZ ;  /* 0x0000000bdb867c10 */ /* 0x002fe2000ff3e0ff */
[----:B------:R0:W-:Y:S01]  /*86f0*/  STL [R1+0x92c], R132 ;  /* 0x00092c8401007387 */ /* 0x0001e20000100800 */
[----:B------:R-:W-:-:S03]  /*8700*/  USHF.R.S32.HI UR11, URZ, 0x1f, UR10 ;  /* 0x0000001f3f0b7899 */ /* 0x000fc6000801140a */
[----:B------:R1:W-:Y:S01]  /*8710*/  STL [R1+0x934], R134 ;  /* 0x0009348601007387 */ /* 0x0003e20000100800 */
[----:B0-----:R-:W-:Y:S02]  /*8720*/  IADD3.X R132, R220, UR30, RZ, P0, !PT ;  /* 0x0000001edc847c10 */ /* 0x001fe400087fe4ff */
[----:B-1----:R-:W-:-:S03]  /*8730*/  IADD3.X R134, R218, UR30, RZ, P1, !PT ;  /* 0x0000001eda867c10 */ /* 0x002fc60008ffe4ff */
[----:B------:R0:W-:Y:S01]  /*8740*/  STL [R1+0x928], R132 ;  /* 0x0009288401007387 */ /* 0x0001e20000100800 */
[----:B------:R-:W-:-:S03]  /*8750*/  UIMAD UR30, UR6, 0x7b, URZ ;  /* 0x0000007b061e78a4 */ /* 0x000fc6000f8e023f */
[----:B------:R1:W-:Y:S01]  /*8760*/  STL [R1+0x930], R134 ;  /* 0x0009308601007387 */ /* 0x0003e20000100800 */
[----:B0-----:R-:W-:Y:S02]  /*8770*/  IADD3 R132, P0, R221, UR10, RZ ;  /* 0x0000000add847c10 */ /* 0x001fe4000ff1e0ff */
[----:B-1----:R-:W-:-:S03]  /*8780*/  IADD3 R134, P1, R219, UR10, RZ ;  /* 0x0000000adb867c10 */ /* 0x002fc6000ff3e0ff */
        /* <DEDUP_REMOVED lines=586> */
[----:B------:R-:W-:-:S03]  /*ac30*/  USHF.L.U32 UR10, UR6, 0x6, URZ ;  /* 0x00000006060a7899 */ /* 0x000fc6000800063f */
        /* <DEDUP_REMOVED lines=34> */
[----:B------:R-:W-:-:S03]  /*ae60*/  UIMAD UR11, UR6, 0x3c, URZ ;  /* 0x0000003c060b78a4 */ /* 0x000fc6000f8e023f */
[----:B------:R1:W-:Y:S03]  /*ae70*/  STL [R1+0xd24], R134 ;  /* 0x000d248601007387 */ /* 0x0003e60000100800 */
[----:B------:R-:W-:Y:S02]  /*ae80*/  IADD3 R135, P3, R219, UR11, RZ ;  /* 0x0000000bdb877c10 */ /* 0x000fe4000ff7e0ff */
[----:B0-----:R-:W-:Y:S02]  /*ae90*/  IADD3.X R132, R220, UR30, RZ, P0, !PT ;  /* 0x0000001edc847c10 */ /* 0x001fe400087fe4ff */
[----:B-1----:R-:W-:-:S03]  /*aea0*/  IADD3.X R134, R218, UR30, RZ, P1, !PT ;  /* 0x0000001eda867c10 */ /* 0x002fc60008ffe4ff */
[----:B------:R0:W-:Y:S01]  /*aeb0*/  STL [R1+0xd18], R132 ;  /* 0x000d188401007387 */ /* 0x0001e20000100800 */
[----:B------:R-:W-:-:S03]  /*aec0*/  USHF.R.S32.HI UR30, URZ, 0x1f, UR10 ;  /* 0x0000001f3f1e7899 */ /* 0x000fc6000801140a */
[----:B------:R1:W-:Y:S01]  /*aed0*/  STL [R1+0xd20], R134 ;  /* 0x000d208601007387 */ /* 0x0003e20000100800 */
[----:B0-----:R-:W-:Y:S02]  /*aee0*/  IADD3 R132, P0, R221, UR10, RZ ;  /* 0x0000000add847c10 */ /* 0x001fe4000ff1e0ff */
[----:B-1----:R-:W-:-:S03]  /*aef0*/  IADD3 R134, P1, R219, UR10, RZ ;  /* 0x0000000adb867c10 */ /* 0x002fc6000ff3e0ff */
[----:B------:R0:W-:Y:S01]  /*af00*/  STL [R1+0xd2c], R132 ;  /* 0x000d2c8401007387 */ /* 0x0001e20000100800 */
[----:B------:R-:W-:-:S03]  /*af10*/  USHF.R.S32.HI UR10, URZ, 0x1f, UR11 ;  /* 0x0000001f3f0a7899 */ /* 0x000fc6000801140b */
[----:B------:R1:W-:Y:S01]  /*af20*/  STL [R1+0xd34], R134 ;  /* 0x000d348601007387 */ /* 0x0003e20000100800 */
[----:B0-----:R-:W-:Y:S01]  /*af30*/  IADD3 R132, P2, R221, UR11, RZ ;  /* 0x0000000bdd847c10 */ /* 0x001fe2000ff5e0ff */
[----:B------:R-:W-:Y:S02]  /*af40*/  UIMAD UR11, UR6, 0x3b, URZ ;  /* 0x0000003b060b78a4 */ /* 0x000fe4000f8e023f */
[----:B------:R-:W-:Y:S01]  /*af50*/  USHF.L.U32 UR6, UR6, 0x7, URZ ;  /* 0x0000000706067899 */ /* 0x000fe2000800063f */
[----:B-1----:R-:W-:Y:S01]  /*af60*/  IADD3.X R134, R220, UR30, RZ, P0, !PT ;  /* 0x0000001edc867c10 */ /* 0x002fe200087fe4ff */
[----:B------:R0:W-:Y:S04]  /*af70*/  STL [R1+0xd3c], R132 ;  /* 0x000d3c8401007387 */ /* 0x0001e80000100800 */
[----:B------:R-:W-:Y:S04]  /*af80*/  STL [R1+0xd44], R135 ;  /* 0x000d448701007387 */ /* 0x000fe80000100800 */
[----:B------:R1:W-:Y:S01]  /*af90*/  STL [R1+0xd28], R134 ;  /* 0x000d288601007387 */ /* 0x0003e20000100800 */
[----:B0-----:R-:W-:Y:S01]  /*afa0*/  IADD3.X R132, R218, UR30, RZ, P1, !PT ;  /* 0x0000001eda847c10 */ /* 0x001fe20008ffe4ff */
[----:B------:R-:W-:-:S03]  /*afb0*/  UIMAD UR30, UR14, 0x3a, URZ ;  /* 0x0000003a0e1e78a4 */ /* 0x000fc6000f8e023f */
[----:B------:R-:W-:Y:S01]  /*afc0*/  ULDC UR14, c[0x0][0x238] ;  /* 0x00008e00000e7ab9 */ /* 0x000fe20000000800 */
[----:B------:R0:W-:Y:S01]  /*afd0*/  STL [R1+0xd30], R132 ;  /* 0x000d308401007387 */ /* 0x0001e20000100800 */
[----:B------:R-:W-:Y:S01]  /*afe0*/  UIMAD UR14, UR14, 0x7, URZ ;  /* 0x000000070e0e78a4 */ /* 0x000fe2000f8e023f */
[----:B-1----:R-:W-:-:S05]  /*aff0*/  IADD3.X R134, R220, UR10, RZ, P2, !PT ;  /* 0x0000000adc867c10 */ /* 0x002fca00097fe4ff */
[----:B------:R1:W-:Y:S01]  /*b000*/  STL [R1+0xd38], R134 ;  /* 0x000d388601007387 */ /* 0x0003e20000100800 */
[----:B0-----:R-:W-:Y:S01]  /*b010*/  IADD3.X R132, R218, UR10, RZ, P3, !PT ;  /* 0x0000000ada847c10 */ /* 0x001fe20009ffe4ff */
[----:B------:R-:W-:-:S04]  /*b020*/  USHF.R.S32.HI UR10, URZ, 0x1f, UR11 ;  /* 0x0000001f3f0a7899 */ /* 0x000fc8000801140b */
[----:B------:R0:W-:Y:S01]  /*b030*/  STL [R1+0xd40], R132 ;  /* 0x000d408401007387 */ /* 0x0001e20000100800 */
[----:B-1----:R-:W-:-:S05]  /*b040*/  IADD3 R134, P0, R221, UR11, RZ ;  /* 0x0000000bdd867c10 */ /* 0x002fca000ff1e0ff */
[----:B------:R1:W-:Y:S01]  /*b050*/  STL [R1+0xd4c], R134 ;  /* 0x000d4c8601007387 */ /* 0x0003e20000100800 */
[----:B0-----:R-:W-:Y:S01]  /*b060*/  IADD3 R132, P1, R219, UR11, RZ ;  /* 0x0000000bdb847c10 */ /* 0x001fe2000ff3e0ff */
[----:B------:R-:W-:-:S04]  /*b070*/  USHF.R.S32.HI UR11, URZ, 0x1f, UR30 ;  /* 0x0000001f3f0b7899 */ /* 0x000fc8000801141e */
[----:B------:R0:W-:Y:S01]  /*b080*/  STL [R1+0xd54], R132 ;  /* 0x000d548401007387 */ /* 0x0001e20000100800 */
[----:B-1----:R-:W-:-:S05]  /*b090*/  IADD3.X R134, R220, UR10, RZ, P0, !PT ;  /* 0x0000000adc867c10 */ /* 0x002fca00087fe4ff */
[----:B------:R1:W-:Y:S01]  /*b0a0*/  STL [R1+0xd48], R134 ;  /* 0x000d488601007387 */ /* 0x0003e20000100800 */
[----:B0-----:R-:W-:Y:S01]  /*b0b0*/  IADD3.X R132, R218, UR10, RZ, P1, !PT ;  /* 0x0000000ada847c10 */ /* 0x001fe20008ffe4ff */
[----:B------:R-:W-:-:S03]  /*b0c0*/  UIMAD UR10, UR18, 0x39, URZ ;  /* 0x00000039120a78a4 */ /* 0x000fc6000f8e023f */
[----:B------:R-:W-:Y:S01]  /*b0d0*/  ULDC UR18, c[0x0][0x238] ;  /* 0x00008e0000127ab9 */ /* 0x000fe20000000800 */
[----:B------:R0:W-:Y:S01]  /*b0e0*/  STL [R1+0xd50], R132 ;  /* 0x000d508401007387 */ /* 0x0001e20000100800 */
[----:B------:R-:W-:Y:S01]  /*b0f0*/  UIMAD UR18, UR18, 0x6, URZ ;  /* 0x00000006121278a4 */ /* 0x000fe2000f8e023f */
[----:B-1----:R-:W-:-:S05]  /*b100*/  IADD3 R134, P0, R221, UR30, RZ ;  /* 0x0000001edd867c10 */ /* 0x002fca000ff1e0ff */
[----:B------:R1:W-:Y:S01]  /*b110*/  STL [R1+0xd5c], R134 ;  /* 0x000d5c8601007387 */ /* 0x0003e20000100800 */
[----:B0-----:R-:W-:Y:S01]  /*b120*/  IADD3 R132, P1, R219, UR30, RZ ;  /* 0x0000001edb847c10 */ /* 0x001fe2000ff3e0ff */
        /* <DEDUP_REMOVED lines=20> */
[----:B------:R-:W-:Y:S01]  /*b270*/  USHF.L.U32 UR23, UR23, 0x2, URZ ;  /* 0x0000000217177899 */ /* 0x000fe2000800063f */
        /* <DEDUP_REMOVED lines=27> */
[----:B------:R-:W-:Y:S02]  /*b430*/  ULDC UR30, c[0x0][0x238] ;  /* 0x00008e00001e7ab9 */ /* 0x000fe40000000800 */
[----:B------:R-:W-:Y:S02]  /*b440*/  USHF.R.S32.HI UR30, URZ, 0x1f, UR30 ;  /* 0x0000001f3f1e7899 */ /* 0x000fe4000801141e */
[----:B------:R0:W-:Y:S01]  /*b450*/  STL [R1+0xda4], R132 ;  /* 0x000da48401007387 */ /* 0x0001e20000100800 */
[----:B-1----:R-:W-:Y:S02]  /*b460*/  IADD3.X R134, R218, UR11, RZ, P1, !PT ;  /* 0x0000000bda867c10 */ /* 0x002fe40008ffe4ff */
[----:B0-----:R-:W-:Y:S01]  /*b470*/  IADD3.X R132, R220, UR11, RZ, P0, !PT ;  /* 0x0000000bdc847c10 */ /* 0x001fe200087fe4ff */
[----:B------:R-:W-:Y:S01]  /*b480*/  UIMAD UR11, UR21, 0x32, URZ ;  /* 0x00000032150b78a4 */ /* 0x000fe2000f8e023f */
[----:B------:R-:W-:Y:S01]  /*b490*/  IADD3 R135, P0, R221, UR10, RZ ;  /* 0x0000000add877c10 */ /* 0x000fe2000ff1e0ff */
[----:B------:R-:W-:-:S02]  /*b4a0*/  USHF.R.S32.HI UR21, URZ, 0x1f, UR20 ;  /* 0x0000001f3f157899 */ /* 0x000fc40008011414 */
[----:B------:R0:W-:Y:S04]  /*b4b0*/  STL [R1+0xd98], R132 ;  /* 0x000d988401007387 */ /* 0x0001e80000100800 */
[----:B------:R1:W-:Y:S04]  /*b4c0*/  STL [R1+0xda0], R134 ;  /* 0x000da08601007387 */ /* 0x0003e80000100800 */
[----:B------:R2:W-:Y:S01]  /*b4d0*/  STL [R1+0xdac], R135 ;  /* 0x000dac8701007387 */ /* 0x0005e20000100800 */
[----:B0-----:R-:W-:Y:S02]  /*b4e0*/  SHF.R.S32.HI R132, RZ, 0x1f, R216 ;  /* 0x0000001fff847819 */ /* 0x001fe400000114d8 */
[----:B-1----:R-:W-:Y:S01]  /*b4f0*/  IADD3 R134, P1, R219, UR10, RZ ;  /* 0x0000000adb867c10 */ /* 0x002fe2000ff3e0ff */
[----:B------:R-:W-:Y:S01]  /*b500*/  USHF.R.S32.HI UR10, URZ, 0x1f, UR10 ;  /* 0x0000001f3f0a7899 */ /* 0x000fe2000801140a */
[----:B------:R-:W-:-:S02]  /*b510*/  LEA.HI R216, R132, R216, RZ, 0x7 ;  /* 0x000000d884d87211 */ /* 0x000fc400078f38ff */
[----:B--2---:R-:W-:Y:S01]  /*b520*/  IADD3 R135, P3, R219, UR43, RZ ;  /* 0x0000002bdb877c10 */ /* 0x004fe2000ff7e0ff */
[----:B------:R0:W-:Y:S02]  /*b530*/  STL [R1+0xdb4], R134 ;  /* 0x000db48601007387 */ /* 0x0001e40000100800 */
[----:B------:R-:W-:-:S05]  /*b540*/  IADD3.X R132, R220, UR10, RZ, P0, !PT ;  /* 0x0000000adc847c10 */ /* 0x000fca00087fe4ff */
[----:B------:R1:W-:Y:S01]  /*b550*/  STL [R1+0xda8], R132 ;  /* 0x000da88401007387 */ /* 0x0003e20000100800 */
[----:B0-----:R-:W-:Y:S01]  /*b560*/  IADD3.X R134, R218, UR10, RZ, P1, !PT ;  /* 0x0000000ada867c10 */ /* 0x001fe20008ffe4ff */
[----:B------:R-:W-:-:S04]  /*b570*/  USHF.R.S32.HI UR10, URZ, 0x1f, UR43 ;  /* 0x0000001f3f0a7899 */ /* 0x000fc8000801142b */
[----:B------:R0:W-:Y:S01]  /*b580*/  STL [R1+0xdb0], R134 ;  /* 0x000db08601007387 */ /* 0x0001e20000100800 */
[----:B-1----:R-:W-:-:S05]  /*b590*/  IADD3 R132, P0, R221, UR20, RZ ;  /* 0x00000014dd847c10 */ /* 0x002fca000ff1e0ff */
[----:B------:R1:W-:Y:S01]  /*b5a0*/  STL [R1+0xdbc], R132 ;  /* 0x000dbc8401007387 */ /* 0x0003e20000100800 */
[----:B0-----:R-:W-:Y:S01]  /*b5b0*/  IADD3 R134, P1, R219, UR20, RZ ;  /* 0x00000014db867c10 */ /* 0x001fe2000ff3e0ff */
[----:B------:R-:W-:-:S04]  /*b5c0*/  USHF.R.U32.HI UR20, URZ, 0x4, UR58 ;  /* 0x000000043f147899 */ /* 0x000fc8000801163a */
[----:B------:R0:W-:Y:S01]  /*b5d0*/  STL [R1+0xdc4], R134 ;  /* 0x000dc48601007387 */ /* 0x0001e20000100800 */
[----:B------:R-:W-:Y:S01]  /*b5e0*/  USGXT.U32 UR20, UR20, 0xe ;  /* 0x0000000e1414789a */ /* 0x000fe20008000000 */
[----:B-1----:R-:W-:Y:S01]  /*b5f0*/  IADD3 R132, P2, R221, UR43, RZ ;  /* 0x0000002bdd847c10 */ /* 0x002fe2000ff5e0ff */
[----:B------:R-:W-:-:S04]  /*b600*/  UIADD3 UR43, UR58, 0x8000, URZ ;  /* 0x000080003a2b7890 */ /* 0x000fc8000fffe03f */
[----:B------:R1:W-:Y:S01]  /*b610*/  STL [R1+0xdcc], R132 ;  /* 0x000dcc8401007387 */ /* 0x0003e20000100800 */
[----:B------:R-:W-:Y:S01]  /*b620*/  USHF.R.U32.HI UR43, URZ, 0x4, UR43 ;  /* 0x000000043f2b7899 */ /* 0x000fe2000801162b */
[----:B0-----:R-:W-:Y:S02]  /*b630*/  IADD3.X R134, R220, UR21, RZ, P0, !PT ;  /* 0x00000015dc867c10 */ /* 0x001fe400087fe4ff */
[----:B------:R0:W-:Y:S01]  /*b640*/  STL [R1+0xdd4], R135 ;  /* 0x000dd48701007387 */ /* 0x0001e20000100800 */
[----:B------:R-:W-:-:S03]  /*b650*/  USGXT.U32 UR43, UR43, 0xe ;  /* 0x0000000e2b2b789a */ /* 0x000fc60008000000 */
[----:B------:R2:W-:Y:S01]  /*b660*/  STL [R1+0xdb8], R134 ;  /* 0x000db88601007387 */ /* 0x0005e20000100800 */
[----:B-1----:R-:W-:Y:S01]  /*b670*/  IADD3.X R132, R218, UR21, RZ, P1, !PT ;  /* 0x00000015da847c10 */ /* 0x002fe20008ffe4ff */
[----:B------:R-:W-:Y:S01]  /*b680*/  ULDC UR21, c[0x0][0x238] ;  /* 0x00008e0000157ab9 */ /* 0x000fe20000000800 */
[----:B0-----:R-:W-:-:S03]  /*b690*/  IADD3 R135, P4, R5, R3, RZ ;  /* 0x0000000305877210 */ /* 0x001fc60007f9e0ff */
[----:B------:R0:W-:Y:S01]  /*b6a0*/  STL [R1+0xdc0], R132 ;  /* 0x000dc08401007387 */ /* 0x0001e20000100800 */
[----:B--2---:R-:W-:Y:S02]  /*b6b0*/  IADD3.X R134, R220, UR10, RZ, P2, !PT ;  /* 0x0000000adc867c10 */ /* 0x004fe400097fe4ff */
[----:B------:R-:W-:-:S03]  /*b6c0*/  LEA.HI.X.SX32 R5, R5, R0, 0x1, P4 ;  /* 0x0000000005057211 */ /* 0x000fc600020f0eff */
        /* <DEDUP_REMOVED lines=9> */
[----:B-1----:R-:W-:-:S04]  /*b760*/  IADD3 R134, P2, R4, R3, RZ ;  /* 0x0000000304867210 */ /* 0x002fc80007f5e0ff */
[----:B------:R-:W-:Y:S01]  /*b770*/  LEA.HI.X.SX32 R4, R4, R0, 0x1, P2 ;  /* 0x0000000004047211 */ /* 0x000fe200010f0eff */
[----:B------:R1:W-:Y:S01]  /*b780*/  STL [R1+0x904], R134 ;  /* 0x0009048601007387 */ /* 0x0003e20000100800 */
[----:B0-----:R-:W-:-:S03]  /*b790*/  IADD3 R132, P5, R6, R3, RZ ;  /* 0x0000000306847210 */ /* 0x001fc60007fbe0ff */
[----:B------:R-:W-:Y:S01]  /*b7a0*/  STL [R1+0x1f4], R135 ;  /* 0x0001f48701007387 */ /* 0x000fe20000100800 */
[----:B------:R-:W-:-:S03]  /*b7b0*/  LEA.HI.X.SX32 R6, R6, R0, 0x1, P5 ;  /* 0x0000000006067211 */ /* 0x000fc600028f0eff */
[----:B------:R0:W-:Y:S01]  /*b7c0*/  STL [R1+0x1fc], R132 ;  /* 0x0001fc8401007387 */ /* 0x0001e20000100800 */
[----:B-1----:R-:W-:-:S05]  /*b7d0*/  IADD3 R134, P3, R7, R3, RZ ;  /* 0x0000000307867210 */ /* 0x002fca0007f7e0ff */
[----:B------:R1:W-:Y:S01]  /*b7e0*/  STL [R1+0x204], R134 ;  /* 0x0002048601007387 */ /* 0x0003e20000100800 */
[----:B0-----:R-:W-:-:S03]  /*b7f0*/  IADD3 R132, P2, R8, R3, RZ ;  /* 0x0000000308847210 */ /* 0x001fc60007f5e0ff */
[----:B------:R0:W-:Y:S04]  /*b800*/  STL [R1+0x900], R4 ;  /* 0x0009000401007387 */ /* 0x0001e80000100800 */
[----:B------:R-:W-:Y:S01]  /*b810*/  STL [R1+0x20c], R132 ;  /* 0x00020c8401007387 */ /* 0x000fe20000100800 */
[----:B-1----:R-:W-:-:S03]  /*b820*/  CS2R R134, SRZ ;  /* 0x0000000000867805 */ /* 0x002fc6000001ff00 */
[----:B------:R1:W-:Y:S01]  /*b830*/  STL [R1+0x1f0], R5 ;  /* 0x0001f00501007387 */ /* 0x0003e20000100800 */
[----:B0-----:R-:W-:-:S05]  /*b840*/  IADD3 R4, P4, R9, R3, RZ ;  /* 0x0000000309047210 */ /* 0x001fca0007f9e0ff */
[----:B------:R0:W-:Y:S01]  /*b850*/  STL [R1+0x214], R4 ;  /* 0x0002140401007387 */ /* 0x0001e20000100800 */
[----:B-1----:R-:W-:-:S03]  /*b860*/  IADD3 R5, P5, R10, R3, RZ ;  /* 0x000000030a057210 */ /* 0x002fc60007fbe0ff */
[----:B------:R1:W-:Y:S04]  /*b870*/  STL [R1+0x1f8], R6 ;  /* 0x0001f80601007387 */ /* 0x0003e80000100800 */
[----:B------:R2:W-:Y:S01]  /*b880*/  STL [R1+0x21c], R5 ;  /* 0x00021c0501007387 */ /* 0x0005e20000100800 */
[----:B0-----:R-:W-:Y:S02]  /*b890*/  LEA.HI.X.SX32 R4, R7, R0, 0x1, P3 ;  /* 0x0000000007047211 */ /* 0x001fe400018f0eff */
[----:B-1----:R-:W-:-:S03]  /*b8a0*/  IADD3 R6, P3, R11, R3, RZ ;  /* 0x000000030b067210 */ /* 0x002fc60007f7e0ff */
[----:B------:R0:W-:Y:S01]  /*b8b0*/  STL [R1+0x200], R4 ;  /* 0x0002000401007387 */ /* 0x0001e20000100800 */
[----:B--2---:R-:W-:-:S03]  /*b8c0*/  LEA.HI.X.SX32 R5, R8, R0, 0x1, P2 ;  /* 0x0000000008057211 */ /* 0x004fc600010f0eff */
[----:B------:R1:W-:Y:S04]  /*b8d0*/  STL [R1+0x224], R6 ;  /* 0x0002240601007387 */ /* 0x0003e80000100800 */
[----:B------:R2:W-:Y:S01]  /*b8e0*/  STL [R1+0x208], R5 ;  /* 0x0002080501007387 */ /* 0x0005e20000100800 */
[----:B0-----:R-:W-:Y:S02]  /*b8f0*/  IADD3 R4, P2, R12, R3, RZ ;  /* 0x000000030c047210 */ /* 0x001fe40007f5e0ff */
[----:B-1----:R-:W-:-:S03]  /*b900*/  LEA.HI.X.SX32 R6, R9, R0, 0x1, P4 ;  /* 0x0000000009067211 */ /* 0x002fc600020f0eff */
[----:B------:R0:W-:Y:S01]  /*b910*/  STL [R1+0x22c], R4 ;  /* 0x00022c0401007387 */ /* 0x0001e20000100800 */
[----:B--2---:R-:W-:-:S03]  /*b920*/  IADD3 R5, P4, R13, R3, RZ ;  /* 0x000000030d057210 */ /* 0x004fc60007f9e0ff */
        /* <DEDUP_REMOVED lines=62> */
[-C--:B0-----:R-:W-:Y:S02]  /*bd10*/  LEA.HI.X.SX32 R4, R25, R0.reuse, 0x1, P4 ;  /* 0x0000000019047211 */ /* 0x081fe400020f0eff */
[----:B------:R-:W-:Y:S02]  /*bd20*/  CS2R R24, SRZ ;  /* 0x0000000000187805 */ /* 0x000fe4000001ff00 */
[----:B-1----:R-:W-:Y:S01]  /*bd30*/  IADD3 R6, P4, R29, R3, RZ ;  /* 0x000000031d067210 */ /* 0x002fe20007f9e0ff */
[----:B------:R0:W-:Y:S01]  /*bd40*/  STL [R1+0x290], R4 ;  /* 0x0002900401007387 */ /* 0x0001e20000100800 */
[----:B--2---:R-:W-:-:S03]  /*bd50*/  LEA.HI.X.SX32 R5, R26, R0, 0x1, P5 ;  /* 0x000000001a057211 */ /* 0x004fc600028f0eff */
[----:B------:R1:W-:Y:S04]  /*bd60*/  STL [R1+0x2b4], R6 ;  /* 0x0002b40601007387 */ /* 0x0003e80000100800 */
[----:B------:R2:W-:Y:S01]  /*bd70*/  STL [R1+0x298], R5 ;  /* 0x0002980501007387 */ /* 0x0005e20000100800 */
[----:B0-----:R-:W-:Y:S02]  /*bd80*/  IADD3 R4, P5, R30, R3, RZ ;  /* 0x000000031e047210 */ /* 0x001fe40007fbe0ff */
[----:B-1----:R-:W-:-:S03]  /*bd90*/  LEA.HI.X.SX32 R6, R27, R0, 0x1, P3 ;  /* 0x000000001b067211 */ /* 0x002fc600018f0eff */
[----:B------:R0:W-:Y:S01]  /*bda0*/  STL [R1+0x2bc], R4 ;  /* 0x0002bc0401007387 */ /* 0x0001e20000100800 */
[----:B------:R-:W-:Y:S02]  /*bdb0*/  CS2R R26, SRZ ;  /* 0x00000000001a7805 */ /* 0x000fe4000001ff00 */
[-C--:B--2---:R-:W-:Y:S01]  /*bdc0*/  IADD3 R5, P3, R31, R3.reuse, RZ ;  /* 0x000000031f057210 */ /* 0x084fe20007f7e0ff */
[----:B------:R1:W-:Y:S04]  /*bdd0*/  STL [R1+0x2a0], R6 ;  /* 0x0002a00601007387 */ /* 0x0003e80000100800 */
[----:B------:R2:W-:Y:S01]  /*bde0*/  STL [R1+0x2c4], R5 ;  /* 0x0002c40501007387 */ /* 0x0005e20000100800 */
[----:B0-----:R-:W-:Y:S02]  /*bdf0*/  LEA.HI.X.SX32 R4, R28, R0, 0x1, P2 ;  /* 0x000000001c047211 */ /* 0x001fe400010f0eff */
[----:B-1----:R-:W-:-:S03]  /*be00*/  IADD3 R6, P2, R32, R3, RZ ;  /* 0x0000000320067210 */ /* 0x002fc60007f5e0ff */
[----:B------:R0:W-:Y:S01]  /*be10*/  STL [R1+0x2a8], R4 ;  /* 0x0002a80401007387 */ /* 0x0001e20000100800 */
[----:B--2---:R-:W-:-:S03]  /*be20*/  LEA.HI.X.SX32 R5, R29, R0, 0x1, P4 ;  /* 0x000000001d057211 */ /* 0x004fc600020f0eff */
[----:B------:R1:W-:Y:S01]  /*be30*/  STL [R1+0x2cc], R6 ;  /* 0x0002cc0601007387 */ /* 0x0003e20000100800 */
[----:B------:R-:W-:-:S03]  /*be40*/  CS2R R28, SRZ ;  /* 0x00000000001c7805 */ /* 0x000fc6000001ff00 */
        /* <DEDUP_REMOVED lines=437> */
[----:B------:R-:W-:Y:S04]  /*d9a0*/  STL [R1+0x5b8], R6 ;  /* 0x0005b80601007387 */ /* 0x000fe80000100800 */
[----:B------:R1:W-:Y:S01]  /*d9b0*/  STL [R1+0x8fc], R5 ;  /* 0x0008fc0501007387 */ /* 0x0003e20000100800 */
[-C--:B0-----:R-:W-:Y:S02]  /*d9c0*/  LEA.HI.X.SX32 R4, R127, R0.reuse, 0x1, P3 ;  /* 0x000000007f047211 */ /* 0x081fe400018f0eff */
[----:B------:R-:W-:Y:S02]  /*d9d0*/  CS2R R126, SRZ ;  /* 0x00000000007e7805 */ /* 0x000fe4000001ff00 */
[----:B------:R-:W-:Y:S01]  /*d9e0*/  IADD3 R3, P3, R131, R3, RZ ;  /* 0x0000000383037210 */ /* 0x000fe20007f7e0ff */
[----:B------:R0:W-:Y:S01]  /*d9f0*/  STL [R1+0x8ec], R4 ;  /* 0x0008ec0401007387 */ /* 0x0001e20000100800 */
[----:B-1----:R-:W-:-:S03]  /*da00*/  LEA.HI.X.SX32 R5, R128, R0, 0x1, P2 ;  /* 0x0000000080057211 */ /* 0x002fc600010f0eff */
[----:B------:R1:W-:Y:S04]  /*da10*/  STL [R1+0x8e4], R3 ;  /* 0x0008e40301007387 */ /* 0x0003e80000100800 */
[----:B------:R2:W-:Y:S01]  /*da20*/  STL [R1+0x5bc], R5 ;  /* 0x0005bc0501007387 */ /* 0x0005e20000100800 */
[-C--:B0-----:R-:W-:Y:S02]  /*da30*/  LEA.HI.X.SX32 R4, R129, R0.reuse, 0x1, P4 ;  /* 0x0000000081047211 */ /* 0x081fe400020f0eff */
[----:B------:R-:W-:Y:S02]  /*da40*/  CS2R R128, SRZ ;  /* 0x0000000000807805 */ /* 0x000fe4000001ff00 */
[-C--:B-1----:R-:W-:Y:S01]  /*da50*/  LEA.HI.X.SX32 R3, R130, R0.reuse, 0x1, P5 ;  /* 0x0000000082037211 */ /* 0x082fe200028f0eff */
[----:B------:R0:W-:Y:S01]  /*da60*/  STL [R1+0x8dc], R4 ;  /* 0x0008dc0401007387 */ /* 0x0001e20000100800 */
[----:B------:R-:W-:-:S02]  /*da70*/  LEA.HI.X.SX32 R0, R131, R0, 0x1, P3 ;  /* 0x0000000083007211 */ /* 0x000fc400018f0eff */
[----:B------:R-:W-:Y:S02]  /*da80*/  CS2R R130, SRZ ;  /* 0x0000000000827805 */ /* 0x000fe4000001ff00 */
[----:B--2---:R-:W-:Y:S01]  /*da90*/  IADD3 R5, P3, R219, UR9, RZ ;  /* 0x00000009db057c10 */ /* 0x004fe2000ff7e0ff */
[----:B------:R1:W-:Y:S04]  /*daa0*/  STL [R1+0x8e0], R3 ;  /* 0x0008e00301007387 */ /* 0x0003e80000100800 */
[----:B------:R2:W-:Y:S01]  /*dab0*/  STL [R1+0x5c0], R0 ;  /* 0x0005c00001007387 */ /* 0x0005e20000100800 */
[----:B0-----:R-:W-:Y:S01]  /*dac0*/  IADD3.X R4, R220, UR11, RZ, P1, !PT ;  /* 0x0000000bdc047c10 */ /* 0x001fe20008ffe4ff */
[----:B-1----:R-:W-:Y:S01]  /*dad0*/  IMAD.SHL.U32 R3, R133, 0x10, RZ ;  /* 0x0000001085037824 */ /* 0x002fe200078e00ff */
[----:B------:R-:W-:-:S02]  /*dae0*/  CS2R R132, SRZ ;  /* 0x0000000000847805 */ /* 0x000fc4000001ff00 */
[----:B--2---:R-:W-:Y:S02]  /*daf0*/  IADD3.X R0, R218, UR11, RZ, P0, !PT ;  /* 0x0000000bda007c10 */ /* 0x004fe400087fe4ff */
[----:B------:R-:W-:Y:S01]  /*db00*/  STL [R1+0xe44], R3 ;  /* 0x000e440301007387 */ /* 0x000fe20000100800 */
[----:B------:R-:W-:-:S03]  /*db10*/  UIMAD UR11, UR48, 0x24, URZ ;  /* 0x00000024300b78a4 */ /* 0x000fc6000f8e023f */
[----:B------:R0:W-:Y:S04]  /*db20*/  STL [R1+0x5c4], R4 ;  /* 0x0005c40401007387 */ /* 0x0001e80000100800 */
[----:B------:R1:W-:Y:S01]  /*db30*/  STL [R1+0x5c8], R0 ;  /* 0x0005c80001007387 */ /* 0x0003e20000100800 */
[----:B0-----:R-:W-:Y:S02]  /*db40*/  IADD3 R4, P1, R219, UR4, RZ ;  /* 0x00000004db047c10 */ /* 0x001fe4000ff3e0ff */
[----:B-1----:R-:W-:Y:S01]  /*db50*/  IADD3 R0, P0, R221, UR4, RZ ;  /* 0x00000004dd007c10 */ /* 0x002fe2000ff1e0ff */
[----:B------:R-:W-:-:S04]  /*db60*/  USHF.R.S32.HI UR4, URZ, 0x1f, UR9 ;  /* 0x0000001f3f047899 */ /* 0x000fc80008011409 */
[----:B------:R0:W-:Y:S04]  /*db70*/  STL [R1+0x5d0], R0 ;  /* 0x0005d00001007387 */ /* 0x0001e80000100800 */
[----:B------:R1:W-:Y:S01]  /*db80*/  STL [R1+0x5d8], R4 ;  /* 0x0005d80401007387 */ /* 0x0003e20000100800 */
[----:B0-----:R-:W-:Y:S01]  /*db90*/  IADD3 R0, P2, R221, UR9, RZ ;  /* 0x00000009dd007c10 */ /* 0x001fe2000ff5e0ff */
[----:B------:R-:W-:Y:S01]  /*dba0*/  UMOV UR9, URZ ;  /* 0x0000003f00097c82 */ /* 0x000fe20008000000 */
[----:B-1----:R-:W-:-:S03]  /*dbb0*/  IADD3.X R4, R220, UR10, RZ, P0, !PT ;  /* 0x0000000adc047c10 */ /* 0x002fc600087fe4ff */
        /* <DEDUP_REMOVED lines=8> */
[----:B-1----:R-:W-:Y:S01]  /*dc40*/  IADD3.X R4, R220, UR4, RZ, P2, !PT ;  /* 0x00000004dc047c10 */ /* 0x002fe200097fe4ff */
[----:B------:R-:W-:-:S04]  /*dc50*/  USHF.R.S32.HI UR60, URZ, 0x1f, UR12 ;  /* 0x0000001f3f3c7899 */ /* 0x000fc8000801140c */
[----:B------:R1:W-:Y:S01]  /*dc60*/  STL [R1+0x5dc], R4 ;  /* 0x0005dc0401007387 */ /* 0x0003e20000100800 */
[----:B0-----:R-:W-:Y:S01]  /*dc70*/  IADD3.X R0, R218, UR4, RZ, P3, !PT ;  /* 0x00000004da007c10 */ /* 0x001fe20009ffe4ff */
[----:B------:R-:W-:-:S04]  /*dc80*/  UMOV UR4, URZ ;  /* 0x0000003f00047c82 */ /* 0x000fc80008000000 */
[----:B------:R0:W-:Y:S01]  /*dc90*/  STL [R1+0x5e4], R0 ;  /* 0x0005e40001007387 */ /* 0x0001e20000100800 */
[----:B-1----:R-:W-:-:S03]  /*dca0*/  IADD3 R4, P0, R221, UR29, RZ ;  /* 0x0000001ddd047c10 */ /* 0x002fc6000ff1e0ff */
[----:B------:R-:W-:Y:S04]  /*dcb0*/  STL [R1+0x17c], RZ ;  /* 0x00017cff01007387 */ /* 0x000fe80000100800 */
[----:B------:R-:W-:Y:S01]  /*dcc0*/  STL [R1], RZ ;  /* 0x000000ff01007387 */ /* 0x000fe20000100800 */
[----:B0-----:R-:W-:Y:S01]  /*dcd0*/  IADD3 R0, P1, R219, UR29, RZ ;  /* 0x0000001ddb007c10 */ /* 0x001fe2000ff3e0ff */
[----:B------:R-:W-:Y:S02]  /*dce0*/  USHF.R.S32.HI UR29, URZ, 0x1f, UR29 ;  /* 0x0000001f3f1d7899 */ /* 0x000fe4000801141d */
[----:B------:R-:W-:Y:S04]  /*dcf0*/  STL [R1+0x4], RZ ;  /* 0x000004ff01007387 */ /* 0x000fe80000100800 */
        /* <DEDUP_REMOVED lines=62> */
[----:B------:R0:W-:Y:S04]  /*e0e0*/  STL [R1+0x5f0], R4 ;  /* 0x0005f00401007387 */ /* 0x0001e80000100800 */
[----:B------:R1:W-:Y:S01]  /*e0f0*/  STL [R1+0x5f8], R0 ;  /* 0x0005f80001007387 */ /* 0x0003e20000100800 */
[----:B0-----:R-:W-:-:S02]  /*e100*/  IADD3.X R4, R220, UR29, RZ, P0, !PT ;  /* 0x0000001ddc047c10 */ /* 0x001fc400087fe4ff */
        /* <DEDUP_REMOVED lines=220> */
[----:B------:R-:W-:Y:S02]  /*eed0*/  IADD3 R5, P0, R221, UR8, RZ ;  /* 0x00000008dd057c10 */ /* 0x000fe4000ff1e0ff */
[----:B-1----:R-:W-:Y:S01]  /*eee0*/  IADD3.X R0, R218, UR11, RZ, P1, !PT ;  /* 0x0000000bda007c10 */ /* 0x002fe20008ffe4ff */
[----:B------:R0:W-:Y:S04]  /*eef0*/  STL [R1+0x74c], R4 ;  /* 0x00074c0401007387 */ /* 0x0001e80000100800 */
[----:B------:R1:W-:Y:S04]  /*ef00*/  STL [R1+0x754], R0 ;  /* 0x0007540001007387 */ /* 0x0003e80000100800 */
[----:B------:R2:W-:Y:S01]  /*ef10*/  STL [R1+0x760], R5 ;  /* 0x0007600501007387 */ /* 0x0005e20000100800 */
[----:B0-----:R-:W-:Y:S01]  /*ef20*/  IADD3 R4, P1, R219, UR8, RZ ;  /* 0x00000008db047c10 */ /* 0x001fe2000ff3e0ff */
[----:B------:R-:W-:Y:S01]  /*ef30*/  UIADD3 UR8, UP0, UR20, 0x2, URZ ;  /* 0x0000000214087890 */ /* 0x000fe2000ff1e03f */
[----:B-1----:R-:W-:-:S03]  /*ef40*/  LOP3.LUT R0, R3, 0x70, RZ, 0xc0, !PT ;  /* 0x0000007003007812 */ /* 0x002fc600078ec0ff */
[----:B------:R0:W-:Y:S01]  /*ef50*/  STL [R1+0x768], R4 ;  /* 0x0007680401007387 */ /* 0x0001e20000100800 */
[----:B------:R-:W-:Y:S01]  /*ef60*/  IADD3.X R3, R220, UR10, RZ, P0, !PT ;  /* 0x0000000adc037c10 */ /* 0x000fe200087fe4ff */
[----:B------:R-:W-:Y:S01]  /*ef70*/  UIADD3.X UR9, UR9, 0x40000040, URZ, UP0, !UPT ;  /* 0x4000004009097890 */ /* 0x000fe200087fe43f */
[----:B--2---:R-:W-:Y:S01]  /*ef80*/  IADD3 R5, P5, R219, UR12, RZ ;  /* 0x0000000cdb057c10 */ /* 0x004fe2000ffbe0ff */
[----:B------:R-:W-:Y:S02]  /*ef90*/  IMAD R0, R217, 0x80, R0 ;  /* 0x00000080d9007824 */ /* 0x000fe400078e0200 */
[----:B------:R1:W-:Y:S01]  /*efa0*/  STL [R1+0x75c], R3 ;  /* 0x00075c0301007387 */ /* 0x0003e20000100800 */
[----:B0-----:R-:W-:Y:S01]  /*efb0*/  IADD3.X R4, R218, UR10, RZ, P1, !PT ;  /* 0x0000000ada047c10 */ /* 0x001fe20008ffe4ff */
[----:B------:R-:W-:-:S04]  /*efc0*/  UIADD3 UR10, UP1, UR43, 0x2, URZ ;  /* 0x000000022b0a7890 */ /* 0x000fc8000ff3e03f */
[----:B------:R0:W-:Y:S01]  /*efd0*/  STL [R1+0x764], R4 ;  /* 0x0007640401007387 */ /* 0x0001e20000100800 */
[----:B-1----:R-:W-:Y:S01]  /*efe0*/  SHF.R.S32.HI R3, RZ, 0x7, R216 ;  /* 0x00000007ff037819 */ /* 0x002fe200000114d8 */
[----:B------:R-:W-:Y:S02]  /*eff0*/  UIADD3.X UR11, UR4, 0x40000040, URZ, UP1, !UPT ;  /* 0x40000040040b7890 */ /* 0x000fe40008ffe43f */
[----:B------:R-:W-:Y:S02]  /*f000*/  USHF.R.S32.HI UR4, URZ, 0x1f, UR7 ;  /* 0x0000001f3f047899 */ /* 0x000fe40008011407 */
[----:B------:R1:W-:Y:S01]  /*f010*/  STL [R1+0xe40], R3 ;  /* 0x000e400301007387 */ /* 0x0003e20000100800 */
[----:B0-----:R-:W-:-:S03]  /*f020*/  IADD3 R4, P2, R221, UR5, RZ ;  /* 0x00000005dd047c10 */ /* 0x001fc6000ff5e0ff */
[----:B------:R-:W-:Y:S04]  /*f030*/  STL [R1+0xde0], R0 ;  /* 0x000de00001007387 */ /* 0x000fe80000100800 */
[----:B------:R0:W-:Y:S01]  /*f040*/  STL [R1+0x770], R4 ;  /* 0x0007700401007387 */ /* 0x0001e20000100800 */
[----:B-1----:R-:W-:Y:S01]  /*f050*/  IADD3 R3, P3, R219, UR5, RZ ;  /* 0x00000005db037c10 */ /* 0x002fe2000ff7e0ff */
[----:B------:R-:W-:-:S04]  /*f060*/  USHF.R.S32.HI UR5, URZ, 0x1f, UR6 ;  /* 0x0000001f3f057899 */ /* 0x000fc80008011406 */
[----:B------:R1:W-:Y:S01]  /*f070*/  STL [R1+0x778], R3 ;  /* 0x0007780301007387 */ /* 0x0003e20000100800 */
[----:B0-----:R-:W-:-:S05]  /*f080*/  IADD3 R4, P0, R221, UR61, RZ ;  /* 0x0000003ddd047c10 */ /* 0x001fca000ff1e0ff */
[----:B------:R0:W-:Y:S01]  /*f090*/  STL [R1+0x780], R4 ;  /* 0x0007800401007387 */ /* 0x0001e20000100800 */
[----:B-1----:R-:W-:-:S05]  /*f0a0*/  IADD3 R3, P1, R219, UR61, RZ ;  /* 0x0000003ddb037c10 */ /* 0x002fca000ff3e0ff */
[----:B------:R1:W-:Y:S01]  /*f0b0*/  STL [R1+0x788], R3 ;  /* 0x0007880301007387 */ /* 0x0003e20000100800 */
[----:B0-----:R-:W-:-:S05]  /*f0c0*/  IADD3 R4, P4, R221, UR12, RZ ;  /* 0x0000000cdd047c10 */ /* 0x001fca000ff9e0ff */
[----:B------:R0:W-:Y:S01]  /*f0d0*/  STL [R1+0x790], R4 ;  /* 0x0007900401007387 */ /* 0x0001e20000100800 */
[----:B-1----:R-:W-:-:S03]  /*f0e0*/  IADD3.X R3, R220, UR13, RZ, P2, !PT ;  /* 0x0000000ddc037c10 */ /* 0x002fc600097fe4ff */
[----:B------:R1:W-:Y:S04]  /*f0f0*/  STL [R1+0x798], R5 ;  /* 0x0007980501007387 */ /* 0x0003e80000100800 */
[----:B------:R2:W-:Y:S01]  /*f100*/  STL [R1+0x76c], R3 ;  /* 0x00076c0301007387 */ /* 0x0005e20000100800 */
[----:B0-----:R-:W-:Y:S01]  /*f110*/  IADD3.X R4, R218, UR13, RZ, P3, !PT ;  /* 0x0000000dda047c10 */ /* 0x001fe20009ffe4ff */
[----:B------:R-:W-:Y:S01]  /*f120*/  UIADD3.64 UR12, UR8, 0x2, URZ ;  /* 0x00000002080c7897 */ /* 0x000fe2000fffe03f */
[----:B-1----:R-:W-:-:S03]  /*f130*/  IADD3 R5, P3, R219, UR16, RZ ;  /* 0x00000010db057c10 */ /* 0x002fc6000ff7e0ff */
[----:B------:R0:W-:Y:S01]  /*f140*/  STL [R1+0x774], R4 ;  /* 0x0007740401007387 */ /* 0x0001e20000100800 */
[----:B--2---:R-:W-:-:S05]  /*f150*/  IADD3 R3, P2, R221, UR16, RZ ;  /* 0x00000010dd037c10 */ /* 0x004fca000ff5e0ff */
[----:B------:R1:W-:Y:S01]  /*f160*/  STL [R1+0x7a0], R3 ;  /* 0x0007a00301007387 */ /* 0x0003e20000100800 */
[----:B0-----:R-:W-:-:S03]  /*f170*/  IADD3.X R4, R220, UR17, RZ, P0, !PT ;  /* 0x00000011dc047c10 */ /* 0x001fc600087fe4ff */
[----:B------:R0:W-:Y:S04]  /*f180*/  STL [R1+0x7a8], R5 ;  /* 0x0007a80501007387 */ /* 0x0001e80000100800 */
[----:B------:R2:W-:Y:S01]  /*f190*/  STL [R1+0x77c], R4 ;  /* 0x00077c0401007387 */ /* 0x0005e20000100800 */
[----:B-1----:R-:W-:Y:S01]  /*f1a0*/  IADD3.X R3, R218, UR17, RZ, P1, !PT ;  /* 0x00000011da037c10 */ /* 0x002fe20008ffe4ff */
[----:B------:R-:W-:Y:S01]  /*f1b0*/  UIADD3.64 UR16, UR8, 0x4, URZ ;  /* 0x0000000408107897 */ /* 0x000fe2000fffe03f */
[----:B0-----:R-:W-:-:S03]  /*f1c0*/  IADD3 R5, P1, R219, UR59, RZ ;  /* 0x0000003bdb057c10 */ /* 0x001fc6000ff3e0ff */
        /* <DEDUP_REMOVED lines=10> */
[----:B--2---:R-:W-:Y:S02]  /*f270*/  IADD3 R3, P4, R221, UR54, RZ ;  /* 0x00000036dd037c10 */ /* 0x004fe4000ff9e0ff */
[----:B------:R-:W-:-:S03]  /*f280*/  ULDC UR61, c[0x0][0x238] ;  /* 0x00008e00003d7ab9 */ /* 0x000fc60000000800 */
        /* <DEDUP_REMOVED lines=14> */
[----:B------:R-:W-:Y:S02]  /*f370*/  UIADD3.64 UR52, UR8, 0x202, URZ ;  /* 0x0000020208347897 */ /* 0x000fe4000fffe03f */
[----:B------:R-:W-:Y:S01]  /*f380*/  UIADD3.64 UR52, UR8, 0x604, URZ ;  /* 0x0000060408347897 */ /* 0x000fe2000fffe03f */
[----:B0-----:R-:W-:Y:S01]  /*f390*/  IADD3 R5, P1, R219, UR50, RZ ;  /* 0x00000032db057c10 */ /* 0x001fe2000ff3e0ff */
        /* <DEDUP_REMOVED lines=78> */
[----:B-1----:R-:W-:Y:S02]  /*f880*/  IADD3.X R3, R218, UR47, RZ, P1, !PT ;  /* 0x0000002fda037c10 */ /* 0x002fe40008ffe4ff */
        /* <DEDUP_REMOVED lines=18> */
[----:B0-----:R-:W-:-:S03]  /*f9b0*/  LOP3.LUT R5, R0, 0x20, RZ, 0x3c, !PT ;  /* 0x0000002000057812 */ /* 0x001fc600078e3cff */
[----:B------:R0:W-:Y:S01]  /*f9c0*/  STL [R1+0x864], R3 ;  /* 0x0008640301007387 */ /* 0x0001e20000100800 */
[----:B--2---:R-:W-:-:S05]  /*f9d0*/  LOP3.LUT R4, R0, 0x10, RZ, 0x3c, !PT ;  /* 0x0000001000047812 */ /* 0x004fca00078e3cff */
[----:B------:R1:W-:Y:S01]  /*f9e0*/  STL [R1+0xdfc], R4 ;  /* 0x000dfc0401007387 */ /* 0x0003e20000100800 */
[----:B0-----:R-:W-:-:S03]  /*f9f0*/  LOP3.LUT R3, R0, 0x30, RZ, 0x3c, !PT ;  /* 0x0000003000037812 */ /* 0x001fc600078e3cff */
[----:B------:R0:W-:Y:S04]  /*fa00*/  STL [R1+0xdf8], R5 ;  /* 0x000df80501007387 */ /* 0x0001e80000100800 */
[----:B------:R2:W-:Y:S01]  /*fa10*/  STL [R1+0xdf4], R3 ;  /* 0x000df40301007387 */ /* 0x0005e20000100800 */
[C---:B-1----:R-:W-:Y:S02]  /*fa20*/  LOP3.LUT R4, R0.reuse, 0x40, RZ, 0x3c, !PT ;  /* 0x0000004000047812 */ /* 0x042fe400078e3cff */
[----:B0-----:R-:W-:-:S03]  /*fa30*/  LOP3.LUT R5, R0, 0x50, RZ, 0x3c, !PT ;  /* 0x0000005000057812 */ /* 0x001fc600078e3cff */
[----:B------:R0:W-:Y:S01]  /*fa40*/  STL [R1+0xdf0], R4 ;  /* 0x000df00401007387 */ /* 0x0001e20000100800 */
[----:B--2---:R-:W-:-:S03]  /*fa50*/  LOP3.LUT R3, R0, 0x60, RZ, 0x3c, !PT ;  /* 0x0000006000037812 */ /* 0x004fc600078e3cff */
[----:B------:R-:W-:Y:S04]  /*fa60*/  STL [R1+0xdec], R5 ;  /* 0x000dec0501007387 */ /* 0x000fe80000100800 */
[----:B------:R1:W-:Y:S01]  /*fa70*/  STL [R1+0xde8], R3 ;  /* 0x000de80301007387 */ /* 0x0003e20000100800 */
[----:B0-----:R-:W-:Y:S02]  /*fa80*/  LOP3.LUT R4, R0, 0x70, RZ, 0x3c, !PT ;  /* 0x0000007000047812 */ /* 0x001fe400078e3cff */
[----:B------:R-:W-:-:S03]  /*fa90*/  IADD3 R0, P6, R221, UR22, RZ ;  /* 0x00000016dd007c10 */ /* 0x000fc6000ffde0ff */
[----:B------:R0:W-:Y:S01]  /*faa0*/  STL [R1+0xde4], R4 ;  /* 0x000de40401007387 */ /* 0x0001e20000100800 */
[----:B-1----:R-:W-:-:S03]  /*fab0*/  IADD3 R3, P3, R219, UR22, RZ ;  /* 0x00000016db037c10 */ /* 0x002fc6000ff7e0ff */
[----:B------:R1:W-:Y:S01]  /*fac0*/  STL [R1+0x890], R0 ;  /* 0x0008900001007387 */ /* 0x0003e20000100800 */
[----:B------:R-:W-:-:S03]  /*fad0*/  UMOV UR22, UR43 ;  /* 0x0000002b00167c82 */ /* 0x000fc60008000000 */
[----:B------:R2:W-:Y:S01]  /*fae0*/  STL [R1+0x898], R3 ;  /* 0x0008980301007387 */ /* 0x0005e20000100800 */
[----:B0-----:R-:W-:Y:S02]  /*faf0*/  IADD3 R4, P2, R221, UR23, RZ ;  /* 0x00000017dd047c10 */ /* 0x001fe4000ff5e0ff */
[----:B-1----:R-:W-:-:S03]  /*fb00*/  IADD3.X R0, R220, UR31, RZ, P1, !PT ;  /* 0x0000001fdc007c10 */ /* 0x002fc60008ffe4ff */
[----:B------:R0:W-:Y:S01]  /*fb10*/  STL [R1+0x8a0], R4 ;  /* 0x0008a00401007387 */ /* 0x0001e20000100800 */
[----:B--2---:R-:W-:-:S03]  /*fb20*/  IADD3 R3, P1, R219, UR23, RZ ;  /* 0x00000017db037c10 */ /* 0x004fc6000ff3e0ff */
[----:B------:R1:W-:Y:S01]  /*fb30*/  STL [R1+0x86c], R0 ;  /* 0x00086c0001007387 */ /* 0x0003e20000100800 */
[----:B------:R-:W-:-:S03]  /*fb40*/  UMOV UR23, 0x40000040 ;  /* 0x4000004000177882 */ /* 0x000fc60000000000 */
[----:B------:R2:W-:Y:S01]  /*fb50*/  STL [R1+0x8a8], R3 ;  /* 0x0008a80301007387 */ /* 0x0005e20000100800 */
[----:B0-----:R-:W-:Y:S02]  /*fb60*/  IADD3.X R4, R218, UR31, RZ, P0, !PT ;  /* 0x0000001fda047c10 */ /* 0x001fe400087fe4ff */
[----:B-1----:R-:W-:-:S03]  /*fb70*/  IADD3 R0, P0, R221, UR26, RZ ;  /* 0x0000001add007c10 */ /* 0x002fc6000ff1e0ff */
[----:B------:R0:W-:Y:S01]  /*fb80*/  STL [R1+0x874], R4 ;  /* 0x0008740401007387 */ /* 0x0001e20000100800 */
[----:B--2---:R-:W-:-:S03]  /*fb90*/  IADD3.X R3, R220, UR34, RZ, P5, !PT ;  /* 0x00000022dc037c10 */ /* 0x004fc6000affe4ff */
[----:B------:R1:W-:Y:S04]  /*fba0*/  STL [R1+0x8b0], R0 ;  /* 0x0008b00001007387 */ /* 0x0003e80000100800 */
[----:B------:R2:W-:Y:S01]  /*fbb0*/  STL [R1+0x87c], R3 ;  /* 0x00087c0301007387 */ /* 0x0005e20000100800 */
[----:B0-----:R-:W-:Y:S02]  /*fbc0*/  IADD3 R4, P5, R219, UR26, RZ ;  /* 0x0000001adb047c10 */ /* 0x001fe4000ffbe0ff */
[----:B-1----:R-:W-:-:S03]  /*fbd0*/  IADD3.X R0, R218, UR34, RZ, P4, !PT ;  /* 0x00000022da007c10 */ /* 0x002fc6000a7fe4ff */
[----:B------:R-:W-:Y:S01]  /*fbe0*/  STL [R1+0x8b8], R4 ;  /* 0x0008b80401007387 */ /* 0x000fe20000100800 */
[----:B--2---:R-:W-:-:S03]  /*fbf0*/  IADD3 R3, P4, R221, UR27, RZ ;  /* 0x0000001bdd037c10 */ /* 0x004fc6000ff9e0ff */
[----:B------:R0:W-:Y:S04]  /*fc00*/  STL [R1+0x884], R0 ;  /* 0x0008840001007387 */ /* 0x0001e80000100800 */
[----:B------:R1:W-:Y:S01]  /*fc10*/  STL [R1+0x8c0], R3 ;  /* 0x0008c00301007387 */ /* 0x0003e20000100800 */
[----:B0-----:R-:W-:Y:S02]  /*fc20*/  IADD3.X R0, R220, UR35, RZ, P6, !PT ;  /* 0x00000023dc007c10 */ /* 0x001fe4000b7fe4ff */
[----:B------:R-:W-:Y:S02]  /*fc30*/  IADD3 R4, P6, R219, UR27, RZ ;  /* 0x0000001bdb047c10 */ /* 0x000fe4000ffde0ff */
[----:B-1----:R-:W-:Y:S01]  /*fc40*/  IADD3.X R3, R218, UR35, RZ, P3, !PT ;  /* 0x00000023da037c10 */ /* 0x002fe20009ffe4ff */
[----:B------:R0:W-:Y:S04]  /*fc50*/  STL [R1+0x88c], R0 ;  /* 0x00088c0001007387 */ /* 0x0001e80000100800 */
[----:B------:R1:W-:Y:S04]  /*fc60*/  STL [R1+0x8c8], R4 ;  /* 0x0008c80401007387 */ /* 0x0003e80000100800 */
[----:B------:R2:W-:Y:S01]  /*fc70*/  STL [R1+0x894], R3 ;  /* 0x0008940301007387 */ /* 0x0005e20000100800 */
[----:B0-----:R-:W-:-:S02]  /*fc80*/  IADD3 R0, P3, R221, UR61, RZ ;  /* 0x0000003ddd007c10 */ /* 0x001fc4000ff7e0ff */
[----:B-1----:R-:W-:-:S03]  /*fc90*/  IADD3.X R4, R220, UR38, RZ, P2, !PT ;  /* 0x00000026dc047c10 */ /* 0x002fc600097fe4ff */
[----:B------:R0:W-:Y:S01]  /*fca0*/  STL [R1+0x8d0], R0 ;  /* 0x0008d00001007387 */ /* 0x0001e20000100800 */
[----:B--2---:R-:W-:-:S03]  /*fcb0*/  IADD3 R3, P2, R219, UR21, RZ ;  /* 0x00000015db037c10 */ /* 0x004fc6000ff5e0ff */
[----:B------:R1:W-:Y:S04]  /*fcc0*/  STL [R1+0x89c], R4 ;  /* 0x00089c0401007387 */ /* 0x0003e80000100800 */
[----:B------:R2:W-:Y:S01]  /*fcd0*/  STL [R1+0x8d8], R3 ;  /* 0x0008d80301007387 */ /* 0x0005e20000100800 */
[----:B0-----:R-:W-:Y:S02]  /*fce0*/  IADD3.X R0, R218, UR38, RZ, P1, !PT ;  /* 0x00000026da007c10 */ /* 0x001fe40008ffe4ff */
[----:B-1----:R-:W-:-:S03]  /*fcf0*/  IADD3.X R4, R220, UR39, RZ, P0, !PT ;  /* 0x00000027dc047c10 */ /* 0x002fc600087fe4ff */
[----:B------:R0:W-:Y:S01]  /*fd00*/  STL [R1+0x8a4], R0 ;  /* 0x0008a40001007387 */ /* 0x0001e20000100800 */
[----:B--2---:R-:W-:-:S03]  /*fd10*/  IADD3.X R3, R218, UR39, RZ, P5, !PT ;  /* 0x00000027da037c10 */ /* 0x004fc6000affe4ff */
        /* <DEDUP_REMOVED lines=8> */
[----:B0-----:R-:W-:-:S05]  /*fda0*/  IADD3.X R0, R218, UR30, RZ, P2, !PT ;  /* 0x0000001eda007c10 */ /* 0x001fca00097fe4ff */
[----:B------:R1:W-:Y:S02]  /*fdb0*/  STL [R1+0x8d4], R0 ;  /* 0x0008d40001007387 */ /* 0x0003e40000100800 */
.L_x_2:
[----:B-12---:R-:W2:Y:S04]  /*fdc0*/  LDL R4, [R1+0x17c] ;  /* 0x00017c0001047983 */ /* 0x006ea80000100800 */
[----:B------:R-:W-:Y:S04]  /*fdd0*/  STL [R1+0x1404], R233 ;  /* 0x001404e901007387 */ /* 0x000fe80000100800 */
        /* <DEDUP_REMOVED lines=102> */
[----:B------:R-:W-:Y:S04]  /*10440*/  STL.64 [R1+0x1060], R214 ;  /* 0x001060d601007387 */ /* 0x000fe80000100a00 */
        /* <DEDUP_REMOVED lines=95> */
[----:B------:R-:W-:Y:S04]  /*10a40*/  STL [R1+0xf60], R151 ;  /* 0x000f609701007387 */ /* 0x000fe80000100800 */
[----:B------:R0:W-:Y:S04]  /*10a50*/  STL [R1+0xf4c], R24 ;  /* 0x000f4c1801007387 */ /* 0x0001e80000100800 */
[----:B0-----:R-:W3:Y:S04]  /*10a60*/  LDL.LU R24, [R1+0xcb0] ;  /* 0x000cb00001187983 */ /* 0x001ee80000300800 */
[----:B------:R0:W-:Y:S04]  /*10a70*/  STL [R1+0xf48], R25 ;  /* 0x000f481901007387 */ /* 0x0001e80000100800 */
[----:B0-----:R-:W4:Y:S04]  /*10a80*/  LDL.LU R25, [R1+0xc84] ;  /* 0x000c840001197983 */ /* 0x001f280000300800 */
        /* <DEDUP_REMOVED lines=110> */
[----:B------:R0:W-:Y:S01]  /*11170*/  STL [R1+0xe68], R81 ;  /* 0x000e685101007387 */ /* 0x0001e20000100800 */
[----:B------:R-:W-:-:S03]  /*11180*/  MOV R150, UR48 ;  /* 0x0000003000967c02 */ /* 0x000fc60008000f00 */
        /* <DEDUP_REMOVED lines=10> */
[----:B------:R0:W-:Y:S04]  /*11230*/  STL [R1+0xe58], R85 ;  /* 0x000e585501007387 */ /* 0x0001e80000100800 */
[----:B0-----:R-:W4:Y:S04]  /*11240*/  LDL.LU R85, [R1+0xb94] ;  /* 0x000b940001557983 */ /* 0x001f280000300800 */
[----:B------:R0:W-:Y:S04]  /*11250*/  STL [R1+0xe54], R86 ;  /* 0x000e545601007387 */ /* 0x0001e80000100800 */
[----:B0-----:R-:W4:Y:S01]  /*11260*/  LDL.LU R86, [R1+0xbb8] ;  /* 0x000bb80001567983 */ /* 0x001f220000300800 */
[----:B------:R-:W-:-:S02]  /*11270*/  PRMT R88, RZ, 0x7610, R88 ;  /* 0x00007610ff587816 */ /* 0x000fc40000000058 */
[----:B------:R-:W-:Y:S01]  /*11280*/  PRMT R233, RZ, 0x7610, R233 ;  /* 0x00007610ffe97816 */ /* 0x000fe200000000e9 */
[----:B------:R-:W-:Y:S04]  /*11290*/  STL [R1+0xe50], R87 ;  /* 0x000e505701007387 */ /* 0x000fe80000100800 */
[----:B-----5:R-:W-:Y:S04]  /*112a0*/  STL [R1+0xe48], R2 ;  /* 0x000e480201007387 */ /* 0x020fe80000100800 */
[----:B------:R-:W-:Y:S04]  /*112b0*/  STL [R1+0x1160], R150 ;  /* 0x0011609601007387 */ /* 0x000fe80000100800 */
[----:B------:R0:W-:Y:S04]  /*112c0*/  STL [R1+0xe1c], R0 ;  /* 0x000e1c0001007387 */ /* 0x0001e80000100800 */
[----:B------:R-:W-:Y:S04]  /*112d0*/  STL [R1+0x1164], R151 ;  /* 0x0011649701007387 */ /* 0x000fe80000100800 */
[----:B------:R1:W-:Y:S01]  /*112e0*/  STL [R1+0xe10], R5 ;  /* 0x000e100501007387 */ /* 0x0003e20000100800 */
[----:B0-----:R-:W-:-:S05]  /*112f0*/  MOV R0, UR7 ;  /* 0x0000000700007c02 */ /* 0x001fca0008000f00 */
[----:B------:R0:W-:Y:S01]  /*11300*/  STL [R1+0xe0c], R0 ;  /* 0x000e0c0001007387 */ /* 0x0001e20000100800 */
[----:B-1----:R-:W-:-:S05]  /*11310*/  MOV R5, UR6 ;  /* 0x0000000600057c02 */ /* 0x002fca0008000f00 */
[----:B------:R1:W-:Y:S01]  /*11320*/  STL [R1+0xe08], R5 ;  /* 0x000e080501007387 */ /* 0x0003e20000100800 */
[----:B0-----:R-:W-:-:S05]  /*11330*/  MOV R0, UR5 ;  /* 0x0000000500007c02 */ /* 0x001fca0008000f00 */
[----:B------:R0:W-:Y:S01]  /*11340*/  STL [R1+0xe04], R0 ;  /* 0x000e040001007387 */ /* 0x0001e20000100800 */
[----:B-1----:R-:W-:-:S05]  /*11350*/  MOV R5, UR4 ;  /* 0x0000000400057c02 */ /* 0x002fca0008000f00 */
[----:B------:R1:W-:Y:S01]  /*11360*/  STL [R1+0xe00], R5 ;  /* 0x000e000501007387 */ /* 0x0003e20000100800 */
[----:B0-----:R-:W2:Y:S03]  /*11370*/  LDC R0, c[0x0][0x230] ;  /* 0x00008c00ff007b82 */ /* 0x001ea60000000800 */
[----:B------:R-:W-:Y:S04]  /*11380*/  STL [R1+0x116c], R219 ;  /* 0x00116cdb01007387 */ /* 0x000fe80000100800 */
[----:B------:R-:W-:Y:S01]  /*11390*/  STL [R1+0x1168], R218 ;  /* 0x001168da01007387 */ /* 0x000fe20000100800 */
[----:B--2---:R-:W-:-:S05]  /*113a0*/  IMAD R0, R4, -0x80, R0 ;  /* 0xffffff8004007824 */ /* 0x004fca00078e0200 */
[C---:B------:R-:W-:Y:S01]  /*113b0*/  ISETP.GT.AND P0, PT, R0.reuse, RZ, PT ;  /* 0x000000ff0000720c */ /* 0x040fe20003f04270 */
[----:B------:R-:W-:Y:S01]  /*113c0*/  STL [R1+0x1170], R221 ;  /* 0x001170dd01007387 */ /* 0x000fe20000100800 */
[----:B------:R-:W-:-:S11]  /*113d0*/  ISETP.GT.AND P1, PT, R0, 0x1, PT ;  /* 0x000000010000780c */ /* 0x000fd60003f24270 */
[----:B------:R-:W-:Y:S02]  /*113e0*/  @P0 IMAD.MOV.U32 R4, RZ, RZ, R219 ;  /* 0x000000ffff040224 */ /* 0x000fe400078e00db */
[----:B-1----:R-:W-:-:S05]  /*113f0*/  @P0 IMAD.MOV.U32 R5, RZ, RZ, R218 ;  /* 0x000000ffff050224 */ /* 0x002fca00078e00da */
[----:B------:R0:W2:Y:S01]  /*11400*/  @P0 LDG.E.U8 R88, desc[UR56][R4.64] ;  /* 0x0000003804580981 */ /* 0x0000a2000c1e1100 */
[----:B------:R-:W-:Y:S02]  /*11410*/  PRMT R3, RZ, 0x7610, R3 ;  /* 0x00007610ff037816 */ /* 0x000fe40000000003 */
[----:B------:R-:W-:Y:S01]  /*11420*/  PRMT R229, RZ, 0x7610, R229 ;  /* 0x00007610ffe57816 */ /* 0x000fe200000000e5 */
[----:B------:R1:W-:Y:S01]  /*11430*/  STL [R1+0xf5c], R220 ;  /* 0x000f5cdc01007387 */ /* 0x0003e20000100800 */
[----:B------:R-:W-:Y:S01]  /*11440*/  ISETP.GT.AND P2, PT, R0, 0x2, PT ;  /* 0x000000020000780c */ /* 0x000fe20003f44270 */
[----:B0-----:R-:W-:Y:S02]  /*11450*/  @P0 IMAD.MOV.U32 R4, RZ, RZ, R221 ;  /* 0x000000ffff040224 */ /* 0x001fe400078e00dd */
[----:B------:R-:W-:Y:S02]  /*11460*/  @P0 IMAD.MOV.U32 R5, RZ, RZ, R220 ;  /* 0x000000ffff050224 */ /* 0x000fe400078e00dc */
[----:B-1----:R-:W3:Y:S04]  /*11470*/  LDL.LU R220, [R1+0x8c0] ;  /* 0x0008c00001dc7983 */ /* 0x002ee80000300800 */
[----:B------:R-:W4:Y:S04]  /*11480*/  @P0 LDG.E.U8 R233, desc[UR56][R4.64] ;  /* 0x0000003804e90981 */ /* 0x000f28000c1e1100 */
[----:B----4-:R0:W-:Y:S04]  /*11490*/  STL [R1+0x120], R233 ;  /* 0x000120e901007387 */ /* 0x0101e80000100800 */
[----:B0-----:R-:W4:Y:S04]  /*114a0*/  LDL.LU R233, [R1+0x1404] ;  /* 0x0014040001e97983 */ /* 0x001f280000300800 */
[----:B------:R-:W2:Y:S04]  /*114b0*/  LDL R4, [R1+0x8d4] ;  /* 0x0008d40001047983 */ /* 0x000ea80000100800 */
[----:B------:R-:W2:Y:S02]  /*114c0*/  LDL R5, [R1+0x8d8] ;  /* 0x0008d80001057983 */ /* 0x000ea40000100800 */
[----:B--2---:R-:W-:-:S04]  /*114d0*/  @P1 LOP3.LUT R5, R5, R4, RZ, 0x3c, !PT ;  /* 0x0000000405051212 */ /* 0x004fc800078e3cff */
[----:B------:R-:W-:-:S04]  /*114e0*/  @P1 LOP3.LUT R4, R5, R4, RZ, 0x3c, !PT ;  /* 0x0000000405041212 */ /* 0x000fc800078e3cff */
[----:B------:R-:W-:-:S05]  /*114f0*/  @P1 LOP3.LUT R5, R5, R4, RZ, 0x3c, !PT ;  /* 0x0000000405051212 */ /* 0x000fca00078e3cff */
[----:B------:R0:W2:Y:S04]  /*11500*/  @P1 LDG.E.U8 R3, desc[UR56][R4.64] ;  /* 0x0000003804031981 */ /* 0x0000a8000c1e1100 */
[----:B------:R-:W0:Y:S04]  /*11510*/  LDL R4, [R1+0x8cc] ;  /* 0x0008cc0001047983 */ /* 0x000e280000100800 */
[----:B------:R-:W0:Y:S01]  /*11520*/  LDL R5, [R1+0x8d0] ;  /* 0x0008d00001057983 */ /* 0x000e220000100800 */
[----:B------:R-:W-:Y:S02]  /*11530*/  PRMT R225, RZ, 0x7610, R225 ;  /* 0x00007610ffe17816 */ /* 0x000fe400000000e1 */
[----:B------:R-:W-:-:S02]  /*11540*/  PRMT R210, RZ, 0x7610, R210 ;  /* 0x00007610ffd27816 */ /* 0x000fc400000000d2 */
[----:B------:R-:W-:Y:S02]  /*11550*/  ISETP.GT.AND P0, PT, R0, 0x3, PT ;  /* 0x000000030000780c */ /* 0x000fe40003f04270 */
[----:B0-----:R-:W-:-:S04]  /*11560*/  @P1 LOP3.LUT R5, R5, R4, RZ, 0x3c, !PT ;  /* 0x0000000405051212 */ /* 0x001fc800078e3cff */
[----:B------:R-:W-:-:S04]  /*11570*/  @P1 LOP3.LUT R4, R5, R4, RZ, 0x3c, !PT ;  /* 0x0000000405041212 */ /* 0x000fc800078e3cff */
[----:B------:R-:W-:-:S05]  /*11580*/  @P1 LOP3.LUT R5, R5, R4, RZ, 0x3c, !PT ;  /* 0x0000000405051212 */ /* 0x000fca00078e3cff */
[----:B------:R-:W3:Y:S04]  /*11590*/  @P1 LDG.E.U8 R229, desc[UR56][R4.64] ;  /* 0x0000003804e51981 */ /* 0x000ee8000c1e1100 */
[----:B---3--:R0:W-:Y:S04]  /*115a0*/  STL [R1+0x11c], R229 ;  /* 0x00011ce501007387 */ /* 0x0081e80000100800 */
[----:B0-----:R-:W3:Y:S04]  /*115b0*/  LDL.LU R229, [R1+0x1400] ;  /* 0x0014000001e57983 */ /* 0x001ee80000300800 */
[----:B------:R-:W4:Y:S04]  /*115c0*/  LDL R4, [R1+0x8c4] ;  /* 0x0008c40001047983 */ /* 0x000f280000100800 */
[----:B------:R-:W4:Y:S01]  /*115d0*/  LDL R5, [R1+0x8c8] ;  /* 0x0008c80001057983 */ /* 0x000f220000100800 */
[----:B------:R-:W-:-:S02]  /*115e0*/  PRMT R89, RZ, 0x7610, R89 ;  /* 0x00007610ff597816 */ /* 0x000fc40000000059 */
[----:B------:R-:W-:Y:S02]  /*115f0*/  PRMT R209, RZ, 0x7610, R209 ;  /* 0x00007610ffd17816 */ /* 0x000fe400000000d1 */
[----:B------:R-:W-:Y:S02]  /*11600*/  ISETP.GT.AND P1, PT, R0, 0x4, PT ;  /* 0x000000040000780c */ /* 0x000fe40003f24270 */
[----:B----4-:R-:W-:-:S04]  /*11610*/  @P2 LOP3.LUT R5, R5, R4, RZ, 0x3c, !PT ;  /* 0x0000000405052212 */ /* 0x010fc800078e3cff */
[----:B------:R-:W-:-:S04]  /*11620*/  @P2 LOP3.LUT R4, R5, R4, RZ, 0x3c, !PT ;  /* 0x0000000405042212 */ /* 0x000fc800078e3cff */
[----:B------:R-:W-:-:S05]  /*11630*/  @P2 LOP3.LUT R5, R5, R4, RZ, 0x3c, !PT ;  /* 0x0000000405052212 */ /* 0x000fca00078e3cff */
[----:B------:R-:W4:Y:S04]  /*11640*/  @P2 LDG.E.U8 R225, desc[UR56][R4.64] ;  /* 0x0000003804e12981 */ /* 0x000f28000c1e1100 */
[----:B----4-:R0:W-:Y:S04]  /*11650*/  STL [R1+0x114], R225 ;  /* 0x000114e101007387 */ /* 0x0101e80000100800 */
[----:B0-----:R-:W4:Y:S04]  /*11660*/  LDL.LU R225, [R1+0x13fc] ;  /* 0x0013fc0001e17983 */ /* 0x001f280000300800 */
[----:B------:R-:W2:Y:S01]  /*11670*/  LDL R5, [R1+0x8bc] ;  /* 0x0008bc0001057983 */ /* 0x000ea20000100800 */
[----:B------:R-:W-:-:S03]  /*11680*/  @P2 IMAD.MOV.U32 R4, RZ, RZ, R220 ;  /* 0x000000ffff042224 */ /* 0x000fc600078e00dc */
[----:B------:R-:W-:Y:S04]  /*11690*/  STL [R1+0x1174], R220 ;  /* 0x001174dc01007387 */ /* 0x000fe80000100800 */
[----:B--2---:R-:W2:Y:S04]  /*116a0*/  @P2 LDG.E.U8 R210, desc[UR56][R4.64] ;  /* 0x0000003804d22981 */ /* 0x004ea8000c1e1100 */
[----:B------:R-:W3:Y:S04]  /*116b0*/  LDL R4, [R1+0x8b4] ;  /* 0x0008b40001047983 */ /* 0x000ee80000100800 */
[----:B------:R-:W3:Y:S01]  /*116c0*/  LDL R5, [R1+0x8b8] ;  /* 0x0008b80001057983 */ /* 0x000ee20000100800 */
[----:B------:R-:W-:-:S02]  /*116d0*/  PRMT R217, RZ, 0x7610, R217 ;  /* 0x00007610ffd97816 */ /* 0x000fc400000000d9 */
[----:B------:R-:W-:Y:S02]  /*116e0*/  PRMT R22, RZ, 0x7610, R22 ;  /* 0x00007610ff167816 */ /* 0x000fe40000000016 */
[----:B------:R-:W-:Y:S01]  /*116f0*/  ISETP.GT.AND P2, PT, R0, 0x5, PT ;  /* 0x000000050000780c */ /* 0x000fe20003f44270 */
[----:B--2---:R-:W-:Y:S01]  /*11700*/  STL [R1+0x13c4], R210 ;  /* 0x0013c4d201007387 */ /* 0x004fe20000100800 */
[----:B---3--:R-:W-:-:S04]  /*11710*/  @P0 LOP3.LUT R5, R5, R4, RZ, 0x3c, !PT ;  /* 0x0000000405050212 */ /* 0x008fc800078e3cff */
[----:B------:R-:W-:-:S04]  /*11720*/  @P0 LOP3.LUT R4, R5, R4, RZ, 0x3c, !PT ;  /* 0x0000000405040212 */ /* 0x000fc800078e3cff */
[----:B------:R-:W-:-:S05]  /*11730*/  @P0 LOP3.LUT R5, R5, R4, RZ, 0x3c, !PT ;  /* 0x0000000405050212 */ /* 0x000fca00078e3cff */
[----:B------:R0:W2:Y:S04]  /*11740*/  @P0 LDG.E.U8 R89, desc[UR56][R4.64] ;  /* 0x0000003804590981 */ /* 0x0000a8000c1e1100 */
[----:B------:R-:W0:Y:S04]  /*11750*/  LDL R4, [R1+0x8ac] ;  /* 0x0008ac0001047983 */ /* 0x000e280000100800 */
[----:B------:R-:W0:Y:S02]  /*11760*/  LDL R5, [R1+0x8b0] ;  /* 0x0008b00001057983 */ /* 0x000e240000100800 */
[----:B0-----:R-:W-:-:S04]  /*11770*/  @P0 LOP3.LUT R5, R5, R4, RZ, 0x3c, !PT ;  /* 0x0000000405050212 */ /* 0x001fc800078e3cff */
[----:B------:R-:W-:-:S04]  /*11780*/  @P0 LOP3.LUT R4, R5, R4, RZ, 0x3c, !PT ;  /* 0x0000000405040212 */ /* 0x000fc800078e3cff */
[----:B------:R-:W-:-:S05]  /*11790*/  @P0 LOP3.LUT R5, R5, R4, RZ, 0x3c, !PT ;  /* 0x0000000405050212 */ /* 0x000fca00078e3cff */
[----:B------:R-:W3:Y:S04]  /*117a0*/  @P0 LDG.E.U8 R209, desc[UR56][R4.64] ;  /* 0x0000003804d10981 */ /* 0x000ee8000c1e1100 */
[----:B------:R-:W4:Y:S04]  /*117b0*/  LDL R4, [R1+0x8a4] ;  /* 0x0008a40001047983 */ /* 0x000f280000100800 */
[----:B------:R-:W4:Y:S04]  /*117c0*/  LDL R5, [R1+0x8a8] ;  /* 0x0008a80001057983 */ /* 0x000f280000100800 */
[----:B---3--:R-:W-:Y:S01]  /*117d0*/  STL [R1+0x13c8], R209 ;  /* 0x0013c8d101007387 */ /* 0x008fe20000100800 */
[----:B----4-:R-:W-:-:S04]  /*117e0*/  @P1 LOP3.LUT R5, R5, R4, RZ, 0x3c, !PT ;  /* 0x0000000405051212 */ /* 0x010fc800078e3cff */
        /* <DEDUP_REMOVED lines=26> */
[----:B------:R-:W-:Y:S02]  /*11990*/  PRMT R17, RZ, 0x7610, R17 ;  /* 0x00007610ff117816 */ /* 0x000fe40000000011 */
[----:B------:R-:W-:Y:S02]  /*119a0*/  ISETP.GT.AND P1, PT, R0, 0x7, PT ;  /* 0x000000070000780c */ /* 0x000fe40003f24270 */
[----:B0-----:R-:W-:-:S04]  /*119b0*/  @P2 LOP3.LUT R5, R5, R4, RZ, 0x3c, !PT ;  /* 0x0000000405052212 */ /* 0x001fc800078e3cff */
[----:B------:R-:W-:-:S04]  /*119c0*/  @P2 LOP3.LUT R4, R5, R4, RZ, 0x3c, !PT ;  /* 0x0000000405042212 */ /* 0x000fc800078e3cff */
[----:B------:R-:W-:-:S05]  /*119d0*/  @P2 LOP3.LUT R5, R5, R4, RZ, 0x3c, !PT ;  /* 0x0000000405052212 */ /* 0x000fca00078e3cff */
[----:B------:R-:W3:Y:S04]  /*119e0*/  @P2 LDG.E.U8 R153, desc[UR56][R4.64] ;  /* 0x0000003804992981 */ /* 0x000ee8000c1e1100 */
[----:B------:R-:W4:Y:S04]  /*119f0*/  LDL R4, [R1+0x884] ;  /* 0x0008840001047983 */ /* 0x000f280000100800 */
[----:B------:R-:W4:Y:S01]  /*11a00*/  LDL R5, [R1+0x888] ;  /* 0x0008880001057983 */ /* 0x000f220000100800 */
[----:B------:R-:W-:Y:S02]  /*11a10*/  PRMT R211, RZ, 0x7610, R211 ;  /* 0x00007610ffd37816 */ /* 0x000fe400000000d3 */
[----:B------:R-:W-:Y:S01]  /*11a20*/  ISETP.GT.AND P2, PT, R0, 0x8, PT ;  /* 0x000000080000780c */ /* 0x000fe20003f44270 */
        /* <DEDUP_REMOVED lines=8> */
[----:B------:R-:W4:Y:S04]  /*11ab0*/  LDL R5, [R1+0x880] ;  /* 0x0008800001057983 */ /* 0x000f280000100800 */
[----:B------:R0:W-:Y:S04]  /*11ac0*/  STL.S16 [R1+0x108], R17 ;  /* 0x0001081101007387 */ /* 0x0001e80000100600 */
[----:B0-----:R-:W2:Y:S01]  /*11ad0*/  LDL.LU R17, [R1+0x13ec] ;  /* 0x0013ec0001117983 */ /* 0x001ea20000300800 */
[----:B----4-:R-:W-:-:S04]  /*11ae0*/  @P0 LOP3.LUT R5, R5, R4, RZ, 0x3c, !PT ;  /* 0x0000000405050212 */ /* 0x010fc800078e3cff */
[----:B------:R-:W-:-:S04]  /*11af0*/  @P0 LOP3.LUT R4, R5, R4, RZ, 0x3c, !PT ;  /* 0x0000000405040212 */ /* 0x000fc800078e3cff */
[----:B------:R-:W-:-:S05]  /*11b00*/  @P0 LOP3.LUT R5, R5, R4, RZ, 0x3c, !PT ;  /* 0x0000000405050212 */ /* 0x000fca00078e3cff */
[----:B------:R-:W4:Y:S04]  /*11b10*/  @P0 LDG.E.U8 R212, desc[UR56][R4.64] ;  /* 0x0000003804d40981 */ /* 0x000f28000c1e1100 */
[----:B------:R-:W3:Y:S04]  /*11b20*/  LDL R4, [R1+0x874] ;  /* 0x0008740001047983 */ /* 0x000ee80000100800 */
[----:B------:R-:W3:Y:S04]  /*11b30*/  LDL R5, [R1+0x878] ;  /* 0x0008780001057983 */ /* 0x000ee80000100800 */
[----:B----4-:R0:W-:Y:S04]  /*11b40*/  STL [R1+0x13d0], R212 ;  /* 0x0013d0d401007387 */ /* 0x0101e80000100800 */
[----:B0-----:R-:W4:Y:S01]  /*11b50*/  LDL.LU R212, [R1+0x108] ;  /* 0x0001080001d47983 */ /* 0x001f220000300800 */
[----:B------:R-:W-:-:S02]  /*11b60*/  PRMT R6, RZ, 0x7610, R6 ;  /* 0x00007610ff067816 */ /* 0x000fc40000000006 */
[----:B------:R-:W-:Y:S02]  /*11b70*/  PRMT R154, RZ, 0x7610, R154 ;  /* 0x00007610ff9a7816 */ /* 0x000fe4000000009a */
[-C--:B---3--:R-:W-:Y:S02]  /*11b80*/  @P1 LOP3.LUT R5, R5, R4.reuse, RZ, 0x3c, !PT ;  /* 0x0000000405051212 */ /* 0x088fe400078e3cff */
[----:B------:R-:W-:Y:S02]  /*11b90*/  ISETP.GT.AND P0, PT, R0, 0x9, PT ;  /* 0x000000090000780c */ /* 0x000fe40003f04270 */
[----:B------:R-:W-:-:S04]  /*11ba0*/  @P1 LOP3.LUT R4, R5, R4, RZ, 0x3c, !PT ;  /* 0x0000000405041212 */ /* 0x000fc800078e3cff */
[----:B------:R-:W-:-:S05]  /*11bb0*/  @P1 LOP3.LUT R5, R5, R4, RZ, 0x3c, !PT ;  /* 0x0000000405051212 */ /* 0x000fca00078e3cff */
[----:B----4-:R0:W3:Y:S04]  /*11bc0*/  @P1 LDG.E.U8 R212, desc[UR56][R4.64] ;  /* 0x0000003804d41981 */ /* 0x0100e8000c1e1100 */
[----:B------:R-:W0:Y:S04]  /*11bd0*/  LDL R4, [R1+0x86c] ;  /* 0x00086c0001047983 */ /* 0x000e280000100800 */
[----:B------:R-:W0:Y:S02]  /*11be0*/  LDL R5, [R1+0x870] ;  /* 0x0008700001057983 */ /* 0x000e240000100800 */
[----:B0-----:R-:W-:-:S04]  /*11bf0*/  @P1 LOP3.LUT R5, R5, R4, RZ, 0x3c, !PT ;  /* 0x0000000405051212 */ /* 0x001fc800078e3cff */
[----:B------:R-:W-:-:S04]  /*11c00*/  @P1 LOP3.LUT R4, R5, R4, RZ, 0x3c, !PT ;  /* 0x0000000405041212 */ /* 0x000fc800078e3cff */
[----:B------:R-:W-:-:S05]  /*11c10*/  @P1 LOP3.LUT R5, R5, R4, RZ, 0x3c, !PT ;  /* 0x0000000405051212 */ /* 0x000fca00078e3cff */
[----:B------:R-:W4:Y:S04]  /*11c20*/  @P1 LDG.E.U8 R211, desc[UR56][R4.64] ;  /* 0x0000003804d31981 */ /* 0x000f28000c1e1100 */
[----:B------:R-:W2:Y:S04]  /*11c30*/  LDL R4, [R1+0x864] ;  /* 0x0008640001047983 */ /* 0x000ea80000100800 */
[----:B------:R-:W2:Y:S04]  /*11c40*/  LDL R5, [R1+0x868] ;  /* 0x0008680001057983 */ /* 0x000ea80000100800 */
[----:B----4-:R-:W-:Y:S01]  /*11c50*/  STL [R1+0x13d4], R211 ;  /* 0x0013d4d301007387 */ /* 0x010fe20000100800 */
        /* <DEDUP_REMOVED lines=12> */
[----:B------:R-:W4:Y:S04]  /*11d20*/  @P2 LDG.E.U8 R154, desc[UR56][R4.64] ;  /* 0x00000038049a2981 */ /* 0x000f28000c1e1100 */
[----:B------:R-:W3:Y:S04]  /*11d30*/  LDL R4, [R1+0x854] ;  /* 0x0008540001047983 */ /* 0x000ee80000100800 */
[----:B------:R-:W3:Y:S04]  /*11d40*/  LDL R5, [R1+0x858] ;  /* 0x0008580001057983 */ /* 0x000ee80000100800 */
[----:B----4-:R-:W-:Y:S01]  /*11d50*/  STL [R1+0x13d8], R154 ;  /* 0x0013d89a01007387 */ /* 0x010fe20000100800 */
[----:B---3--:R-:W-:-:S04]  /*11d60*/  @P0 LOP3.LUT R5, R5, R4, RZ, 0x3c, !PT ;  /* 0x0000000405050212 */ /* 0x008fc800078e3cff */
[----:B------:R-:W-:-:S04]  /*11d70*/  @P0 LOP3.LUT R4, R5, R4, RZ, 0x3c, !PT ;  /* 0x0000000405040212 */ /* 0x000fc800078e3cff */
[----:B------:R-:W-:-:S05]  /*11d80*/  @P0 LOP3.LUT R5, R5, R4, RZ, 0x3c, !PT ;  /* 0x0000000405050212 */ /* 0x000fca00078e3cff */
[----:B------:R0:W3:Y:S04]  /*11d90*/  @P0 LDG.E.U8 R213, desc[UR56][R4.64] ;  /* 0x0000003804d50981 */ /* 0x0000e8000c1e1100 */
        /* <DEDUP_REMOVED lines=8> */
[----:B------:R0:W4:Y:S04]  /*11e20*/  @P0 LDG.E.U8 R155, desc[UR56][R4.64] ;  /* 0x00000038049b0981 */ /* 0x000128000c1e1100 */
        /* <DEDUP_REMOVED lines=10> */
[----:B------:R-:W0:Y:S02]  /*11ed0*/  LDL R5, [R1+0x840] ;  /* 0x0008400001057983 */ /* 0x000e240000100800 */
        /* <DEDUP_REMOVED lines=12> */
[----:B------:R0:W3:Y:S04]  /*11fa0*/  @P2 LDG.E.U8 R209, desc[UR56][R4.64] ;  /* 0x0000003804d12981 */ /* 0x0000e8000c1e1100 */
[----:B------:R-:W0:Y:S04]  /*11fb0*/  LDL R4, [R1+0x82c] ;  /* 0x00082c0001047983 */ /* 0x000e280000100800 */
[----:B------:R-:W0:Y:S02]  /*11fc0*/  LDL R5, [R1+0x830] ;  /* 0x0008300001057983 */ /* 0x000e240000100800 */
        /* <DEDUP_REMOVED lines=860> */
[----:B------:R1:W-:Y:S01]  /*15590*/  STL [R1+0xf58], R24 ;  /* 0x000f581801007387 */ /* 0x0003e20000100800 */
[----:B0-----:R-:W-:Y:S02]  /*155a0*/  @P0 IMAD.MOV.U32 R4, RZ, RZ, R5 ;  /* 0x000000ffff040224 */ /* 0x001fe400078e0005 */
[----:B------:R-:W-:-:S02]  /*155b0*/  @P0 IMAD.MOV.U32 R5, RZ, RZ, R24 ;  /* 0x000000ffff050224 */ /* 0x000fc400078e0018 */
[----:B-1----:R-:W2:Y:S04]  /*155c0*/  LDL.LU R24, [R1+0xc9c] ;  /* 0x000c9c0001187983 */ /* 0x002ea80000300800 */
[----:B------:R0:W4:Y:S04]  /*155d0*/  @P0 LDG.E.U8 R182, desc[UR56][R4.64] ;  /* 0x0000003804b60981 */ /* 0x000128000c1e1100 */
[----:B------:R-:W0:Y:S01]  /*155e0*/  LDL R5, [R1+0xcac] ;  /* 0x000cac0001057983 */ /* 0x000e220000100800 */
[----:B------:R-:W-:Y:S02]  /*155f0*/  ISETP.GT.AND P2, PT, R0, 0x47, PT ;  /* 0x000000470000780c */ /* 0x000fe40003f44270 */
[----:B------:R-:W-:Y:S01]  /*15600*/  PRMT R183, RZ, 0x7610, R183 ;  /* 0x00007610ffb77816 */ /* 0x000fe200000000b7 */
[----:B------:R1:W-:Y:S01]  /*15610*/  STL [R1+0xf54], R26 ;  /* 0x000f541a01007387 */ /* 0x0003e20000100800 */
[----:B0-----:R-:W-:-:S02]  /*15620*/  @P0 IMAD.MOV.U32 R4, RZ, RZ, R5 ;  /* 0x000000ffff040224 */ /* 0x001fc400078e0005 */
[----:B------:R-:W-:Y:S02]  /*15630*/  @P0 IMAD.MOV.U32 R5, RZ, RZ, R26 ;  /* 0x000000ffff050224 */ /* 0x000fe400078e001a */
[----:B-1----:R-:W3:Y:S04]  /*15640*/  LDL.LU R26, [R1+0xc94] ;  /* 0x000c9400011a7983 */ /* 0x002ee80000300800 */
[----:B------:R0:W4:Y:S04]  /*15650*/  @P0 LDG.E.U8 R165, desc[UR56][R4.64] ;  /* 0x0000003804a50981 */ /* 0x000128000c1e1100 */
[----:B------:R-:W0:Y:S01]  /*15660*/  LDL R5, [R1+0xca4] ;  /* 0x000ca40001057983 */ /* 0x000e220000100800 */
[----:B------:R-:W-:-:S02]  /*15670*/  PRMT R166, RZ, 0x7610, R166 ;  /* 0x00007610ffa67816 */ /* 0x000fc400000000a6 */
[----:B------:R-:W-:Y:S01]  /*15680*/  ISETP.GT.AND P0, PT, R0, 0x48, PT ;  /* 0x000000480000780c */ /* 0x000fe20003f04270 */
[----:B------:R1:W-:Y:S01]  /*15690*/  STL [R1+0xf50], R28 ;  /* 0x000f501c01007387 */ /* 0x0003e20000100800 */
[----:B------:R-:W-:Y:S01]  /*156a0*/  PRMT R184, RZ, 0x7610, R184 ;  /* 0x00007610ffb87816 */ /* 0x000fe200000000b8 */
[----:B0-----:R-:W-:Y:S02]  /*156b0*/  @P1 IMAD.MOV.U32 R4, RZ, RZ, R5 ;  /* 0x000000ffff041224 */ /* 0x001fe400078e0005 */
[----:B------:R-:W-:Y:S02]  /*156c0*/  @P1 IMAD.MOV.U32 R5, RZ, RZ, R28 ;  /* 0x000000ffff051224 */ /* 0x000fe400078e001c */
[----:B-1----:R-:W4:Y:S04]  /*156d0*/  LDL.LU R28, [R1+0xc8c] ;  /* 0x000c8c00011c7983 */ /* 0x002f280000300800 */
[----:B------:R0:W4:Y:S01]  /*156e0*/  @P1 LDG.E.U8 R183, desc[UR56][R4.64] ;  /* 0x0000003804b71981 */ /* 0x000122000c1e1100 */
[----:B------:R-:W-:-:S02]  /*156f0*/  PRMT R167, RZ, 0x7610, R167 ;  /* 0x00007610ffa77816 */ /* 0x000fc400000000a7 */
[----:B------:R-:W-:Y:S01]  /*15700*/  PRMT R185, RZ, 0x7610, R185 ;  /* 0x00007610ffb97816 */ /* 0x000fe200000000b9 */
[----:B--2---:R-:W-:Y:S01]  /*15710*/  STL [R1+0x117c], R24 ;  /* 0x00117c1801007387 */ /* 0x004fe20000100800 */
[----:B------:R-:W-:Y:S02]  /*15720*/  PRMT R168, RZ, 0x7610, R168 ;  /* 0x00007610ffa87816 */ /* 0x000fe400000000a8 */
[----:B------:R-:W-:Y:S01]  /*15730*/  PRMT R186, RZ, 0x7610, R186 ;  /* 0x00007610ffba7816 */ /* 0x000fe200000000ba */
[----:B------:R-:W-:Y:S01]  /*15740*/  STL [R1+0x1178], R30 ;  /* 0x0011781e01007387 */ /* 0x000fe20000100800 */
[----:B0-----:R-:W-:Y:S02]  /*15750*/  @P1 IMAD.MOV.U32 R4, RZ, RZ, R24 ;  /* 0x000000ffff041224 */ /* 0x001fe400078e0018 */
[----:B------:R-:W-:-:S05]  /*15760*/  @P1 IMAD.MOV.U32 R5, RZ, RZ, R30 ;  /* 0x000000ffff051224 */ /* 0x000fca00078e001e */
[----:B------:R0:W2:Y:S01]  /*15770*/  @P1 LDG.E.U8 R166, desc[UR56][R4.64] ;  /* 0x0000003804a61981 */ /* 0x0000a2000c1e1100 */
[----:B------:R-:W-:Y:S02]  /*15780*/  ISETP.GT.AND P1, PT, R0, 0x49, PT ;  /* 0x000000490000780c */ /* 0x000fe40003f24270 */
[----:B------:R-:W-:Y:S01]  /*15790*/  PRMT R169, RZ, 0x7610, R169 ;  /* 0x00007610ffa97816 */ /* 0x000fe200000000a9 */
[----:B---3--:R-:W-:Y:S01]  /*157a0*/  STL [R1+0x1184], R26 ;  /* 0x0011841a01007387 */ /* 0x008fe20000100800 */
[----:B------:R-:W-:Y:S02]  /*157b0*/  PRMT R187, RZ, 0x7610, R187 ;  /* 0x00007610ffbb7816 */ /* 0x000fe400000000bb */
[----:B------:R-:W-:Y:S01]  /*157c0*/  PRMT R170, RZ, 0x7610, R170 ;  /* 0x00007610ffaa7816 */ /* 0x000fe200000000aa */
[----:B------:R-:W-:Y:S01]  /*157d0*/  STL [R1+0x1180], R32 ;  /* 0x0011802001007387 */ /* 0x000fe20000100800 */
[----:B0-----:R-:W-:Y:S02]  /*157e0*/  @P2 IMAD.MOV.U32 R4, RZ, RZ, R26 ;  /* 0x000000ffff042224 */ /* 0x001fe400078e001a */
[----:B------:R-:W-:-:S05]  /*157f0*/  @P2 IMAD.MOV.U32 R5, RZ, RZ, R32 ;  /* 0x000000ffff052224 */ /* 0x000fca00078e0020 */
[----:B------:R0:W3:Y:S02]  /*15800*/  @P2 LDG.E.U8 R184, desc[UR56][R4.64] ;  /* 0x0000003804b82981 */ /* 0x0000e4000c1e1100 */
[----:B0-----:R-:W-:Y:S01]  /*15810*/  @P2 IMAD.MOV.U32 R5, RZ, RZ, R34 ;  /* 0x000000ffff052224 */ /* 0x001fe200078e0022 */
[----:B------:R-:W-:Y:S02]  /*15820*/  PRMT R2, RZ, 0x7610, R2 ;  /* 0x00007610ff027816 */ /* 0x000fe40000000002 */
[----:B------:R-:W-:Y:S02]  /*15830*/  PRMT R171, RZ, 0x7610, R171 ;  /* 0x00007610ffab7816 */ /* 0x000fe400000000ab */
[----:B------:R-:W-:Y:S02]  /*15840*/  PRMT R191, RZ, 0x7610, R191 ;  /* 0x00007610ffbf7816 */ /* 0x000fe400000000bf */
[----:B------:R-:W-:Y:S02]  /*15850*/  PRMT R172, RZ, 0x7610, R172 ;  /* 0x00007610ffac7816 */ /* 0x000fe400000000ac */
[----:B------:R-:W-:-:S02]  /*15860*/  PRMT R188, RZ, 0x7610, R188 ;  /* 0x00007610ffbc7816 */ /* 0x000fc400000000bc */
[----:B------:R-:W-:Y:S02]  /*15870*/  PRMT R175, RZ, 0x7610, R175 ;  /* 0x00007610ffaf7816 */ /* 0x000fe400000000af */
        /* <DEDUP_REMOVED lines=9> */
[----:B------:R-:W-:Y:S01]  /*15910*/  PRMT R87, RZ, 0x7610, R87 ;  /* 0x00007610ff577816 */ /* 0x000fe20000000057 */
[----:B----4-:R-:W-:Y:S01]  /*15920*/  @P2 IMAD.MOV.U32 R4, RZ, RZ, R28 ;  /* 0x000000ffff042224 */ /* 0x010fe200078e001c */
[----:B------:R-:W-:Y:S04]  /*15930*/  STL [R1+0x118c], R28 ;  /* 0x00118c1c01007387 */ /* 0x000fe80000100800 */
[----:B------:R0:W4:Y:S04]  /*15940*/  @P2 LDG.E.U8 R167, desc[UR56][R4.64] ;  /* 0x0000003804a72981 */ /* 0x000128000c1e1100 */
[----:B------:R-:W-:Y:S01]  /*15950*/  STL [R1+0x1188], R34 ;  /* 0x0011882201007387 */ /* 0x000fe20000100800 */
[----:B0-----:R-:W-:-:S02]  /*15960*/  @P0 IMAD.MOV.U32 R4, RZ, RZ, R25 ;  /* 0x000000ffff040224 */ /* 0x001fc400078e0019 */
[----:B------:R-:W-:-:S05]  /*15970*/  @P0 IMAD.MOV.U32 R5, RZ, RZ, R36 ;  /* 0x000000ffff050224 */ /* 0x000fca00078e0024 */
[----:B------:R0:W2:Y:S01]  /*15980*/  @P0 LDG.E.U8 R185, desc[UR56][R4.64] ;  /* 0x0000003804b90981 */ /* 0x0000a2000c1e1100 */
[----:B------:R-:W-:Y:S01]  /*15990*/  ISETP.GT.AND P2, PT, R0, 0x4a, PT ;  /* 0x0000004a0000780c */ /* 0x000fe20003f44270 */
[----:B0-----:R-:W-:Y:S02]  /*159a0*/  @P0 IMAD.MOV.U32 R4, RZ, RZ, R27 ;  /* 0x000000ffff040224 */ /* 0x001fe400078e001b */
[----:B------:R-:W-:-:S05]  /*159b0*/  @P0 IMAD.MOV.U32 R5, RZ, RZ, R38 ;  /* 0x000000ffff050224 */ /* 0x000fca00078e0026 */
[----:B------:R0:W4:Y:S02]  /*159c0*/  @P0 LDG.E.U8 R168, desc[UR56][R4.64] ;  /* 0x0000003804a80981 */ /* 0x000124000c1e1100 */
[----:B0-----:R-:W-:Y:S02]  /*159d0*/  @P1 IMAD.MOV.U32 R4, RZ, RZ, R29 ;  /* 0x000000ffff041224 */ /* 0x001fe400078e001d */
[----:B------:R-:W-:-:S05]  /*159e0*/  @P1 IMAD.MOV.U32 R5, RZ, RZ, R40 ;  /* 0x000000ffff051224 */ /* 0x000fca00078e0028 */
[----:B------:R0:W4:Y:S01]  /*159f0*/  @P1 LDG.E.U8 R186, desc[UR56][R4.64] ;  /* 0x0000003804ba1981 */ /* 0x000122000c1e1100 */
        /* <DEDUP_REMOVED lines=48> */
[----:B------:R0:W3:Y:S01]  /*15d00*/  @P2 LDG.E.U8 R211, desc[UR56][R4.64] ;  /* 0x0000003804d32981 */ /* 0x0000e2000c1e1100 */
[----:B------:R-:W-:Y:S01]  /*15d10*/  ISETP.GT.AND P1, PT, R0, 0x52, PT ;  /* 0x000000520000780c */ /* 0x000fe20003f24270 */
[----:B0-----:R-:W-:Y:S02]  /*15d20*/  @P2 IMAD.MOV.U32 R4, RZ, RZ, R59 ;  /* 0x000000ffff042224 */ /* 0x001fe400078e003b */
[----:B------:R-:W-:-:S05]  /*15d30*/  @P2 IMAD.MOV.U32 R5, RZ, RZ, R70 ;  /* 0x000000ffff052224 */ /* 0x000fca00078e0046 */
[----:B------:R0:W2:Y:S02]  /*15d40*/  @P2 LDG.E.U8 R154, desc[UR56][R4.64] ;  /* 0x00000038049a2981 */ /* 0x0000a4000c1e1100 */
[----:B0-----:R-:W-:Y:S02]  /*15d50*/  @P0 IMAD.MOV.U32 R4, RZ, RZ, R61 ;  /* 0x000000ffff040224 */ /* 0x001fe400078e003d */
[----:B------:R-:W-:-:S05]  /*15d60*/  @P0 IMAD.MOV.U32 R5, RZ, RZ, R72 ;  /* 0x000000ffff050224 */ /* 0x000fca00078e0048 */
[----:B------:R0:W4:Y:S02]  /*15d70*/  @P0 LDG.E.U8 R151, desc[UR56][R4.64] ;  /* 0x0000003804970981 */ /* 0x000124000c1e1100 */
        /* <DEDUP_REMOVED lines=8> */
[----:B------:R0:W3:Y:S04]  /*15e00*/  @P1 LDG.E.U8 R87, desc[UR56][R4.64] ;  /* 0x0000003804571981 */ /* 0x0000e8000c1e1100 */
        /* <DEDUP_REMOVED lines=23> */
[----:B------:R-:W-:Y:S01]  /*15f80*/  STL [R1+0x11e8], R58 ;  /* 0x0011e83a01007387 */ /* 0x000fe20000100800 */
[----:B------:R-:W-:-:S03]  /*15f90*/  ISETP.GT.AND P2, PT, R0, 0x53, PT ;  /* 0x000000530000780c */ /* 0x000fc60003f44270 */
        /* <DEDUP_REMOVED lines=12> */
[----:B------:R-:W-:-:S03]  /*16060*/  PRMT R218, RZ, 0x7610, R218 ;  /* 0x00007610ffda7816 */ /* 0x000fc600000000da */
[----:B------:R-:W-:Y:S01]  /*16070*/  STL [R1+0x1224], R61 ;  /* 0x0012243d01007387 */ /* 0x000fe20000100800 */
[----:B0-----:R-:W-:-:S03]  /*16080*/  @P2 IMAD.MOV.U32 R4, RZ, RZ, R69 ;  /* 0x000000ffff042224 */ /* 0x001fc600078e0045 */
[----:B------:R-:W-:Y:S01]  /*16090*/  STL [R1+0x1220], R72 ;  /* 0x0012204801007387 */ /* 0x000fe20000100800 */
[----:B------:R-:W-:-:S03]  /*160a0*/  @P2 IMAD.MOV.U32 R5, RZ, RZ, R80 ;  /* 0x000000ffff052224 */ /* 0x000fc600078e0050 */
[----:B------:R-:W-:Y:S04]  /*160b0*/  STL [R1+0x122c], R63 ;  /* 0x00122c3f01007387 */ /* 0x000fe80000100800 */
[----:B------:R-:W-:Y:S04]  /*160c0*/  STL [R1+0x1228], R74 ;  /* 0x0012284a01007387 */ /* 0x000fe80000100800 */
[----:B------:R-:W-:Y:S04]  /*160d0*/  STL [R1+0x1234], R65 ;  /* 0x0012344101007387 */ /* 0x000fe80000100800 */
[----:B------:R-:W-:Y:S04]  /*160e0*/  STL [R1+0x1230], R76 ;  /* 0x0012304c01007387 */ /* 0x000fe80000100800 */
[----:B------:R-:W-:Y:S04]  /*160f0*/  STL [R1+0x123c], R67 ;  /* 0x00123c4301007387 */ /* 0x000fe80000100800 */
[----:B------:R-:W-:Y:S04]  /*16100*/  STL [R1+0x1238], R78 ;  /* 0x0012384e01007387 */ /* 0x000fe80000100800 */
[----:B------:R0:W4:Y:S02]  /*16110*/  @P2 LDG.E.U8 R218, desc[UR56][R4.64] ;  /* 0x0000003804da2981 */ /* 0x000124000c1e1100 */
[----:B0-----:R-:W-:-:S02]  /*16120*/  PRMT R4, RZ, 0x7610, R4 ;  /* 0x00007610ff047816 */ /* 0x001fc40000000004 */
[----:B---3--:R0:W-:Y:S04]  /*16130*/  STL [R1+0x1d8], R87 ;  /* 0x0001d85701007387 */ /* 0x0081e80000100800 */
[----:B0-----:R-:W3:Y:S04]  /*16140*/  LDL R87, [R1+0xbb0] ;  /* 0x000bb00001577983 */ /* 0x001ee80000100800 */
[----:B------:R0:W-:Y:S04]  /*16150*/  STL [R1+0x1ec], R211 ;  /* 0x0001ecd301007387 */ /* 0x0001e80000100800 */
[----:B------:R-:W-:Y:S04]  /*16160*/  STL [R1+0x1244], R69 ;  /* 0x0012444501007387 */ /* 0x000fe80000100800 */
[----:B------:R-:W-:Y:S04]  /*16170*/  STL [R1+0x1240], R80 ;  /* 0x0012405001007387 */ /* 0x000fe80000100800 */
[----:B--2---:R1:W-:Y:S04]  /*16180*/  STL [R1+0x1e8], R154 ;  /* 0x0001e89a01007387 */ /* 0x0043e80000100800 */
[----:B0-----:R-:W2:Y:S04]  /*16190*/  LDL R211, [R1+0xb98] ;  /* 0x000b980001d37983 */ /* 0x001ea80000100800 */
[----:B-1----:R-:W2:Y:S04]  /*161a0*/  LDL R154, [R1+0xb90] ;  /* 0x000b9000019a7983 */ /* 0x002ea80000100800 */
[----:B------:R0:W-:Y:S04]  /*161b0*/  STL.S16 [R1+0x1cc], R4 ;  /* 0x0001cc0401007387 */ /* 0x0001e80000100600 */
[----:B------:R1:W-:Y:S01]  /*161c0*/  STL [R1+0x124c], R71 ;  /* 0x00124c4701007387 */ /* 0x0003e20000100800 */
[----:B0-----:R-:W-:-:S03]  /*161d0*/  @P2 IMAD.MOV.U32 R4, RZ, RZ, R71 ;  /* 0x000000ffff042224 */ /* 0x001fc600078e0047 */
[----:B-1----:R-:W3:Y:S01]  /*161e0*/  LDL.LU R71, [R1+0x1cc] ;  /* 0x0001cc0001477983 */ /* 0x002ee20000300800 */
[C---:B------:R-:W-:Y:S01]  /*161f0*/  ISETP.GT.AND P0, PT, R0.reuse, 0x54, PT ;  /* 0x000000540000780c */ /* 0x040fe20003f04270 */
[----:B------:R-:W-:Y:S01]  /*16200*/  @P2 IMAD.MOV.U32 R5, RZ, RZ, R82 ;  /* 0x000000ffff052224 */ /* 0x000fe200078e0052 */
[----:B------:R-:W-:Y:S02]  /*16210*/  PRMT R91, RZ, 0x7610, R91 ;  /* 0x00007610ff5b7816 */ /* 0x000fe4000000005b */
[----:B------:R-:W-:-:S04]  /*16220*/  ISETP.GT.AND P1, PT, R0, 0x55, PT ;  /* 0x000000550000780c */ /* 0x000fc80003f24270 */
[----:B------:R0:W2:Y:S04]  /*16230*/  @P2 LDG.E.U8 R91, desc[UR56][R4.64] ;  /* 0x00000038045b2981 */ /* 0x0000a8000c1e1100 */
[----:B------:R1:W-:Y:S01]  /*16240*/  STL [R1+0x1248], R82 ;  /* 0x0012485201007387 */ /* 0x0003e20000100800 */
[----:B0-----:R-:W-:Y:S02]  /*16250*/  @P0 IMAD.MOV.U32 R4, RZ, RZ, R73 ;  /* 0x000000ffff040224 */ /* 0x001fe400078e0049 */
[----:B------:R-:W-:Y:S01]  /*16260*/  @P0 IMAD.MOV.U32 R5, RZ, RZ, R84 ;  /* 0x000000ffff050224 */ /* 0x000fe200078e0054 */
[----:B-1----:R-:W-:Y:S02]  /*16270*/  PRMT R82, RZ, 0x7610, R82 ;  /* 0x00007610ff527816 */ /* 0x002fe40000000052 */
[----:B------:R-:W-:Y:S01]  /*16280*/  PRMT R150, RZ, 0x7610, R150 ;  /* 0x00007610ff967816 */ /* 0x000fe20000000096 */
[----:B----4-:R0:W-:Y:S04]  /*16290*/  STL [R1+0x1dc], R153 ;  /* 0x0001dc9901007387 */ /* 0x0101e80000100800 */
[----:B0-----:R-:W4:Y:S04]  /*162a0*/  LDL R153, [R1+0xb88] ;  /* 0x000b880001997983 */ /* 0x001f280000100800 */
[----:B---3--:R0:W3:Y:S02]  /*162b0*/  @P0 LDG.E.U8 R71, desc[UR56][R4.64] ;  /* 0x0000003804470981 */ /* 0x0080e4000c1e1100 */
[----:B0-----:R-:W-:-:S02]  /*162c0*/  @P0 IMAD.MOV.U32 R4, RZ, RZ, R75 ;  /* 0x000000ffff040224 */ /* 0x001fc400078e004b */
[----:B------:R-:W-:-:S05]  /*162d0*/  @P0 IMAD.MOV.U32 R5, RZ, RZ, R86 ;  /* 0x000000ffff050224 */ /* 0x000fca00078e0056 */
[----:B------:R0:W3:Y:S02]  /*162e0*/  @P0 LDG.E.U8 R82, desc[UR56][R4.64] ;  /* 0x0000003804520981 */ /* 0x0000e4000c1e1100 */
[----:B0-----:R-:W-:Y:S02]  /*162f0*/  @P1 IMAD.MOV.U32 R4, RZ, RZ, R77 ;  /* 0x000000ffff041224 */ /* 0x001fe400078e004d */
[----:B------:R-:W-:Y:S02]  /*16300*/  @P1 IMAD.MOV.U32 R5, RZ, RZ, R87 ;  /* 0x000000ffff051224 */ /* 0x000fe400078e0057 */
[----:B------:R-:W4:Y:S04]  /*16310*/  LDL.LU R87, [R1+0xb8c] ;  /* 0x000b8c0001577983 */ /* 0x000f280000300800 */
[----:B------:R0:W3:Y:S04]  /*16320*/  @P1 LDG.E.U8 R150, desc[UR56][R4.64] ;  /* 0x0000003804961981 */ /* 0x0000e8000c1e1100 */
[----:B------:R-:W2:Y:S01]  /*16330*/  LDL R5, [R1+0xba8] ;  /* 0x000ba80001057983 */ /* 0x000ea20000100800 */
[----:B------:R-:W-:Y:S01]  /*16340*/  PRMT R93, RZ, 0x7610, R93 ;  /* 0x00007610ff5d7816 */ /* 0x000fe2000000005d */
[----:B0-----:R-:W-:Y:S01]  /*16350*/  @P1 IMAD.MOV.U32 R4, RZ, RZ, R79 ;  /* 0x000000ffff041224 */ /* 0x001fe200078e004f */
[----:B------:R-:W-:-:S02]  /*16360*/  ISETP.GT.AND P0, PT, R0, 0x56, PT ;  /* 0x000000560000780c */ /* 0x000fc40003f04270 */
[----:B------:R-:W-:Y:S02]  /*16370*/  PRMT R69, RZ, 0x7610, R69 ;  /* 0x00007610ff457816 */ /* 0x000fe40000000045 */
[----:B--2---:R0:W2:Y:S04]  /*16380*/  @P1 LDG.E.U8 R93, desc[UR56][R4.64] ;  /* 0x00000038045d1981 */ /* 0x0040a8000c1e1100 */
[----:B------:R-:W4:Y:S01]  /*16390*/  LDL R5, [R1+0xba0] ;  /* 0x000ba00001057983 */ /* 0x000f220000100800 */
[----:B------:R-:W-:-:S04]  /*163a0*/  ISETP.GT.AND P1, PT, R0, 0x57, PT ;  /* 0x000000570000780c */ /* 0x000fc80003f24270 */
[----:B0-----:R-:W-:Y:S01]  /*163b0*/  @P0 IMAD.MOV.U32 R4, RZ, RZ, R81 ;  /* 0x000000ffff040224 */ /* 0x001fe200078e0051 */
[----:B------:R-:W-:Y:S02]  /*163c0*/  PRMT R80, RZ, 0x7610, R80 ;  /* 0x00007610ff507816 */ /* 0x000fe40000000050 */
[----:B------:R-:W-:Y:S02]  /*163d0*/  PRMT R67, RZ, 0x7610, R67 ;  /* 0x00007610ff437816 */ /* 0x000fe40000000043 */
[----:B------:R-:W-:Y:S01]  /*163e0*/  PRMT R78, RZ, 0x7610, R78 ;  /* 0x00007610ff4e7816 */ /* 0x000fe2000000004e */
[----:B----4-:R0:W4:Y:S02]  /*163f0*/  @P0 LDG.E.U8 R69, desc[UR56][R4.64] ;  /* 0x0000003804450981 */ /* 0x010124000c1e1100 */
[----:B0-----:R-:W-:Y:S02]  /*16400*/  @P0 IMAD.MOV.U32 R4, RZ, RZ, R83 ;  /* 0x000000ffff040224 */ /* 0x001fe400078e0053 */
[----:B------:R-:W-:Y:S01]  /*16410*/  @P0 IMAD.MOV.U32 R5, RZ, RZ, R211 ;  /* 0x000000ffff050224 */ /* 0x000fe200078e00d3 */
[----:B------:R-:W-:Y:S01]  /*16420*/  PRMT R65, RZ, 0x7610, R65 ;  /* 0x00007610ff417816 */ /* 0x000fe20000000041 */
[----:B------:R-:W3:Y:S04]  /*16430*/  LDL R211, [R1+0xb60] ;  /* 0x000b600001d37983 */ /* 0x000ee80000100800 */
[----:B------:R0:W4:Y:S02]  /*16440*/  @P0 LDG.E.U8 R80, desc[UR56][R4.64] ;  /* 0x0000003804500981 */ /* 0x000124000c1e1100 */
[----:B0-----:R-:W-:-:S02]  /*16450*/  @P1 IMAD.MOV.U32 R4, RZ, RZ, R85 ;  /* 0x000000ffff041224 */ /* 0x001fc400078e0055 */
[----:B------:R-:W-:Y:S01]  /*16460*/  @P1 IMAD.MOV.U32 R5, RZ, RZ, R154 ;  /* 0x000000ffff051224 */ /* 0x000fe200078e009a */
[----:B------:R-:W-:Y:S01]  /*16470*/  ISETP.GT.AND P0, PT, R0, 0x58, PT ;  /* 0x000000580000780c */ /* 0x000fe20003f04270 */
[----:B------:R-:W2:Y:S04]  /*16480*/  LDL R154, [R1+0xb6c] ;  /* 0x000b6c00019a7983 */ /* 0x000ea80000100800 */
[----:B------:R0:W4:Y:S02]  /*16490*/  @P1 LDG.E.U8 R67, desc[UR56][R4.64] ;  /* 0x0000003804431981 */ /* 0x000124000c1e1100 */
[----:B0-----:R-:W-:Y:S02]  /*164a0*/  @P1 IMAD.MOV.U32 R4, RZ, RZ, R87 ;  /* 0x000000ffff041224 */ /* 0x001fe400078e0057 */
[----:B------:R-:W-:Y:S01]  /*164b0*/  @P1 IMAD.MOV.U32 R5, RZ, RZ, R153 ;  /* 0x000000ffff051224 */ /* 0x000fe200078e0099 */
[----:B------:R-:W-:Y:S01]  /*164c0*/  PRMT R76, RZ, 0x7610, R76 ;  /* 0x00007610ff4c7816 */ /* 0x000fe2000000004c */
[----:B------:R-:W3:Y:S04]  /*164d0*/  LDL R153, [R1+0xb64] ;  /* 0x000b640001997983 */ /* 0x000ee80000100800 */
        /* <DEDUP_REMOVED lines=15> */
[----:B------:R-:W-:Y:S02]  /*165d0*/  ISETP.GT.AND P1, PT, R0, 0x59, PT ;  /* 0x000000590000780c */ /* 0x000fe40003f24270 */
[----:B------:R-:W-:-:S11]  /*165e0*/  PRMT R63, RZ, 0x7610, R63 ;  /* 0x00007610ff3f7816 */ /* 0x000fd6000000003f */
[----:B0-----:R-:W-:-:S04]  /*165f0*/  @P1 LOP3.LUT R5, R5, R4, RZ, 0x3c, !PT ;  /* 0x0000000405051212 */ /* 0x001fc800078e3cff */
[----:B------:R-:W-:-:S04]  /*16600*/  @P1 LOP3.LUT R4, R5, R4, RZ, 0x3c, !PT ;  /* 0x0000000405041212 */ /* 0x000fc800078e3cff */
[----:B------:R-:W-:-:S05]  /*16610*/  @P1 LOP3.LUT R5, R5, R4, RZ, 0x3c, !PT ;  /* 0x0000000405051212 */ /* 0x000fca00078e3cff */
[----:B------:R2:W4:Y:S04]  /*16620*/  @P1 LDG.E.U8 R63, desc[UR56][R4.64] ;  /* 0x00000038043f1981 */ /* 0x000528000c1e1100 */
[----:B------:R-:W3:Y:S01]  /*16630*/  LDL R5, [R1+0xb68] ;  /* 0x000b680001057983 */ /* 0x000ee20000100800 */
[----:B------:R-:W-:Y:S01]  /*16640*/  ISETP.GT.AND P0, PT, R0, 0x5a, PT ;  /* 0x0000005a0000780c */ /* 0x000fe20003f04270 */
[----:B--2---:R-:W-:Y:S01]  /*16650*/  @P1 IMAD.MOV.U32 R4, RZ, RZ, R154 ;  /* 0x000000ffff041224 */ /* 0x004fe200078e009a */
[----:B------:R-:W-:Y:S01]  /*16660*/  PRMT R94, RZ, 0x7610, R94 ;  /* 0x00007610ff5e7816 */ /* 0x000fe2000000005e */
[----:B------:R-:W2:Y:S01]  /*16670*/  LDL R154, [R1+0xb44] ;  /* 0x000b4400019a7983 */ /* 0x000ea20000100800 */
[----:B------:R-:W-:-:S04]  /*16680*/  PRMT R74, RZ, 0x7610, R74 ;  /* 0x00007610ff4a7816 */ /* 0x000fc8000000004a */
[----:B---3--:R0:W3:Y:S05]  /*16690*/  @P1 LDG.E.U8 R94, desc[UR56][R4.64] ;  /* 0x00000038045e1981 */ /* 0x0080ea000c1e1100 */
[----:B0-----:R-:W-:Y:S02]  /*166a0*/  @P0 IMAD.MOV.U32 R4, RZ, RZ, R153 ;  /* 0x000000ffff040224 */ /* 0x001fe400078e0099 */
[----:B------:R-:W-:Y:S01]  /*166b0*/  @P0 IMAD.MOV.U32 R5, RZ, RZ, R211 ;  /* 0x000000ffff050224 */ /* 0x000fe200078e00d3 */
[----:B------:R-:W-:Y:S01]  /*166c0*/  PRMT R61, RZ, 0x7610, R61 ;  /* 0x00007610ff3d7816 */ /* 0x000fe2000000003d */
[----:B------:R-:W4:Y:S04]  /*166d0*/  LDL R211, [R1+0xb38] ;  /* 0x000b380001d37983 */ /* 0x000f280000100800 */
[----:B------:R0:W3:Y:S01]  /*166e0*/  @P0 LDG.E.U8 R74, desc[UR56][R4.64] ;  /* 0x00000038044a0981 */ /* 0x0000e2000c1e1100 */
[----:B------:R-:W-:-:S02]  /*166f0*/  ISETP.GT.AND P1, PT, R0, 0x5b, PT ;  /* 0x0000005b0000780c */ /* 0x000fc40003f24270 */
[----:B------:R-:W-:Y:S01]  /*16700*/  PRMT R72, RZ, 0x7610, R72 ;  /* 0x00007610ff487816 */ /* 0x000fe20000000048 */
[----:B------:R-:W4:Y:S04]  /*16710*/  LDL R153, [R1+0xb3c] ;  /* 0x000b3c0001997983 */ /* 0x000f280000100800 */
[----:B------:R-:W0:Y:S04]  /*16720*/  LDL R4, [R1+0xb58] ;  /* 0x000b580001047983 */ /* 0x000e280000100800 */
[----:B------:R-:W0:Y:S02]  /*16730*/  LDL R5, [R1+0xb5c] ;  /* 0x000b5c0001057983 */ /* 0x000e240000100800 */
        /* <DEDUP_REMOVED lines=9> */
[----:B------:R0:W3:Y:S04]  /*167d0*/  @P1 LDG.E.U8 R72, desc[UR56][R4.64] ;  /* 0x0000003804481981 */ /* 0x0000e8000c1e1100 */
[----:B------:R-:W0:Y:S04]  /*167e0*/  LDL R4, [R1+0xb48] ;  /* 0x000b480001047983 */ /* 0x000e280000100800 */
[----:B------:R-:W0:Y:S01]  /*167f0*/  LDL R5, [R1+0xb4c] ;  /* 0x000b4c0001057983 */ /* 0x000e220000100800 */
[----:B------:R-:W-:Y:S02]  /*16800*/  PRMT R59, RZ, 0x7610, R59 ;  /* 0x00007610ff3b7816 */ /* 0x000fe4000000003b */
[----:B------:R-:W-:-:S02]  /*16810*/  ISETP.GT.AND P0, PT, R0, 0x5c, PT ;  /* 0x0000005c0000780c */ /* 0x000fc40003f04270 */
[----:B0-----:R-:W-:-:S04]  /*16820*/  @P1 LOP3.LUT R5, R5, R4, RZ, 0x3c, !PT ;  /* 0x0000000405051212 */ /* 0x001fc800078e3cff */
[----:B------:R-:W-:-:S04]  /*16830*/  @P1 LOP3.LUT R4, R5, R4, RZ, 0x3c, !PT ;  /* 0x0000000405041212 */ /* 0x000fc800078e3cff */
[----:B------:R-:W-:-:S05]  /*16840*/  @P1 LOP3.LUT R5, R5, R4, RZ, 0x3c, !PT ;  /* 0x0000000405051212 */ /* 0x000fca00078e3cff */
[----:B------:R2:W3:Y:S04]  /*16850*/  @P1 LDG.E.U8 R59, desc[UR56][R4.64] ;  /* 0x00000038043b1981 */ /* 0x0004e8000c1e1100 */
[----:B------:R-:W4:Y:S01]  /*16860*/  LDL R5, [R1+0xb40] ;  /* 0x000b400001057983 */ /* 0x000f220000100800 */
[----:B------:R-:W-:Y:S01]  /*16870*/  PRMT R70, RZ, 0x7610, R70 ;  /* 0x00007610ff467816 */ /* 0x000fe20000000046 */
[----:B--2---:R-:W-:Y:S01]  /*16880*/  @P0 IMAD.MOV.U32 R4, RZ, RZ, R154 ;  /* 0x000000ffff040224 */ /* 0x004fe200078e009a */
[----:B------:R-:W-:Y:S01]  /*16890*/  PRMT R57, RZ, 0x7610, R57 ;  /* 0x00007610ff397816 */ /* 0x000fe20000000039 */
[----:B------:R-:W2:Y:S01]  /*168a0*/  LDL R154, [R1+0xb1c] ;  /* 0x000b1c00019a7983 */ /* 0x000ea20000100800 */
[----:B------:R-:W-:-:S03]  /*168b0*/  ISETP.GT.AND P1, PT, R0, 0x5d, PT ;  /* 0x0000005d0000780c */ /* 0x000fc60003f24270 */
[----:B----4-:R0:W4:Y:S02]  /*168c0*/  @P0 LDG.E.U8 R70, desc[UR56][R4.64] ;  /* 0x0000003804460981 */ /* 0x010124000c1e1100 */
[----:B0-----:R-:W-:Y:S02]  /*168d0*/  @P0 IMAD.MOV.U32 R4, RZ, RZ, R153 ;  /* 0x000000ffff040224 */ /* 0x001fe400078e0099 */
[----:B------:R-:W-:Y:S01]  /*168e0*/  @P0 IMAD.MOV.U32 R5, RZ, RZ, R211 ;  /* 0x000000ffff050224 */ /* 0x000fe200078e00d3 */
[----:B------:R-:W-:Y:S01]  /*168f0*/  PRMT R68, RZ, 0x7610, R68 ;  /* 0x00007610ff447816 */ /* 0x000fe20000000044 */
[----:B------:R-:W3:Y:S04]  /*16900*/  LDL R211, [R1+0xb10] ;  /* 0x000b100001d37983 */ /* 0x000ee80000100800 */
[----:B------:R0:W4:Y:S01]  /*16910*/  @P0 LDG.E.U8 R57, desc[UR56][R4.64] ;  /* 0x0000003804390981 */ /* 0x000122000c1e1100 */
[----:B------:R-:W-:-:S02]  /*16920*/  PRMT R95, RZ, 0x7610, R95 ;  /* 0x00007610ff5f7816 */ /* 0x000fc4000000005f */
[----:B------:R-:W-:Y:S01]  /*16930*/  PRMT R55, RZ, 0x7610, R55 ;  /* 0x00007610ff377816 */ /* 0x000fe20000000037 */
[----:B------:R-:W3:Y:S04]  /*16940*/  LDL R153, [R1+0xb14] ;  /* 0x000b140001997983 */ /* 0x000ee80000100800 */
        /* <DEDUP_REMOVED lines=14> */
[----:B------:R-:W-:-:S13]  /*16a30*/  ISETP.GT.AND P0, PT, R0, 0x5e, PT ;  /* 0x0000005e0000780c */ /* 0x000fda0003f04270 */
        /* <DEDUP_REMOVED lines=388> */
[----:B------:R-:W2:Y:S01]  /*18280*/  LDL.LU R154, [R1+0x114] ;  /* 0x00011400019a7983 */ /* 0x000ea20000300800 */
[----:B------:R-:W-:-:S03]  /*18290*/  ISETP.GT.AND P1, PT, R0, 0x7b, PT ;  /* 0x0000007b0000780c */ /* 0x000fc60003f24270 */
[----:B----4-:R0:W4:Y:S02]  /*182a0*/  @P0 LDG.E.U8 R220, desc[UR56][R4.64] ;  /* 0x0000003804dc0981 */ /* 0x010124000c1e1100 */
[----:B0-----:R-:W-:Y:S02]  /*182b0*/  @P0 IMAD.MOV.U32 R4, RZ, RZ, R153 ;  /* 0x000000ffff040224 */ /* 0x001fe400078e0099 */
[----:B------:R-:W-:Y:S02]  /*182c0*/  @P0 IMAD.MOV.U32 R5, RZ, RZ, R211 ;  /* 0x000000ffff050224 */ /* 0x000fe400078e00d3 */
[----:B------:R-:W3:Y:S04]  /*182d0*/  LDL R211, [R1+0x934] ;  /* 0x0009340001d37983 */ /* 0x000ee80000100800 */
[----:B------:R-:W4:Y:S04]  /*182e0*/  LDL.LU R153, [R1+0x110] ;  /* 0x0001100001997983 */ /* 0x000f280000300800 */
[----:B------:R0:W4:Y:S04]  /*182f0*/  @P0 LDG.E.U8 R221, desc[UR56][R4.64] ;  /* 0x0000003804dd0981 */ /* 0x000128000c1e1100 */
[----:B------:R-:W0:Y:S04]  /*18300*/  LDL R4, [R1+0x950] ;  /* 0x0009500001047983 */ /* 0x000e280000100800 */
[----:B------:R-:W0:Y:S01]  /*18310*/  LDL R5, [R1+0x954] ;  /* 0x0009540001057983 */ /* 0x000e220000100800 */
[----:B------:R-:W-:-:S02]  /*18320*/  PRMT R114, RZ, 0x7610, R114 ;  /* 0x00007610ff727816 */ /* 0x000fc40000000072 */
[----:B0-----:R-:W-:-:S04]  /*18330*/  @P1 LOP3.LUT R5, R5, R4, RZ, 0x3c, !PT ;  /* 0x0000000405051212 */ /* 0x001fc800078e3cff */
[----:B------:R-:W-:-:S04]  /*18340*/  @P1 LOP3.LUT R4, R5, R4, RZ, 0x3c, !PT ;  /* 0x0000000405041212 */ /* 0x000fc800078e3cff */
[----:B------:R-:W-:-:S05]  /*18350*/  @P1 LOP3.LUT R5, R5, R4, RZ, 0x3c, !PT ;  /* 0x0000000405051212 */ /* 0x000fca00078e3cff */
[----:B------:R0:W4:Y:S04]  /*18360*/  @P1 LDG.E.U8 R114, desc[UR56][R4.64] ;  /* 0x0000003804721981 */ /* 0x000128000c1e1100 */
[----:B------:R-:W0:Y:S04]  /*18370*/  LDL R4, [R1+0x948] ;  /* 0x0009480001047983 */ /* 0x000e280000100800 */
[----:B------:R-:W0:Y:S01]  /*18380*/  LDL R5, [R1+0x94c] ;  /* 0x00094c0001057983 */ /* 0x000e220000100800 */
[----:B------:R-:W-:Y:S02]  /*18390*/  PRMT R112, RZ, 0x7610, R112 ;  /* 0x00007610ff707816 */ /* 0x000fe40000000070 */
        /* <DEDUP_REMOVED lines=12> */
[----:B------:R-:W0:Y:S04]  /*18460*/  LDL R4, [R1+0x938] ;  /* 0x0009380001047983 */ /* 0x000e280000100800 */
[----:B------:R-:W0:Y:S01]  /*18470*/  LDL R5, [R1+0x93c] ;  /* 0x00093c0001057983 */ /* 0x000e220000100800 */
[----:B------:R-:W-:Y:S02]  /*18480*/  PRMT R219, RZ, 0x7610, R219 ;  /* 0x00007610ffdb7816 */ /* 0x000fe400000000db */
[----:B------:R-:W-:-:S02]  /*18490*/  ISETP.GT.AND P1, PT, R0, 0x7d, PT ;  /* 0x0000007d0000780c */ /* 0x000fc40003f24270 */
[----:B0-----:R-:W-:-:S04]  /*184a0*/  @P0 LOP3.LUT R5, R5, R4, RZ, 0x3c, !PT ;  /* 0x0000000405050212 */ /* 0x001fc800078e3cff */
[----:B------:R-:W-:-:S04]  /*184b0*/  @P0 LOP3.LUT R4, R5, R4, RZ, 0x3c, !PT ;  /* 0x0000000405040212 */ /* 0x000fc800078e3cff */
[----:B------:R-:W-:-:S05]  /*184c0*/  @P0 LOP3.LUT R5, R5, R4, RZ, 0x3c, !PT ;  /* 0x0000000405050212 */ /* 0x000fca00078e3cff */
[----:B------:R3:W4:Y:S04]  /*184d0*/  @P0 LDG.E.U8 R219, desc[UR56][R4.64] ;  /* 0x0000003804db0981 */ /* 0x000728000c1e1100 */
[----:B------:R-:W2:Y:S01]  /*184e0*/  LDL R5, [R1+0x930] ;  /* 0x0009300001057983 */ /* 0x000ea20000100800 */
[----:B------:R-:W-:Y:S01]  /*184f0*/  PRMT R118, RZ, 0x7610, R118 ;  /* 0x00007610ff767816 */ /* 0x000fe20000000076 */
[----:B---3--:R-:W-:Y:S01]  /*18500*/  @P1 IMAD.MOV.U32 R4, RZ, RZ, R211 ;  /* 0x000000ffff041224 */ /* 0x008fe200078e00d3 */
[----:B------:R-:W-:-:S04]  /*18510*/  LOP3.LUT R3, R3, 0xffff, RZ, 0xc0, !PT ;  /* 0x0000ffff03037812 */ /* 0x000fc800078ec0ff */
[----:B--2---:R0:W2:Y:S02]  /*18520*/  @P1 LDG.E.U8 R118, desc[UR56][R4.64] ;  /* 0x0000003804761981 */ /* 0x0040a4000c1e1100 */
[----:B0-----:R-:W-:Y:S02]  /*18530*/  LOP3.LUT R4, R88, 0xffff, RZ, 0xc0, !PT ;  /* 0x0000ffff58047812 */ /* 0x001fe400078ec0ff */
[----:B------:R-:W3:Y:S02]  /*18540*/  LDL R5, [R1+0x92c] ;  /* 0x00092c0001057983 */ /* 0x000ee40000100800 */
[----:B------:R-:W-:Y:S02]  /*18550*/  PRMT R211, R4, 0x3340, R3 ;  /* 0x0000334004d37816 */ /* 0x000fe40000000003 */
[----:B------:R-:W4:Y:S04]  /*18560*/  LDL.LU R88, [R1+0x13e8] ;  /* 0x0013e80001587983 */ /* 0x000f280000300800 */
[----:B------:R-:W2:Y:S01]  /*18570*/  LDL R3, [R1+0x928] ;  /* 0x0009280001037983 */ /* 0x000ea20000100800 */
[----:B------:R-:W-:Y:S01]  /*18580*/  PRMT R116, RZ, 0x7610, R116 ;  /* 0x00007610ff747816 */ /* 0x000fe20000000074 */
[----:B---3--:R-:W-:-:S02]  /*18590*/  @P1 IMAD.MOV.U32 R4, RZ, RZ, R5 ;  /* 0x000000ffff041224 */ /* 0x008fc400078e0005 */
[----:B--2---:R-:W-:Y:S01]  /*185a0*/  @P1 IMAD.MOV.U32 R5, RZ, RZ, R3 ;  /* 0x000000ffff051224 */ /* 0x004fe200078e0003 */
[----:B------:R-:W-:-:S04]  /*185b0*/  LOP3.LUT R3, R89, 0xffff, RZ, 0xc0, !PT ;  /* 0x0000ffff59037812 */ /* 0x000fc800078ec0ff */
[----:B------:R0:W2:Y:S02]  /*185c0*/  @P1 LDG.E.U8 R116, desc[UR56][R4.64] ;  /* 0x0000003804741981 */ /* 0x0000a4000c1e1100 */
[----:B0-----:R-:W-:Y:S02]  /*185d0*/  LOP3.LUT R4, R154, 0xffff, RZ, 0xc0, !PT ;  /* 0x0000ffff9a047812 */ /* 0x001fe400078ec0ff */
[----:B------:R-:W3:Y:S02]  /*185e0*/  LDL R5, [R1+0x924] ;  /* 0x0009240001057983 */ /* 0x000ee40000100800 */
[----:B------:R-:W-:Y:S02]  /*185f0*/  PRMT R154, R4, 0x3340, R3 ;  /* 0x00003340049a7816 */ /* 0x000fe40000000003 */
[----:B------:R-:W2:Y:S04]  /*18600*/  LDL.LU R89, [R1+0x13e4] ;  /* 0x0013e40001597983 */ /* 0x000ea80000300800 */
[----:B------:R-:W2:Y:S01]  /*18610*/  LDL R3, [R1+0x920] ;  /* 0x0009200001037983 */ /* 0x000ea20000100800 */
[----:B------:R-:W-:-:S02]  /*18620*/  ISETP.GT.AND P0, PT, R0, 0x7e, PT ;  /* 0x0000007e0000780c */ /* 0x000fc40003f04270 */
[----:B----4-:R-:W-:-:S11]  /*18630*/  PRMT R88, RZ, 0x7610, R88 ;  /* 0x00007610ff587816 */ /* 0x010fd60000000058 */
[----:B---3--:R-:W-:Y:S02]  /*18640*/  @P0 IMAD.MOV.U32 R4, RZ, RZ, R5 ;  /* 0x000000ffff040224 */ /* 0x008fe400078e0005 */
[----:B--2---:R-:W-:Y:S01]  /*18650*/  @P0 IMAD.MOV.U32 R5, RZ, RZ, R3 ;  /* 0x000000ffff050224 */ /* 0x004fe200078e0003 */
[----:B------:R-:W-:-:S04]  /*18660*/  LOP3.LUT R3, R90, 0xffff, RZ, 0xc0, !PT ;  /* 0x0000ffff5a037812 */ /* 0x000fc800078ec0ff */
[----:B------:R0:W2:Y:S02]  /*18670*/  @P0 LDG.E.U8 R88, desc[UR56][R4.64] ;  /* 0x0000003804580981 */ /* 0x0000a4000c1e1100 */
[----:B0-----:R-:W-:Y:S02]  /*18680*/  LOP3.LUT R4, R153, 0xffff, RZ, 0xc0, !PT ;  /* 0x0000ffff99047812 */ /* 0x001fe400078ec0ff */
[----:B------:R-:W3:Y:S02]  /*18690*/  LDL R5, [R1+0x91c] ;  /* 0x00091c0001057983 */ /* 0x000ee40000100800 */
[----:B------:R-:W-:Y:S02]  /*186a0*/  PRMT R153, R4, 0x3340, R3 ;  /* 0x0000334004997816 */ /* 0x000fe40000000003 */
[----:B------:R-:W4:Y:S04]  /*186b0*/  LDL.LU R90, [R1+0x13e0] ;  /* 0x0013e000015a7983 */ /* 0x000f280000300800 */
[----:B------:R-:W3:Y:S04]  /*186c0*/  LDL R4, [R1+0x918] ;  /* 0x0009180001047983 */ /* 0x000ee80000100800 */
[----:B------:R-:W2:Y:S01]  /*186d0*/  LDL.LU R3, [R1+0x10c] ;  /* 0x00010c0001037983 */ /* 0x000ea20000300800 */
[----:B------:R-:W-:-:S02]  /*186e0*/  PRMT R89, RZ, 0x7610, R89 ;  /* 0x00007610ff597816 */ /* 0x000fc40000000059 */
[----:B---3--:R-:W-:-:S04]  /*186f0*/  @P0 LOP3.LUT R5, R5, R4, RZ, 0x3c, !PT ;  /* 0x0000000405050212 */ /* 0x008fc800078e3cff */
[----:B------:R-:W-:-:S04]  /*18700*/  @P0 LOP3.LUT R4, R5, R4, RZ, 0x3c, !PT ;  /* 0x0000000405040212 */ /* 0x000fc800078e3cff */
[----:B------:R-:W-:-:S05]  /*18710*/  @P0 LOP3.LUT R5, R5, R4, RZ, 0x3c, !PT ;  /* 0x0000000405050212 */ /* 0x000fca00078e3cff */
[----:B------:R2:W3:Y:S02]  /*18720*/  @P0 LDG.E.U8 R89, desc[UR56][R4.64] ;  /* 0x0000003804590981 */ /* 0x0004e4000c1e1100 */
[----:B--2---:R-:W-:Y:S02]  /*18730*/  LOP3.LUT R4, R3, 0xffff, RZ, 0xc0, !PT ;  /* 0x0000ffff03047812 */ /* 0x004fe400078ec0ff */
[----:B------:R-:W2:Y:S01]  /*18740*/  LDL R5, [R1+0x914] ;  /* 0x0009140001057983 */ /* 0x000ea20000100800 */
[----:B------:R-:W-:-:S04]  /*18750*/  LOP3.LUT R3, R212, 0xffff, RZ, 0xc0, !PT ;  /* 0x0000ffffd4037812 */ /* 0x000fc800078ec0ff */
[----:B------:R-:W-:Y:S02]  /*18760*/  PRMT R212, R4, 0x3340, R3 ;  /* 0x0000334004d47816 */ /* 0x000fe40000000003 */
[----:B------:R-:W3:Y:S01]  /*18770*/  LDL R3, [R1+0x910] ;  /* 0x0009100001037983 */ /* 0x000ee20000100800 */
[----:B------:R-:W-:Y:S02]  /*18780*/  ISETP.GT.AND P0, PT, R0, 0x7f, PT ;  /* 0x0000007f0000780c */ /* 0x000fe40003f04270 */
[----:B----4-:R-:W-:Y:S02]  /*18790*/  PRMT R90, RZ, 0x7610, R90 ;  /* 0x00007610ff5a7816 */ /* 0x010fe4000000005a */
[----:B------:R-:W-:-:S09]  /*187a0*/  LOP3.LUT R6, R6, 0xffff, RZ, 0xc0, !PT ;  /* 0x0000ffff06067812 */ /* 0x000fd200078ec0ff */
[----:B--2---:R-:W-:Y:S02]  /*187b0*/  @P0 IMAD.MOV.U32 R4, RZ, RZ, R5 ;  /* 0x000000ffff040224 */ /* 0x004fe400078e0005 */
[----:B---3--:R-:W-:Y:S01]  /*187c0*/  @P0 IMAD.MOV.U32 R5, RZ, RZ, R3 ;  /* 0x000000ffff050224 */ /* 0x008fe200078e0003 */
[----:B------:R-:W-:-:S04]  /*187d0*/  LOP3.LUT R3, R209, 0xffff, RZ, 0xc0, !PT ;  /* 0x0000ffffd1037812 */ /* 0x000fc800078ec0ff */
[----:B------:R0:W2:Y:S02]  /*187e0*/  @P0 LDG.E.U8 R90, desc[UR56][R4.64] ;  /* 0x00000038045a0981 */ /* 0x0000a4000c1e1100 */
[----:B0-----:R-:W-:Y:S02]  /*187f0*/  LOP3.LUT R5, R213, 0xffff, RZ, 0xc0, !PT ;  /* 0x0000ffffd5057812 */ /* 0x001fe400078ec0ff */
[----:B------:R-:W-:Y:S01]  /*18800*/  LOP3.LUT R4, R210, 0xffff, RZ, 0xc0, !PT ;  /* 0x0000ffffd2047812 */ /* 0x000fe200078ec0ff */
[----:B------:R-:W3:Y:S01]  /*18810*/  LDL R213, [R1+0xde0] ;  /* 0x000de00001d57983 */ /* 0x000ee20000100800 */
[----:B------:R-:W-:Y:S02]  /*18820*/  PRMT R210, R6, 0x3340, R5 ;  /* 0x0000334006d27816 */ /* 0x000fe40000000005 */
[----:B------:R-:W-:Y:S02]  /*18830*/  PRMT R209, R4, 0x3340, R3 ;  /* 0x0000334004d17816 */ /* 0x000fe40000000003 */
[----:B------:R-:W-:-:S02]  /*18840*/  LOP3.LUT R6, R117, 0xffff, RZ, 0xc0, !PT ;  /* 0x0000ffff75067812 */ /* 0x000fc400078ec0ff */
[----:B------:R-:W4:Y:S01]  /*18850*/  LDL.LU R117, [R1+0x13dc] ;  /* 0x0013dc0001757983 */ /* 0x000f220000300800 */
[----:B------:R-:W-:Y:S02]  /*18860*/  LOP3.LUT R5, R9, 0xffff, RZ, 0xc0, !PT ;  /* 0x0000ffff09057812 */ /* 0x000fe400078ec0ff */
[----:B------:R-:W-:Y:S01]  /*18870*/  LOP3.LUT R4, R8, 0xffff, RZ, 0xc0, !PT ;  /* 0x0000ffff08047812 */ /* 0x000fe200078ec0ff */
[----:B------:R-:W2:Y:S04]  /*18880*/  LDL R9, [R1+0x90c] ;  /* 0x00090c0001097983 */ /* 0x000ea80000100800 */
[----:B------:R-:W2:Y:S01]  /*18890*/  LDL R8, [R1+0x908] ;  /* 0x0009080001087983 */ /* 0x000ea20000100800 */
[----:B------:R-:W-:Y:S02]  /*188a0*/  LOP3.LUT R3, R7, 0xffff, RZ, 0xc0, !PT ;  /* 0x0000ffff07037812 */ /* 0x000fe400078ec0ff */
[----:B------:R-:W-:-:S02]  /*188b0*/  PRMT R7, R6, 0x3340, R5 ;  /* 0x0000334006077816 */ /* 0x000fc40000000005 */
[----:B------:R-:W-:Y:S02]  /*188c0*/  PRMT R3, R4, 0x3340, R3 ;  /* 0x0000334004037816 */ /* 0x000fe40000000003 */
[----:B------:R-:W-:Y:S02]  /*188d0*/  PRMT R4, R211, 0x5410, R154 ;  /* 0x00005410d3047816 */ /* 0x000fe4000000009a */
[----:B------:R-:W3:Y:S01]  /*188e0*/  LDL.LU R154, [R1+0x13d8] ;  /* 0x0013d800019a7983 */ /* 0x000ee20000300800 */
[----:B------:R-:W-:-:S03]  /*188f0*/  PRMT R5, R153, 0x5410, R212 ;  /* 0x0000541099057816 */ /* 0x000fc600000000d4 */
[----:B------:R-:W3:Y:S01]  /*18900*/  LDL.LU R211, [R1+0x13d4] ;  /* 0x0013d40001d37983 */ /* 0x000ee20000300800 */
[----:B------:R-:W-:-:S03]  /*18910*/  PRMT R6, R210, 0x5410, R209 ;  /* 0x00005410d2067816 */ /* 0x000fc600000000d1 */
[----:B------:R-:W3:Y:S01]  /*18920*/  LDL.LU R212, [R1+0x13d0] ;  /* 0x0013d00001d47983 */ /* 0x000ee20000300800 */
[----:B------:R-:W-:-:S03]  /*18930*/  PRMT R7, R7, 0x5410, R3 ;  /* 0x0000541007077816 */ /* 0x000fc60000000003 */
[----:B------:R-:W3:Y:S04]  /*18940*/  LDL.LU R153, [R1+0x13cc] ;  /* 0x0013cc0001997983 */ /* 0x000ee80000300800 */
[----:B------:R-:W3:Y:S04]  /*18950*/  LDL.LU R209, [R1+0x13c8] ;  /* 0x0013c80001d17983 */ /* 0x000ee80000300800 */
[----:B------:R-:W3:Y:S04]  /*18960*/  LDL.LU R210, [R1+0x13c4] ;  /* 0x0013c40001d27983 */ /* 0x000ee80000300800 */
[----:B------:R-:W3:Y:S01]  /*18970*/  LDL.LU R3, [R1+0x11c] ;  /* 0x00011c0001037983 */ /* 0x000ee20000300800 */
[----:B----4-:R-:W-:-:S02]  /*18980*/  PRMT R117, RZ, 0x7610, R117 ;  /* 0x00007610ff757816 */ /* 0x010fc40000000075 */
[----:B--2---:R-:W-:-:S04]  /*18990*/  @P0 LOP3.LUT R9, R9, R8, RZ, 0x3c, !PT ;  /* 0x0000000809090212 */ /* 0x004fc800078e3cff */
[----:B------:R-:W-:-:S04]  /*189a0*/  @P0 LOP3.LUT R8, R9, R8, RZ, 0x3c, !PT ;  /* 0x0000000809080212 */ /* 0x000fc800078e3cff */
[----:B------:R-:W-:-:S05]  /*189b0*/  @P0 LOP3.LUT R9, R9, R8, RZ, 0x3c, !PT ;  /* 0x0000000809090212 */ /* 0x000fca00078e3cff */
[----:B------:R0:W2:Y:S01]  /*189c0*/  @P0 LDG.E.U8 R117, desc[UR56][R8.64] ;  /* 0x0000003808750981 */ /* 0x0000a2000c1e1100 */
[----:B------:R-:W-:Y:S06]  /*189d0*/  BAR.SYNC.DEFER_BLOCKING 0x0 ;  /* 0x0000000000007b1d */ /* 0x000fec0000010000 */
[----:B------:R-:W4:Y:S04]  /*189e0*/  LDL.LU R8, [R1+0x120] ;  /* 0x0001200001087983 */ /* 0x000f280000300800 */
[----:B------:R-:W2:Y:S04]  /*189f0*/  LDL.LU R9, [R1+0x118] ;  /* 0x0001180001097983 */ /* 0x000ea80000300800 */
[----:B---3--:R1:W-:Y:S02]  /*18a00*/  STS.128 [R213+UR58], R4 ;  /* 0x00000004d5007988 */ /* 0x0083e40008000c3a */
[----:B-1----:R-:W-:-:S02]  /*18a10*/  LOP3.LUT R5, R3, 0xffff, RZ, 0xc0, !PT ;  /* 0x0000ffff03057812 */ /* 0x002fc400078ec0ff */
[----:B------:R-:W-:Y:S02]  /*18a20*/  LOP3.LUT R4, R210, 0xffff, RZ, 0xc0, !PT ;  /* 0x0000ffffd2047812 */ /* 0x000fe400078ec0ff */
[----:B------:R-:W-:-:S04]  /*18a30*/  LOP3.LUT R3, R209, 0xffff, RZ, 0xc0, !PT ;  /* 0x0000ffffd1037812 */ /* 0x000fc800078ec0ff */
[----:B------:R-:W-:Y:S02]  /*18a40*/  PRMT R209, R4, 0x3340, R3 ;  /* 0x0000334004d17816 */ /* 0x000fe40000000003 */
[----:B------:R-:W-:Y:S02]  /*18a50*/  LOP3.LUT R4, R212, 0xffff, RZ, 0xc0, !PT ;  /* 0x0000ffffd4047812 */ /* 0x000fe400078ec0ff */
[----:B------:R-:W-:-:S04]  /*18a60*/  LOP3.LUT R3, R211, 0xffff, RZ, 0xc0, !PT ;  /* 0x0000ffffd3037812 */ /* 0x000fc800078ec0ff */
[----:B------:R-:W-:Y:S02]  /*18a70*/  PRMT R211, R4, 0x3340, R3 ;  /* 0x0000334004d37816 */ /* 0x000fe40000000003 */
[----:B------:R-:W-:Y:S02]  /*18a80*/  LOP3.LUT R4, R156, 0xffff, RZ, 0xc0, !PT ;  /* 0x0000ffff9c047812 */ /* 0x000fe400078ec0ff */
[----:B------:R-:W-:Y:S02]  /*18a90*/  LOP3.LUT R3, R157, 0xffff, RZ, 0xc0, !PT ;  /* 0x0000ffff9d037812 */ /* 0x000fe400078ec0ff */
[----:B----4-:R-:W-:-:S04]  /*18aa0*/  LOP3.LUT R6, R8, 0xffff, RZ, 0xc0, !PT ;  /* 0x0000ffff08067812 */ /* 0x010fc800078ec0ff */
[----:B------:R-:W-:Y:S02]  /*18ab0*/  PRMT R210, R6, 0x3340, R5 ;  /* 0x0000334006d27816 */ /* 0x000fe40000000005 */
[----:B--2---:R-:W-:Y:S02]  /*18ac0*/  LOP3.LUT R6, R9, 0xffff, RZ, 0xc0, !PT ;  /* 0x0000ffff09067812 */ /* 0x004fe400078ec0ff */
[----:B------:R-:W-:Y:S02]  /*18ad0*/  LOP3.LUT R5, R153, 0xffff, RZ, 0xc0, !PT ;  /* 0x0000ffff99057812 */ /* 0x000fe400078ec0ff */
[----:B0-----:R-:W-:Y:S01]  /*18ae0*/  PRMT R8, R4, 0x3340, R3 ;  /* 0x0000334004087816 */ /* 0x001fe20000000003 */
[----:B------:R-:W2:Y:S01]  /*18af0*/  LDL.LU R153, [R1+0x13c0] ;  /* 0x0013c00001997983 */ /* 0x000ea20000300800 */
[----:B------:R-:W-:Y:S02]  /*18b00*/  PRMT R212, R6, 0x3340, R5 ;  /* 0x0000334006d47816 */ /* 0x000fe40000000005 */
[----:B------:R-:W-:-:S02]  /*18b10*/  LOP3.LUT R6, R154, 0xffff, RZ, 0xc0, !PT ;  /* 0x0000ffff9a067812 */ /* 0x000fc400078ec0ff */
[----:B------:R-:W-:Y:S01]  /*18b20*/  LOP3.LUT R5, R155, 0xffff, RZ, 0xc0, !PT ;  /* 0x0000ffff9b057812 */ /* 0x000fe200078ec0ff */
[----:B------:R-:W3:Y:S01]  /*18b30*/  LDL.LU R154, [R1+0x13bc] ;  /* 0x0013bc00019a7983 */ /* 0x000ee20000300800 */
[----:B------:R-:W-:Y:S02]  /*18b40*/  LOP3.LUT R4, R176, 0xffff, RZ, 0xc0, !PT ;  /* 0x0000ffffb0047812 */ /* 0x000fe400078ec0ff */
[----:B------:R-:W-:Y:S01]  /*18b50*/  PRMT R9, R6, 0x3340, R5 ;  /* 0x0000334006097816 */ /* 0x000fe20000000005 */
[----:B------:R-:W4:Y:S01]  /*18b60*/  LDL.LU R155, [R1+0x13b8] ;  /* 0x0013b800019b7983 */ /* 0x000f220000300800 */
[----:B------:R-:W-:Y:S02]  /*18b70*/  LOP3.LUT R6, R158, 0xffff, RZ, 0xc0, !PT ;  /* 0x0000ffff9e067812 */ /* 0x000fe400078ec0ff */
[----:B------:R-:W-:Y:S01]  /*18b80*/  LOP3.LUT R5, R159, 0xffff, RZ, 0xc0, !PT ;  /* 0x0000ffff9f057812 */ /* 0x000fe200078ec0ff */
[----:B------:R-:W2:Y:S01]  /*18b90*/  LDL.LU R156, [R1+0x13b4] ;  /* 0x0013b400019c7983 */ /* 0x000ea20000300800 */
[----:B------:R-:W-:-:S02]  /*18ba0*/  LOP3.LUT R3, R208, 0xffff, RZ, 0xc0, !PT ;  /* 0x0000ffffd0037812 */ /* 0x000fc400078ec0ff */
[----:B------:R-:W-:Y:S01]  /*18bb0*/  PRMT R7, R6, 0x3340, R5 ;  /* 0x0000334006077816 */ /* 0x000fe20000000005 */
[----:B------:R-:W3:Y:S01]  /*18bc0*/  LDL.LU R157, [R1+0x13b0] ;  /* 0x0013b000019d7983 */ /* 0x000ee20000300800 */
[----:B------:R-:W-:Y:S02]  /*18bd0*/  PRMT R3, R4, 0x3340, R3 ;  /* 0x0000334004037816 */ /* 0x000fe40000000003 */
[----:B------:R-:W-:Y:S01]  /*18be0*/  PRMT R4, R210, 0x5410, R209 ;  /* 0x00005410d2047816 */ /* 0x000fe200000000d1 */
[----:B------:R-:W4:Y:S01]  /*18bf0*/  LDL.LU R158, [R1+0x13ac] ;  /* 0x0013ac00019e7983 */ /* 0x000f220000300800 */
[----:B------:R-:W-:Y:S02]  /*18c00*/  PRMT R5, R212, 0x5410, R211 ;  /* 0x00005410d4057816 */ /* 0x000fe400000000d3 */
[----:B------:R-:W-:Y:S01]  /*18c10*/  PRMT R6, R9, 0x5410, R8 ;  /* 0x0000541009067816 */ /* 0x000fe20000000008 */
[----:B------:R-:W2:Y:S01]  /*18c20*/  LDL.LU R159, [R1+0x13a8] ;  /* 0x0013a800019f7983 */ /* 0x000ea20000300800 */
[----:B------:R-:W-:-:S03]  /*18c30*/  PRMT R7, R7, 0x5410, R3 ;  /* 0x0000541007077816 */ /* 0x000fc60000000003 */
[----:B------:R-:W3:Y:S04]  /*18c40*/  LDL.LU R176, [R1+0x13a4] ;  /* 0x0013a40001b07983 */ /* 0x000ee80000300800 */
[----:B------:R-:W4:Y:S04]  /*18c50*/  LDL.LU R208, [R1+0x13a0] ;  /* 0x0013a00001d07983 */ /* 0x000f280000300800 */
[----:B------:R-:W2:Y:S04]  /*18c60*/  LDL.LU R209, [R1+0x139c] ;  /* 0x00139c0001d17983 */ /* 0x000ea80000300800 */
[----:B------:R-:W3:Y:S04]  /*18c70*/  LDL.LU R210, [R1+0x1398] ;  /* 0x0013980001d27983 */ /* 0x000ee80000300800 */
[----:B------:R-:W4:Y:S04]  /*18c80*/  LDL.LU R211, [R1+0x1394] ;  /* 0x0013940001d37983 */ /* 0x000f280000300800 */
[----:B------:R0:W-:Y:S04]  /*18c90*/  STS.128 [R213+UR58+0x4000], R4 ;  /* 0x00400004d5007988 */ /* 0x0001e80008000c3a */
[----:B------:R-:W2:Y:S01]  /*18ca0*/  LDL.LU R212, [R1+0x1390] ;  /* 0x0013900001d47983 */ /* 0x000ea20000300800 */
[----:B------:R-:W-:-:S02]  /*18cb0*/  LOP3.LUT R3, R148, 0xffff, RZ, 0xc0, !PT ;  /* 0x0000ffff94037812 */ /* 0x000fc400078ec0ff */
[----:B0-----:R-:W-:Y:S01]  /*18cc0*/  LOP3.LUT R6, R214, 0xffff, RZ, 0xc0, !PT ;  /* 0x0000ffffd6067812 */ /* 0x001fe200078ec0ff */
[----:B------:R-:W3:Y:S01]  /*18cd0*/  LDL.LU R213, [R1+0x138c] ;  /* 0x00138c0001d57983 */ /* 0x000ee20000300800 */
[----:B------:R-:W-:Y:S02]  /*18ce0*/  LOP3.LUT R5, R215, 0xffff, RZ, 0xc0, !PT ;  /* 0x0000ffffd7057812 */ /* 0x000fe400078ec0ff */
[----:B------:R-:W-:Y:S01]  /*18cf0*/  LOP3.LUT R4, R149, 0xffff, RZ, 0xc0, !PT ;  /* 0x0000ffff95047812 */ /* 0x000fe200078ec0ff */
[----:B------:R-:W4:Y:S01]  /*18d00*/  LDL.LU R214, [R1+0x1388] ;  /* 0x0013880001d67983 */ /* 0x000f220000300800 */
[----:B------:R-:W-:-:S03]  /*18d10*/  PRMT R8, R6, 0x3340, R5 ;  /* 0x0000334006087816 */ /* 0x000fc60000000005 */
[----:B------:R-:W2:Y:S01]  /*18d20*/  LDL.LU R215, [R1+0x1384] ;  /* 0x0013840001d77983 */ /* 0x000ea20000300800 */
[----:B------:R-:W-:-:S03]  /*18d30*/  LOP3.LUT R6, R147, 0xffff, RZ, 0xc0, !PT ;  /* 0x0000ffff93067812 */ /* 0x000fc600078ec0ff */
[----:B------:R-:W3:Y:S01]  /*18d40*/  LDL.LU R149, [R1+0x1380] ;  /* 0x0013800001957983 */ /* 0x000ee20000300800 */
[----:B------:R-:W-:-:S03]  /*18d50*/  LOP3.LUT R5, R152, 0xffff, RZ, 0xc0, !PT ;  /* 0x0000ffff98057812 */ /* 0x000fc600078ec0ff */
[----:B------:R-:W4:Y:S04]  /*18d60*/  LDL.LU R148, [R1+0x137c] ;  /* 0x00137c0001947983 */ /* 0x000f280000300800 */
[----:B------:R-:W4:Y:S04]  /*18d70*/  LDL.LU R147, [R1+0x1378] ;  /* 0x0013780001937983 */ /* 0x000f280000300800 */
[----:B------:R-:W2:Y:S01]  /*18d80*/  LDL R152, [R1+0xdfc] ;  /* 0x000dfc0001987983 */ /* 0x000ea20000100800 */
[----:B------:R-:W-:Y:S02]  /*18d90*/  PRMT R7, R4, 0x3340, R3 ;  /* 0x0000334004077816 */ /* 0x000fe40000000003 */
[----:B------:R-:W-:-:S02]  /*18da0*/  LOP3.LUT R4, R146, 0xffff, RZ, 0xc0, !PT ;  /* 0x0000ffff92047812 */ /* 0x000fc400078ec0ff */
[----:B------:R-:W-:Y:S02]  /*18db0*/  LOP3.LUT R3, R250, 0xffff, RZ, 0xc0, !PT ;  /* 0x0000fffffa037812 */ /* 0x000fe400078ec0ff */
[----:B------:R-:W-:Y:S02]  /*18dc0*/  PRMT R146, R6, 0x3340, R5 ;  /* 0x0000334006927816 */ /* 0x000fe40000000005 */
[----:B------:R-:W-:Y:S02]  /*18dd0*/  PRMT R250, R4, 0x3340, R3 ;  /* 0x0000334004fa7816 */ /* 0x000fe40000000003 */
[----:B------:R-:W-:Y:S02]  /*18de0*/  LOP3.LUT R6, R246, 0xffff, RZ, 0xc0, !PT ;  /* 0x0000fffff6067812 */ /* 0x000fe400078ec0ff */
[----:B------:R-:W-:Y:S02]  /*18df0*/  LOP3.LUT R5, R241, 0xffff, RZ, 0xc0, !PT ;  /* 0x0000fffff1057812 */ /* 0x000fe400078ec0ff */
[----:B------:R-:W-:-:S02]  /*18e00*/  LOP3.LUT R4, R236, 0xffff, RZ, 0xc0, !PT ;  /* 0x0000ffffec047812 */ /* 0x000fc400078ec0ff */
[----:B------:R-:W-:Y:S01]  /*18e10*/  LOP3.LUT R3, R232, 0xffff, RZ, 0xc0, !PT ;  /* 0x0000ffffe8037812 */ /* 0x000fe200078ec0ff */
[----:B------:R-:W-:Y:S01]  /*18e20*/  IMAD.MOV.U32 R232, RZ, RZ, R8 ;  /* 0x000000ffffe87224 */ /* 0x000fe200078e0008 */
        /* <DEDUP_REMOVED lines=9> */
[----:B------:R-:W-:Y:S02]  /*18ec0*/  PRMT R4, R232, 0x5410, R228 ;  /* 0x00005410e8047816 */ /* 0x000fe400000000e4 */
[----:B------:R-:W-:Y:S01]  /*18ed0*/  PRMT R5, R146, 0x5410, R250 ;  /* 0x0000541092057816 */ /* 0x000fe200000000fa */
[----:B------:R-:W0:Y:S01]  /*18ee0*/  S2R R232, SR_TID.X ;  /* 0x0000000000e87919 */ /* 0x000e220000002100 */
[----:B------:R-:W-:-:S02]  /*18ef0*/  PRMT R6, R9, 0x5410, R8 ;  /* 0x0000541009067816 */ /* 0x000fc40000000008 */
[----:B------:R-:W-:Y:S01]  /*18f00*/  PRMT R7, R7, 0x5410, R3 ;  /* 0x0000541007077816 */ /* 0x000fe20000000003 */
[----:B------:R-:W4:Y:S01]  /*18f10*/  LDL.LU R146, [R1+0x1374] ;  /* 0x0013740001927983 */ /* 0x000f220000300800 */
[----:B------:R-:W-:-:S03]  /*18f20*/  LOP3.LUT R3, R137, 0xffff, RZ, 0xc0, !PT ;  /* 0x0000ffff89037812 */ /* 0x000fc600078ec0ff */
[----:B--2---:R1:W-:Y:S02]  /*18f30*/  STS.128 [R152+UR58], R4 ;  /* 0x0000000498007988 */ /* 0x0043e40008000c3a */
[----:B-1----:R-:W-:Y:S02]  /*18f40*/  LOP3.LUT R6, R140, 0xffff, RZ, 0xc0, !PT ;  /* 0x0000ffff8c067812 */ /* 0x002fe400078ec0ff */
[----:B------:R-:W-:Y:S01]  /*18f50*/  LOP3.LUT R5, R139, 0xffff, RZ, 0xc0, !PT ;  /* 0x0000ffff8b057812 */ /* 0x000fe200078ec0ff */
[----:B------:R-:W2:Y:S01]  /*18f60*/  LDL.LU R140, [R1+0x1370] ;  /* 0x00137000018c7983 */ /* 0x000ea20000300800 */
[----:B------:R-:W-:Y:S02]  /*18f70*/  LOP3.LUT R4, R138, 0xffff, RZ, 0xc0, !PT ;  /* 0x0000ffff8a047812 */ /* 0x000fe400078ec0ff */
[----:B------:R-:W-:Y:S01]  /*18f80*/  PRMT R228, R6, 0x3340, R5 ;  /* 0x0000334006e47816 */ /* 0x000fe20000000005 */
[----:B------:R-:W4:Y:S01]  /*18f90*/  LDL.LU R139, [R1+0x136c] ;  /* 0x00136c00018b7983 */ /* 0x000f220000300800 */
[----:B------:R-:W-:-:S02]  /*18fa0*/  PRMT R224, R4, 0x3340, R3 ;  /* 0x0000334004e07816 */ /* 0x000fc40000000003 */
[----:B------:R-:W-:Y:S01]  /*18fb0*/  LOP3.LUT R6, R136, 0xffff, RZ, 0xc0, !PT ;  /* 0x0000ffff88067812 */ /* 0x000fe200078ec0ff */
[----:B------:R-:W2:Y:S01]  /*18fc0*/  LDL.LU R138, [R1+0x1368] ;  /* 0x00136800018a7983 */ /* 0x000ea20000300800 */
[----:B------:R-:W-:Y:S02]  /*18fd0*/  LOP3.LUT R5, R135, 0xffff, RZ, 0xc0, !PT ;  /* 0x0000ffff87057812 */ /* 0x000fe400078ec0ff */
[----:B------:R-:W-:Y:S01]  /*18fe0*/  LOP3.LUT R4, R134, 0xffff, RZ, 0xc0, !PT ;  /* 0x0000ffff86047812 */ /* 0x000fe200078ec0ff */
[----:B------:R-:W4:Y:S01]  /*18ff0*/  LDL.LU R137, [R1+0x1364] ;  /* 0x0013640001897983 */ /* 0x000f220000300800 */
[----:B------:R-:W-:Y:S02]  /*19000*/  LOP3.LUT R3, R133, 0xffff, RZ, 0xc0, !PT ;  /* 0x0000ffff85037812 */ /* 0x000fe400078ec0ff */
[----:B------:R-:W-:Y:S01]  /*19010*/  PRMT R216, R6, 0x3340, R5 ;  /* 0x0000334006d87816 */ /* 0x000fe20000000005 */
[----:B------:R-:W2:Y:S01]  /*19020*/  LDL.LU R136, [R1+0x1360] ;  /* 0x0013600001887983 */ /* 0x000ea20000300800 */
[----:B------:R-:W-:-:S02]  /*19030*/  PRMT R21, R4, 0x3340, R3 ;  /* 0x0000334004157816 */ /* 0x000fc40000000003 */
[----:B------:R-:W-:Y:S01]  /*19040*/  LOP3.LUT R6, R124, 0xffff, RZ, 0xc0, !PT ;  /* 0x0000ffff7c067812 */ /* 0x000fe200078ec0ff */
[----:B------:R-:W4:Y:S01]  /*19050*/  LDL.LU R135, [R1+0x135c] ;  /* 0x00135c0001877983 */ /* 0x000f220000300800 */
[----:B------:R-:W-:Y:S02]  /*19060*/  LOP3.LUT R5, R123, 0xffff, RZ, 0xc0, !PT ;  /* 0x0000ffff7b057812 */ /* 0x000fe400078ec0ff */
        /* <DEDUP_REMOVED lines=15> */
[----:B------:R-:W-:Y:S01]  /*19160*/  PRMT R4, R228, 0x5410, R224 ;  /* 0x00005410e4047816 */ /* 0x000fe200000000e0 */
[----:B------:R-:W4:Y:S01]  /*19170*/  LDL.LU R121, [R1+0x1344] ;  /* 0x0013440001797983 */ /* 0x000f220000300800 */
[----:B------:R-:W-:Y:S02]  /*19180*/  PRMT R5, R216, 0x5410, R21 ;  /* 0x00005410d8057816 */ /* 0x000fe40000000015 */
[----:B------:R-:W-:Y:S01]  /*19190*/  PRMT R6, R9, 0x5410, R8 ;  /* 0x0000541009067816 */ /* 0x000fe20000000008 */
[----:B------:R-:W2:Y:S01]  /*191a0*/  LDL.LU R120, [R1+0x1340] ;  /* 0x0013400001787983 */ /* 0x000ea20000300800 */
[----:B------:R-:W-:Y:S02]  /*191b0*/  PRMT R7, R7, 0x5410, R3 ;  /* 0x0000541007077816 */ /* 0x000fe40000000003 */
[----:B0-----:R-:W-:-:S03]  /*191c0*/  LOP3.LUT R3, R232, 0x7f, RZ, 0xc0, !PT ;  /* 0x0000007fe8037812 */ /* 0x001fc600078ec0ff */
[----:B------:R0:W-:Y:S01]  /*191d0*/  STS.128 [R152+UR58+0x4000], R4 ;  /* 0x0040000498007988 */ /* 0x0001e20008000c3a */
[----:B------:R-:W-:Y:S02]  /*191e0*/  ISETP.GE.AND P0, PT, R3, R0, PT ;  /* 0x000000000300720c */ /* 0x000fe40003f06270 */
[----:B------:R-:W-:Y:S02]  /*191f0*/  LOP3.LUT R3, R235, 0xffff, RZ, 0xc0, !PT ;  /* 0x0000ffffeb037812 */ /* 0x000fe400078ec0ff */
[----:B------:R-:W-:-:S04]  /*19200*/  LOP3.LUT R0, R231, 0xffff, RZ, 0xc0, !PT ;  /* 0x0000ffffe7007812 */ /* 0x000fc800078ec0ff */
[----:B------:R-:W-:Y:S02]  /*19210*/  PRMT R21, R3, 0x3340, R0 ;  /* 0x0000334003157816 */ /* 0x000fe40000000000 */
[----:B0-----:R-:W-:Y:S01]  /*19220*/  LOP3.LUT R5, R244, 0xffff, RZ, 0xc0, !PT ;  /* 0x0000fffff4057812 */ /* 0x001fe200078ec0ff */
[----:B------:R-:W4:Y:S01]  /*19230*/  LDL.LU R152, [R1+0x1f0] ;  /* 0x0001f00001987983 */ /* 0x000f220000300800 */
[----:B------:R-:W-:-:S04]  /*19240*/  LOP3.LUT R4, R239, 0xffff, RZ, 0xc0, !PT ;  /* 0x0000ffffef047812 */ /* 0x000fc800078ec0ff */
[----:B------:R-:W-:Y:S02]  /*19250*/  PRMT R216, R5, 0x3340, R4 ;  /* 0x0000334005d87816 */ /* 0x000fe40000000004 */
[----:B------:R-:W-:Y:S02]  /*19260*/  LOP3.LUT R5, R227, 0xffff, RZ, 0xc0, !PT ;  /* 0x0000ffffe3057812 */ /* 0x000fe400078ec0ff */
[----:B------:R-:W-:Y:S02]  /*19270*/  LOP3.LUT R4, R223, 0xffff, RZ, 0xc0, !PT ;  /* 0x0000ffffdf047812 */ /* 0x000fe400078ec0ff */
[----:B------:R-:W-:Y:S02]  /*19280*/  LOP3.LUT R0, R20, 0xffff, RZ, 0xc0, !PT ;  /* 0x0000ffff14007812 */ /* 0x000fe400078ec0ff */
[----:B------:R-:W-:Y:S02]  /*19290*/  PRMT R20, R5, 0x3340, R4 ;  /* 0x0000334005147816 */ /* 0x000fe40000000004 */
[----:B------:R-:W-:-:S02]  /*192a0*/  LOP3.LUT R5, R18, 0xffff, RZ, 0xc0, !PT ;  /* 0x0000ffff12057812 */ /* 0x000fc400078ec0ff */
[----:B------:R-:W-:Y:S01]  /*192b0*/  LOP3.LUT R4, R16, 0xffff, RZ, 0xc0, !PT ;  /* 0x0000ffff10047812 */ /* 0x000fe200078ec0ff */
[----:B------:R-:W4:Y:S01]  /*192c0*/  LDL R18, [R1+0x4ec] ;  /* 0x0004ec0001127983 */ /* 0x000f220000100800 */
[----:B------:R-:W-:Y:S02]  /*192d0*/  LOP3.LUT R3, R23, 0xffff, RZ, 0xc0, !PT ;  /* 0x0000ffff17037812 */ /* 0x000fe400078ec0ff */
[----:B------:R-:W-:Y:S01]  /*192e0*/  PRMT R8, R5, 0x3340, R4 ;  /* 0x0000334005087816 */ /* 0x000fe20000000004 */
[----:B------:R-:W4:Y:S01]  /*192f0*/  LDL R23, [R1+0xdf8] ;  /* 0x000df80001177983 */ /* 0x000f220000100800 */
[----:B------:R-:W-:Y:S02]  /*19300*/  PRMT R9, R3, 0x3340, R0 ;  /* 0x0000334003097816 */ /* 0x000fe40000000000 */
[----:B------:R-:W-:Y:S01]  /*19310*/  LOP3.LUT R5, R13, 0xffff, RZ, 0xc0, !PT ;  /* 0x0000ffff0d057812 */ /* 0x000fe200078ec0ff */
[----:B------:R-:W4:Y:S01]  /*19320*/  LDL R16, [R1+0x4e8] ;  /* 0x0004e80001107983 */ /* 0x000f220000100800 */
[----:B------:R-:W-:-:S02]  /*19330*/  LOP3.LUT R4, R12, 0xffff, RZ, 0xc0, !PT ;  /* 0x0000ffff0c047812 */ /* 0x000fc400078ec0ff */
[----:B------:R-:W-:Y:S01]  /*19340*/  LOP3.LUT R3, R15, 0xffff, RZ, 0xc0, !PT ;  /* 0x0000ffff0f037812 */ /* 0x000fe200078ec0ff */
[----:B------:R-:W4:Y:S01]  /*19350*/  LDL R13, [R1+0x56c] ;  /* 0x00056c00010d7983 */ /* 0x000f220000100800 */
[----:B------:R-:W-:Y:S02]  /*19360*/  LOP3.LUT R0, R14, 0xffff, RZ, 0xc0, !PT ;  /* 0x0000ffff0e007812 */ /* 0x000fe400078ec0ff */
[----:B------:R-:W-:Y:S01]  /*19370*/  PRMT R7, R5, 0x3340, R4 ;  /* 0x0000334005077816 */ /* 0x000fe20000000004 */
[----:B------:R-:W4:Y:S01]  /*19380*/  LDL R12, [R1+0x568] ;  /* 0x00056800010c7983 */ /* 0x000f220000100800 */
[----:B------:R-:W-:Y:S02]  /*19390*/  PRMT R6, R3, 0x3340, R0 ;  /* 0x0000334003067816 */ /* 0x000fe40000000000 */
[----:B------:R-:W-:Y:S01]  /*193a0*/  PRMT R5, R20, 0x5410, R9 ;  /* 0x0000541014057816 */ /* 0x000fe20000000009 */
[----:B------:R-:W4:Y:S01]  /*193b0*/  LDL R15, [R1+0x52c] ;  /* 0x00052c00010f7983 */ /* 0x000f220000100800 */
[----:B------:R-:W-:-:S02]  /*193c0*/  LOP3.LUT R3, R11, 0xffff, RZ, 0xc0, !PT ;  /* 0x0000ffff0b037812 */ /* 0x000fc400078ec0ff */
[----:B------:R-:W-:Y:S01]  /*193d0*/  LOP3.LUT R0, R10, 0xffff, RZ, 0xc0, !PT ;  /* 0x0000ffff0a007812 */ /* 0x000fe200078ec0ff */
[----:B------:R-:W4:Y:S01]  /*193e0*/  LDL R9, [R1+0x1f4] ;  /* 0x0001f40001097983 */ /* 0x000f220000100800 */
[----:B------:R-:W-:Y:S02]  /*193f0*/  PRMT R4, R216, 0x5410, R21 ;  /* 0x00005410d8047816 */ /* 0x000fe40000000015 */
[----:B------:R-:W-:Y:S01]  /*19400*/  PRMT R0, R3, 0x3340, R0 ;  /* 0x0000334003007816 */ /* 0x000fe20000000000 */
[----:B------:R-:W4:Y:S04]  /*19410*/  LDL R21, [R1+0x900] ;  /* 0x0009000001157983 */ /* 0x000f280000100800 */
[----:B------:R-:W4:Y:S04]  /*19420*/  LDL R3, [R1+0x904] ;  /* 0x0009040001037983 */ /* 0x000f280000100800 */
[----:B------:R-:W4:Y:S04]  /*19430*/  LDL R11, [R1+0x5ac] ;  /* 0x0005ac00010b7983 */ /* 0x000f280000100800 */
[----:B------:R-:W4:Y:S04]  /*19440*/  LDL R10, [R1+0x5a8] ;  /* 0x0005a800010a7983 */ /* 0x000f280000100800 */
[----:B------:R-:W4:Y:S01]  /*19450*/  LDL R14, [R1+0x528] ;  /* 0x00052800010e7983 */ /* 0x000f220000100800 */
[----:B------:R-:W-:-:S02]  /*19460*/  PRMT R6, R8, 0x5410, R6 ;  /* 0x0000541008067816 */ /* 0x000fc40000000006 */
[----:B------:R-:W-:Y:S02]  /*19470*/  PRMT R7, R7, 0x5410, R0 ;  /* 0x0000541007077816 */ /* 0x000fe40000000000 */
[----:B---3--:R-:W-:Y:S02]  /*19480*/  PRMT R149, RZ, 0x7610, R149 ;  /* 0x00007610ff957816 */ /* 0x008fe40000000095 */
[----:B------:R-:W-:Y:S02]  /*19490*/  LOP3.LUT R0, R129, 0xffff, RZ, 0xc0, !PT ;  /* 0x0000ffff81007812 */ /* 0x000fe400078ec0ff */
[----:B--2---:R-:W-:Y:S02]  /*194a0*/  PRMT R120, RZ, 0x7610, R120 ;  /* 0x00007610ff787816 */ /* 0x004fe40000000078 */
[----:B----4-:R-:W-:Y:S02]  /*194b0*/  PRMT R121, RZ, 0x7610, R121 ;  /* 0x00007610ff797816 */ /* 0x010fe40000000079 */
[----:B------:R-:W-:-:S02]  /*194c0*/  PRMT R122, RZ, 0x7610, R122 ;  /* 0x00007610ff7a7816 */ /* 0x000fc4000000007a */
[----:B------:R-:W-:Y:S02]  /*194d0*/  PRMT R123, RZ, 0x7610, R123 ;  /* 0x00007610ff7b7816 */ /* 0x000fe4000000007b */
[----:B------:R-:W-:Y:S01]  /*194e0*/  PRMT R124, RZ, 0x7610, R124 ;  /* 0x00007610ff7c7816 */ /* 0x000fe2000000007c */
[----:B------:R0:W-:Y:S02]  /*194f0*/  STS.128 [R23+UR58], R4 ;  /* 0x0000000417007988 */ /* 0x0001e40008000c3a */
[----:B0-----:R-:W-:Y:S02]  /*19500*/  @!P0 IMAD.MOV.U32 R5, RZ, RZ, R152 ;  /* 0x000000ffff058224 */ /* 0x001fe400078e0098 */
[----:B------:R-:W-:-:S05]  /*19510*/  @!P0 IMAD.MOV.U32 R4, RZ, RZ, R9 ;  /* 0x000000ffff048224 */ /* 0x000fca00078e0009 */
[----:B------:R0:W2:Y:S02]  /*19520*/  @!P0 LDG.E.U8 R149, desc[UR56][R4.64] ;  /* 0x0000003804958981 */ /* 0x0000a4000c1e1100 */
[----:B0-----:R-:W-:Y:S02]  /*19530*/  @!P0 IMAD.MOV.U32 R4, RZ, RZ, R3 ;  /* 0x000000ffff048224 */ /* 0x001fe400078e0003 */
[----:B------:R-:W-:-:S05]  /*19540*/  @!P0 IMAD.MOV.U32 R5, RZ, RZ, R21 ;  /* 0x000000ffff058224 */ /* 0x000fca00078e0015 */
[----:B------:R0:W3:Y:S02]  /*19550*/  @!P0 LDG.E.U8 R120, desc[UR56][R4.64] ;  /* 0x0000003804788981 */ /* 0x0000e4000c1e1100 */
[----:B0-----:R-:W-:Y:S02]  /*19560*/  @!P0 IMAD.MOV.U32 R4, RZ, RZ, R11 ;  /* 0x000000ffff048224 */ /* 0x001fe400078e000b */
[----:B------:R-:W-:-:S05]  /*19570*/  @!P0 IMAD.MOV.U32 R5, RZ, RZ, R10 ;  /* 0x000000ffff058224 */ /* 0x000fca00078e000a */
[----:B------:R0:W4:Y:S02]  /*19580*/  @!P0 LDG.E.U8 R121, desc[UR56][R4.64] ;  /* 0x0000003804798981 */ /* 0x000124000c1e1100 */
[----:B0-----:R-:W-:Y:S02]  /*19590*/  @!P0 IMAD.MOV.U32 R4, RZ, RZ, R13 ;  /* 0x000000ffff048224 */ /* 0x001fe400078e000d */
[----:B------:R-:W-:-:S05]  /*195a0*/  @!P0 IMAD.MOV.U32 R5, RZ, RZ, R12 ;  /* 0x000000ffff058224 */ /* 0x000fca00078e000c */
[----:B------:R0:W2:Y:S02]  /*195b0*/  @!P0 LDG.E.U8 R122, desc[UR56][R4.64] ;  /* 0x00000038047a8981 */ /* 0x0000a4000c1e1100 */
[----:B0-----:R-:W-:Y:S02]  /*195c0*/  @!P0 IMAD.MOV.U32 R4, RZ, RZ, R15 ;  /* 0x000000ffff048224 */ /* 0x001fe400078e000f */
[----:B------:R-:W-:-:S05]  /*195d0*/  @!P0 IMAD.MOV.U32 R5, RZ, RZ, R14 ;  /* 0x000000ffff058224 */ /* 0x000fca00078e000e */
[----:B------:R0:W2:Y:S01]  /*195e0*/  @!P0 LDG.E.U8 R123, desc[UR56][R4.64] ;  /* 0x00000038047b8981 */ /* 0x0000a2000c1e1100 */
[----:B------:R-:W-:Y:S01]  /*195f0*/  LOP3.LUT R3, R130, 0xffff, RZ, 0xc0, !PT ;  /* 0x0000ffff82037812 */ /* 0x000fe200078ec0ff */
[----:B0-----:R-:W-:Y:S02]  /*19600*/  @!P0 IMAD.MOV.U32 R4, RZ, RZ, R18 ;  /* 0x000000ffff048224 */ /* 0x001fe400078e0012 */
[----:B------:R-:W-:-:S05]  /*19610*/  @!P0 IMAD.MOV.U32 R5, RZ, RZ, R16 ;  /* 0x000000ffff058224 */ /* 0x000fca00078e0010 */
[----:B------:R0:W2:Y:S01]  /*19620*/  @!P0 LDG.E.U8 R124, desc[UR56][R4.64] ;  /* 0x00000038047c8981 */ /* 0x0000a2000c1e1100 */
[----:B------:R-:W-:Y:S02]  /*19630*/  PRMT R11, R3, 0x3340, R0 ;  /* 0x00003340030b7816 */ /* 0x000fe40000000000 */
[----:B0-----:R-:W-:Y:S02]  /*19640*/  LOP3.LUT R5, R132, 0xffff, RZ, 0xc0, !PT ;  /* 0x0000ffff84057812 */ /* 0x001fe400078ec0ff */
[----:B------:R-:W-:Y:S01]  /*19650*/  LOP3.LUT R4, R131, 0xffff, RZ, 0xc0, !PT ;  /* 0x0000ffff83047812 */ /* 0x000fe200078ec0ff */
[----:B------:R-:W3:Y:S03]  /*19660*/  LDL.LU R132, [R1+0x133c] ;  /* 0x00133c0001847983 */ /* 0x000ee60000300800 */
[----:B------:R-:W-:Y:S01]  /*19670*/  PRMT R12, R5, 0x3340, R4 ;  /* 0x00003340050c7816 */ /* 0x000fe20000000004 */
[----:B------:R-:W4:Y:S01]  /*19680*/  LDL.LU R131, [R1+0x1338] ;  /* 0x0013380001837983 */ /* 0x000f220000300800 */
[----:B------:R-:W-:-:S03]  /*19690*/  LOP3.LUT R5, R128, 0xffff, RZ, 0xc0, !PT ;  /* 0x0000ffff80057812 */ /* 0x000fc600078ec0ff */
[----:B------:R-:W2:Y:S01]  /*196a0*/  LDL.LU R130, [R1+0x1334] ;  /* 0x0013340001827983 */ /* 0x000ea20000300800 */
[----:B------:R-:W-:-:S03]  /*196b0*/  LOP3.LUT R4, R127, 0xffff, RZ, 0xc0, !PT ;  /* 0x0000ffff7f047812 */ /* 0x000fc600078ec0ff */
[----:B------:R-:W3:Y:S01]  /*196c0*/  LDL.LU R129, [R1+0x1330] ;  /* 0x0013300001817983 */ /* 0x000ee20000300800 */
[----:B------:R-:W-:-:S03]  /*196d0*/  LOP3.LUT R3, R126, 0xffff, RZ, 0xc0, !PT ;  /* 0x0000ffff7e037812 */ /* 0x000fc600078ec0ff */
[----:B------:R-:W4:Y:S04]  /*196e0*/  LDL.LU R128, [R1+0x132c] ;  /* 0x00132c0001807983 */ /* 0x000f280000300800 */
[----:B------:R-:W2:Y:S04]  /*196f0*/  LDL.LU R127, [R1+0x1328] ;  /* 0x00132800017f7983 */ /* 0x000ea80000300800 */
[----:B------:R-:W3:Y:S04]  /*19700*/  LDL R14, [R1+0x4ac] ;  /* 0x0004ac00010e7983 */ /* 0x000ee80000100800 */
[----:B------:R-:W4:Y:S04]  /*19710*/  LDL.LU R126, [R1+0x1324] ;  /* 0x00132400017e7983 */ /* 0x000f280000300800 */
[----:B------:R-:W2:Y:S01]  /*19720*/  LDL R15, [R1+0x4a8] ;  /* 0x0004a800010f7983 */ /* 0x000ea20000100800 */
[----:B------:R-:W-:-:S03]  /*19730*/  LOP3.LUT R0, R125, 0xffff, RZ, 0xc0, !PT ;  /* 0x0000ffff7d007812 */ /* 0x000fc600078ec0ff */
[----:B------:R-:W4:Y:S04]  /*19740*/  LDL.LU R125, [R1+0x1320] ;  /* 0x00132000017d7983 */ /* 0x000f280000300800 */
[----:B------:R-:W4:Y:S01]  /*19750*/  LDL R13, [R1+0x46c] ;  /* 0x00046c00010d7983 */ /* 0x000f220000100800 */
[----:B------:R-:W-:Y:S02]  /*19760*/  PRMT R10, R5, 0x3340, R4 ;  /* 0x00003340050a7816 */ /* 0x000fe40000000004 */
[----:B------:R-:W-:Y:S01]  /*19770*/  PRMT R9, R3, 0x3340, R0 ;  /* 0x0000334003097816 */ /* 0x000fe20000000000 */
[----:B------:R-:W4:Y:S01]  /*19780*/  LDL R20, [R1+0x468] ;  /* 0x0004680001147983 */ /* 0x000f220000100800 */
[----:B------:R-:W-:Y:S02]  /*19790*/  LOP3.LUT R5, R252, 0xffff, RZ, 0xc0, !PT ;  /* 0x0000fffffc057812 */ /* 0x000fe400078ec0ff */
[----:B------:R-:W-:Y:S01]  /*197a0*/  LOP3.LUT R4, R248, 0xffff, RZ, 0xc0, !PT ;  /* 0x0000fffff8047812 */ /* 0x000fe200078ec0ff */
[----:B------:R-:W4:Y:S01]  /*197b0*/  LDL R18, [R1+0x428] ;  /* 0x0004280001127983 */ /* 0x000f220000100800 */
[----:B------:R-:W-:-:S02]  /*197c0*/  LOP3.LUT R3, R243, 0xffff, RZ, 0xc0, !PT ;  /* 0x0000fffff3037812 */ /* 0x000fc400078ec0ff */
[----:B------:R-:W-:Y:S01]  /*197d0*/  LOP3.LUT R0, R238, 0xffff, RZ, 0xc0, !PT ;  /* 0x0000ffffee007812 */ /* 0x000fe200078ec0ff */
[----:B------:R-:W4:Y:S01]  /*197e0*/  LDL R16, [R1+0x42c] ;  /* 0x00042c0001107983 */ /* 0x000f220000100800 */
[----:B------:R-:W-:Y:S02]  /*197f0*/  PRMT R8, R5, 0x3340, R4 ;  /* 0x0000334005087816 */ /* 0x000fe40000000004 */
[----:B------:R-:W-:Y:S02]  /*19800*/  PRMT R6, R3, 0x3340, R0 ;  /* 0x0000334003067816 */ /* 0x000fe40000000000 */
[----:B------:R-:W-:Y:S02]  /*19810*/  LOP3.LUT R5, R234, 0xffff, RZ, 0xc0, !PT ;  /* 0x0000ffffea057812 */ /* 0x000fe400078ec0ff */
[----:B------:R-:W-:Y:S02]  /*19820*/  LOP3.LUT R4, R230, 0xffff, RZ, 0xc0, !PT ;  /* 0x0000ffffe6047812 */ /* 0x000fe400078ec0ff */
[----:B------:R-:W-:-:S02]  /*19830*/  LOP3.LUT R3, R226, 0xffff, RZ, 0xc0, !PT ;  /* 0x0000ffffe2037812 */ /* 0x000fc400078ec0ff */
[----:B------:R-:W-:Y:S02]  /*19840*/  LOP3.LUT R0, R222, 0xffff, RZ, 0xc0, !PT ;  /* 0x0000ffffde007812 */ /* 0x000fe400078ec0ff */
[----:B------:R-:W-:Y:S02]  /*19850*/  PRMT R7, R5, 0x3340, R4 ;  /* 0x0000334005077816 */ /* 0x000fe40000000004 */
[----:B------:R-:W-:Y:S02]  /*19860*/  PRMT R0, R3, 0x3340, R0 ;  /* 0x0000334003007816 */ /* 0x000fe40000000000 */
[----:B------:R-:W-:Y:S01]  /*19870*/  PRMT R5, R10, 0x5410, R9 ;  /* 0x000054100a057816 */ /* 0x000fe20000000009 */
[----:B------:R-:W4:Y:S01]  /*19880*/  LDL R3, [R1+0x328] ;  /* 0x0003280001037983 */ /* 0x000f220000100800 */
[----:B------:R-:W-:Y:S02]  /*19890*/  PRMT R6, R8, 0x5410, R6 ;  /* 0x0000541008067816 */ /* 0x000fe40000000006 */
[----:B------:R-:W-:Y:S01]  /*198a0*/  PRMT R4, R12, 0x5410, R11 ;  /* 0x000054100c047816 */ /* 0x000fe2000000000b */
[----:B------:R-:W4:Y:S01]  /*198b0*/  LDL R10, [R1+0x36c] ;  /* 0x00036c00010a7983 */ /* 0x000f220000100800 */
[----:B------:R-:W-:-:S03]  /*198c0*/  PRMT R7, R7, 0x5410, R0 ;  /* 0x0000541007077816 */ /* 0x000fc60000000000 */
[----:B------:R-:W4:Y:S04]  /*198d0*/  LDL R12, [R1+0x3ac] ;  /* 0x0003ac00010c7983 */ /* 0x000f280000100800 */
[----:B------:R0:W-:Y:S04]  /*198e0*/  STS.128 [R23+UR58+0x4000], R4 ;  /* 0x0040000417007988 */ /* 0x0001e80008000c3a */
[----:B------:R-:W4:Y:S04]  /*198f0*/  LDL R11, [R1+0x368] ;  /* 0x00036800010b7983 */ /* 0x000f280000100800 */
[----:B------:R-:W4:Y:S04]  /*19900*/  LDL R0, [R1+0x32c] ;  /* 0x00032c0001007983 */ /* 0x000f280000100800 */
[----:B0-----:R-:W4:Y:S04]  /*19910*/  LDL R7, [R1+0x2a8] ;  /* 0x0002a80001077983 */ /* 0x001f280000100800 */
[----:B------:R-:W4:Y:S01]  /*19920*/  LDL R6, [R1+0x2ac] ;  /* 0x0002ac0001067983 */ /* 0x000f220000100800 */
[----:B---3--:R-:W-:-:S03]  /*19930*/  @!P0 IMAD.MOV.U32 R8, RZ, RZ, R14 ;  /* 0x000000ffff088224 */ /* 0x008fc600078e000e */
[----:B------:R-:W3:Y:S01]  /*19940*/  LDL R14, [R1+0x3ec] ;  /* 0x0003ec00010e7983 */ /* 0x000ee20000100800 */
[----:B--2---:R-:W-:-:S03]  /*19950*/  @!P0 IMAD.MOV.U32 R9, RZ, RZ, R15 ;  /* 0x000000ffff098224 */ /* 0x004fc600078e000f */
[----:B------:R-:W2:Y:S01]  /*19960*/  LDL R15, [R1+0x3e8] ;  /* 0x0003e800010f7983 */ /* 0x000ea20000100800 */
[----:B----4-:R-:W-:-:S03]  /*19970*/  @!P0 IMAD.MOV.U32 R4, RZ, RZ, R13 ;  /* 0x000000ffff048224 */ /* 0x010fc600078e000d */
[----:B------:R-:W4:Y:S01]  /*19980*/  LDL R13, [R1+0x3a8] ;  /* 0x0003a800010d7983 */ /* 0x000f220000100800 */
[----:B------:R-:W-:Y:S01]  /*19990*/  PRMT R126, RZ, 0x7610, R126 ;  /* 0x00007610ff7e7816 */ /* 0x000fe2000000007e */
[----:B------:R-:W-:Y:S01]  /*199a0*/  @!P0 IMAD.MOV.U32 R5, RZ, RZ, R20 ;  /* 0x000000ffff058224 */ /* 0x000fe200078e0014 */
[----:B------:R-:W-:-:S04]  /*199b0*/  PRMT R127, RZ, 0x7610, R127 ;  /* 0x00007610ff7f7816 */ /* 0x000fc8000000007f */
[----:B------:R0:W4:Y:S01]  /*199c0*/  @!P0 LDG.E.U8 R126, desc[UR56][R4.64] ;  /* 0x00000038047e8981 */ /* 0x000122000c1e1100 */
[----:B------:R-:W-:Y:S02]  /*199d0*/  PRMT R128, RZ, 0x7610, R128 ;  /* 0x00007610ff807816 */ /* 0x000fe40000000080 */
[----:B------:R-:W-:Y:S02]  /*199e0*/  PRMT R125, RZ, 0x7610, R125 ;  /* 0x00007610ff7d7816 */ /* 0x000fe4000000007d */
[----:B------:R-:W-:-:S04]  /*199f0*/  PRMT R129, RZ, 0x7610, R129 ;  /* 0x00007610ff817816 */ /* 0x000fc80000000081 */
[----:B------:R-:W4:Y:S01]  /*19a00*/  @!P0 LDG.E.U8 R125, desc[UR56][R8.64] ;  /* 0x00000038087d8981 */ /* 0x000f22000c1e1100 */
[----:B0-----:R-:W-:Y:S02]  /*19a10*/  @!P0 IMAD.MOV.U32 R4, RZ, RZ, R16 ;  /* 0x000000ffff048224 */ /* 0x001fe400078e0010 */
[----:B------:R-:W-:-:S05]  /*19a20*/  @!P0 IMAD.MOV.U32 R5, RZ, RZ, R18 ;  /* 0x000000ffff058224 */ /* 0x000fca00078e0012 */
[----:B------:R3:W4:Y:S04]  /*19a30*/  @!P0 LDG.E.U8 R127, desc[UR56][R4.64] ;  /* 0x00000038047f8981 */ /* 0x000728000c1e1100 */
[----:B------:R-:W4:Y:S04]  /*19a40*/  LDL R9, [R1+0x2e8] ;  /* 0x0002e80001097983 */ /* 0x000f280000100800 */
[----:B------:R-:W4:Y:S01]  /*19a50*/  LDL R8, [R1+0x2ec] ;  /* 0x0002ec0001087983 */ /* 0x000f220000100800 */
[----:B------:R-:W-:Y:S01]  /*19a60*/  PRMT R130, RZ, 0x7610, R130 ;  /* 0x00007610ff827816 */ /* 0x000fe20000000082 */
[----:B---3--:R-:W-:-:S02]  /*19a70*/  @!P0 IMAD.MOV.U32 R4, RZ, RZ, R14 ;  /* 0x000000ffff048224 */ /* 0x008fc400078e000e */
[----:B------:R-:W3:Y:S01]  /*19a80*/  LDL R14, [R1+0x22c] ;  /* 0x00022c00010e7983 */ /* 0x000ee20000100800 */
[----:B--2---:R-:W-:-:S03]  /*19a90*/  @!P0 IMAD.MOV.U32 R5, RZ, RZ, R15 ;  /* 0x000000ffff058224 */ /* 0x004fc600078e000f */
[----:B------:R-:W2:Y:S04]  /*19aa0*/  LDL R15, [R1+0x228] ;  /* 0x00022800010f7983 */ /* 0x000ea80000100800 */
[----:B------:R0:W2:Y:S02]  /*19ab0*/  @!P0 LDG.E.U8 R128, desc[UR56][R4.64] ;  /* 0x0000003804808981 */ /* 0x0000a4000c1e1100 */
[----:B0-----:R-:W-:Y:S02]  /*19ac0*/  @!P0 IMAD.MOV.U32 R4, RZ, RZ, R12 ;  /* 0x000000ffff048224 */ /* 0x001fe400078e000c */
[----:B----4-:R-:W-:Y:S01]  /*19ad0*/  @!P0 IMAD.MOV.U32 R5, RZ, RZ, R13 ;  /* 0x000000ffff058224 */ /* 0x010fe200078e000d */
[----:B------:R-:W4:Y:S04]  /*19ae0*/  LDL R12, [R1+0x8e4] ;  /* 0x0008e400010c7983 */ /* 0x000f280000100800 */
[----:B------:R0:W4:Y:S04]  /*19af0*/  @!P0 LDG.E.U8 R129, desc[UR56][R4.64] ;  /* 0x0000003804818981 */ /* 0x000128000c1e1100 */
[----:B------:R-:W4:Y:S01]  /*19b00*/  LDL R13, [R1+0x5c0] ;  /* 0x0005c000010d7983 */ /* 0x000f220000100800 */
[----:B0-----:R-:W-:-:S02]  /*19b10*/  @!P0 IMAD.MOV.U32 R4, RZ, RZ, R10 ;  /* 0x000000ffff048224 */ /* 0x001fc400078e000a */
[----:B------:R-:W-:Y:S01]  /*19b20*/  @!P0 IMAD.MOV.U32 R5, RZ, RZ, R11 ;  /* 0x000000ffff058224 */ /* 0x000fe200078e000b */
[----:B------:R-:W-:Y:S01]  /*19b30*/  PRMT R131, RZ, 0x7610, R131 ;  /* 0x00007610ff837816 */ /* 0x000fe20000000083 */
[----:B------:R-:W4:Y:S04]  /*19b40*/  LDL R11, [R1+0x5a0] ;  /* 0x0005a000010b7983 */ /* 0x000f280000100800 */
[----:B------:R0:W4:Y:S04]  /*19b50*/  @!P0 LDG.E.U8 R130, desc[UR56][R4.64] ;  /* 0x0000003804828981 */ /* 0x000128000c1e1100 */
[----:B------:R-:W4:Y:S01]  /*19b60*/  LDL R10, [R1+0x5a4] ;  /* 0x0005a400010a7983 */ /* 0x000f220000100800 */
[----:B0-----:R-:W-:-:S02]  /*19b70*/  @!P0 IMAD.MOV.U32 R4, RZ, RZ, R0 ;  /* 0x000000ffff048224 */ /* 0x001fc400078e0000 */
[----:B------:R-:W-:Y:S01]  /*19b80*/  @!P0 IMAD.MOV.U32 R5, RZ, RZ, R3 ;  /* 0x000000ffff058224 */ /* 0x000fe200078e0003 */
[----:B------:R-:W3:Y:S04]  /*19b90*/  LDL R0, [R1+0x26c] ;  /* 0x00026c0001007983 */ /* 0x000ee80000100800 */
[----:B------:R-:W2:Y:S01]  /*19ba0*/  LDL R3, [R1+0x268] ;  /* 0x0002680001037983 */ /* 0x000ea20000100800 */
[----:B------:R-:W-:-:S03]  /*19bb0*/  PRMT R132, RZ, 0x7610, R132 ;  /* 0x00007610ff847816 */ /* 0x000fc60000000084 */
[----:B------:R0:W4:Y:S01]  /*19bc0*/  @!P0 LDG.E.U8 R131, desc[UR56][R4.64] ;  /* 0x0000003804838981 */ /* 0x000122000c1e1100 */
[----:B------:R-:W-:Y:S01]  /*19bd0*/  PRMT R133, RZ, 0x7610, R133 ;  /* 0x00007610ff857816 */ /* 0x000fe20000000085 */
[----:B0-----:R-:W-:Y:S02]  /*19be0*/  @!P0 IMAD.MOV.U32 R4, RZ, RZ, R8 ;  /* 0x000000ffff048224 */ /* 0x001fe400078e0008 */
[----:B------:R-:W-:Y:S01]  /*19bf0*/  @!P0 IMAD.MOV.U32 R5, RZ, RZ, R9 ;  /* 0x000000ffff058224 */ /* 0x000fe200078e0009 */
[----:B------:R-:W4:Y:S04]  /*19c00*/  LDL R8, [R1+0x564] ;  /* 0x0005640001087983 */ /* 0x000f280000100800 */
[----:B------:R-:W4:Y:S04]  /*19c10*/  LDL R9, [R1+0x560] ;  /* 0x0005600001097983 */ /* 0x000f280000100800 */
[----:B------:R0:W4:Y:S02]  /*19c20*/  @!P0 LDG.E.U8 R132, desc[UR56][R4.64] ;  /* 0x0000003804848981 */ /* 0x000124000c1e1100 */
[----:B0-----:R-:W-:-:S02]  /*19c30*/  @!P0 IMAD.MOV.U32 R4, RZ, RZ, R6 ;  /* 0x000000ffff048224 */ /* 0x001fc400078e0006 */
[----:B------:R-:W-:Y:S01]  /*19c40*/  @!P0 IMAD.MOV.U32 R5, RZ, RZ, R7 ;  /* 0x000000ffff058224 */ /* 0x000fe200078e0007 */
[----:B------:R-:W4:Y:S04]  /*19c50*/  LDL R6, [R1+0x524] ;  /* 0x0005240001067983 */ /* 0x000f280000100800 */
[----:B------:R-:W4:Y:S04]  /*19c60*/  LDL R7, [R1+0x520] ;  /* 0x0005200001077983 */ /* 0x000f280000100800 */
[----:B------:R3:W4:Y:S02]  /*19c70*/  @!P0 LDG.E.U8 R133, desc[UR56][R4.64] ;  /* 0x0000003804858981 */ /* 0x000724000c1e1100 */
[----:B---3--:R-:W-:-:S02]  /*19c80*/  @!P0 IMAD.MOV.U32 R4, RZ, RZ, R0 ;  /* 0x000000ffff048224 */ /* 0x008fc400078e0000 */
[----:B------:R-:W3:Y:S01]  /*19c90*/  LDL R0, [R1+0x4e4] ;  /* 0x0004e40001007983 */ /* 0x000ee20000100800 */
[----:B--2---:R-:W-:-:S03]  /*19ca0*/  @!P0 IMAD.MOV.U32 R5, RZ, RZ, R3 ;  /* 0x000000ffff058224 */ /* 0x004fc600078e0003 */
[----:B------:R-:W2:Y:S01]  /*19cb0*/  LDL R3, [R1+0x4e0] ;  /* 0x0004e00001037983 */ /* 0x000ea20000100800 */
[----:B------:R-:W-:Y:S02]  /*19cc0*/  PRMT R134, RZ, 0x7610, R134 ;  /* 0x00007610ff867816 */ /* 0x000fe40000000086 */
[----:B------:R-:W-:-:S04]  /*19cd0*/  PRMT R135, RZ, 0x7610, R135 ;  /* 0x00007610ff877816 */ /* 0x000fc80000000087 */
[----:B------:R0:W2:Y:S01]  /*19ce0*/  @!P0 LDG.E.U8 R134, desc[UR56][R4.64] ;  /* 0x0000003804868981 */ /* 0x0000a2000c1e1100 */
[----:B------:R-:W-:Y:S01]  /*19cf0*/  PRMT R136, RZ, 0x7610, R136 ;  /* 0x00007610ff887816 */ /* 0x000fe20000000088 */
[----:B0-----:R-:W-:Y:S02]  /*19d00*/  @!P0 IMAD.MOV.U32 R4, RZ, RZ, R14 ;  /* 0x000000ffff048224 */ /* 0x001fe400078e000e */
[----:B------:R-:W-:-:S05]  /*19d10*/  @!P0 IMAD.MOV.U32 R5, RZ, RZ, R15 ;  /* 0x000000ffff058224 */ /* 0x000fca00078e000f */
[----:B------:R4:W2:Y:S01]  /*19d20*/  @!P0 LDG.E.U8 R135, desc[UR56][R4.64] ;  /* 0x0000003804878981 */ /* 0x0008a2000c1e1100 */
[----:B------:R-:W-:Y:S01]  /*19d30*/  PRMT R137, RZ, 0x7610, R137 ;  /* 0x00007610ff897816 */ /* 0x000fe20000000089 */
[----:B----4-:R-:W-:Y:S02]  /*19d40*/  @!P0 IMAD.MOV.U32 R4, RZ, RZ, R12 ;  /* 0x000000ffff048224 */ /* 0x010fe400078e000c */
[----:B------:R-:W-:-:S05]  /*19d50*/  @!P0 IMAD.MOV.U32 R5, RZ, RZ, R13 ;  /* 0x000000ffff058224 */ /* 0x000fca00078e000d */
[----:B------:R0:W4:Y:S01]  /*19d60*/  @!P0 LDG.E.U8 R136, desc[UR56][R4.64] ;  /* 0x0000003804888981 */ /* 0x000122000c1e1100 */
[----:B------:R-:W-:Y:S01]  /*19d70*/  PRMT R138, RZ, 0x7610, R138 ;  /* 0x00007610ff8a7816 */ /* 0x000fe2000000008a */
[----:B0-----:R-:W-:Y:S02]  /*19d80*/  @!P0 IMAD.MOV.U32 R4, RZ, RZ, R10 ;  /* 0x000000ffff048224 */ /* 0x001fe400078e000a */
        /* <DEDUP_REMOVED lines=9> */
[----:B------:R3:W4:Y:S02]  /*19e20*/  @!P0 LDG.E.U8 R139, desc[UR56][R4.64] ;  /* 0x00000038048b8981 */ /* 0x000724000c1e1100 */
[----:B---3--:R-:W-:Y:S02]  /*19e30*/  @!P0 IMAD.MOV.U32 R4, RZ, RZ, R0 ;  /* 0x000000ffff048224 */ /* 0x008fe400078e0000 */
[----:B--2---:R-:W-:Y:S01]  /*19e40*/  @!P0 IMAD.MOV.U32 R5, RZ, RZ, R3 ;  /* 0x000000ffff058224 */ /* 0x004fe200078e0003 */
[----:B------:R-:W-:-:S04]  /*19e50*/  LOP3.LUT R3, R143, 0xffff, RZ, 0xc0, !PT ;  /* 0x0000ffff8f037812 */ /* 0x000fc800078ec0ff */
[----:B------:R0:W2:Y:S01]  /*19e60*/  @!P0 LDG.E.U8 R140, desc[UR56][R4.64] ;  /* 0x00000038048c8981 */ /* 0x0000a2000c1e1100 */
[----:B------:R-:W-:Y:S02]  /*19e70*/  LOP3.LUT R0, R142, 0xffff, RZ, 0xc0, !PT ;  /* 0x0000ffff8e007812 */ /* 0x000fe400078ec0ff */
[----:B0-----:R-:W-:Y:S02]  /*19e80*/  LOP3.LUT R5, R145, 0xffff, RZ, 0xc0, !PT ;  /* 0x0000ffff91057812 */ /* 0x001fe400078ec0ff */
[----:B------:R-:W3:Y:S01]  /*19e90*/  LDL.LU R145, [R1+0x131c] ;  /* 0x00131c0001917983 */ /* 0x000ee20000300800 */
[----:B------:R-:W-:-:S03]  /*19ea0*/  LOP3.LUT R4, R144, 0xffff, RZ, 0xc0, !PT ;  /* 0x0000ffff90047812 */ /* 0x000fc600078ec0ff */
[----:B------:R-:W4:Y:S04]  /*19eb0*/  LDL.LU R144, [R1+0x1318] ;  /* 0x0013180001907983 */ /* 0x000f280000300800 */
[----:B------:R-:W2:Y:S01]  /*19ec0*/  LDL.LU R143, [R1+0x1314] ;  /* 0x00131400018f7983 */ /* 0x000ea20000300800 */
[----:B------:R-:W-:-:S03]  /*19ed0*/  PRMT R12, R5, 0x3340, R4 ;  /* 0x00003340050c7816 */ /* 0x000fc60000000004 */
[----:B------:R-:W3:Y:S01]  /*19ee0*/  LDL.LU R142, [R1+0x1310] ;  /* 0x00131000018e7983 */ /* 0x000ee20000300800 */
[----:B------:R-:W-:-:S03]  /*19ef0*/  LOP3.LUT R5, R141, 0xffff, RZ, 0xc0, !PT ;  /* 0x0000ffff8d057812 */ /* 0x000fc600078ec0ff */
[----:B------:R-:W4:Y:S04]  /*19f00*/  LDL R15, [R1+0x4a0] ;  /* 0x0004a000010f7983 */ /* 0x000f280000100800 */
[----:B------:R-:W2:Y:S04]  /*19f10*/  LDL R14, [R1+0x4a4] ;  /* 0x0004a400010e7983 */ /* 0x000ea80000100800 */
[----:B------:R-:W3:Y:S04]  /*19f20*/  LDL.LU R141, [R1+0x130c] ;  /* 0x00130c00018d7983 */ /* 0x000ee80000300800 */
[----:B------:R-:W3:Y:S04]  /*19f30*/  LDL R20, [R1+0xdf4] ;  /* 0x000df40001147983 */ /* 0x000ee80000100800 */
[----:B------:R-:W3:Y:S01]  /*19f40*/  LDL R13, [R1+0x464] ;  /* 0x00046400010d7983 */ /* 0x000ee20000100800 */
[----:B------:R-:W-:-:S02]  /*19f50*/  PRMT R11, R3, 0x3340, R0 ;  /* 0x00003340030b7816 */ /* 0x000fc40000000000 */
[----:B------:R-:W-:Y:S01]  /*19f60*/  LOP3.LUT R4, R251, 0xffff, RZ, 0xc0, !PT ;  /* 0x0000fffffb047812 */ /* 0x000fe200078ec0ff */
[----:B------:R-:W3:Y:S01]  /*19f70*/  LDL R21, [R1+0x460] ;  /* 0x0004600001157983 */ /* 0x000ee20000100800 */
[----:B------:R-:W-:Y:S02]  /*19f80*/  LOP3.LUT R3, R247, 0xffff, RZ, 0xc0, !PT ;  /* 0x0000fffff7037812 */ /* 0x000fe400078ec0ff */
[----:B------:R-:W-:Y:S01]  /*19f90*/  LOP3.LUT R0, R242, 0xffff, RZ, 0xc0, !PT ;  /* 0x0000fffff2007812 */ /* 0x000fe200078ec0ff */
[----:B------:R-:W3:Y:S01]  /*19fa0*/  LDL R18, [R1+0x420] ;  /* 0x0004200001127983 */ /* 0x000ee20000100800 */
[----:B------:R-:W-:Y:S02]  /*19fb0*/  PRMT R10, R5, 0x3340, R4 ;  /* 0x00003340050a7816 */ /* 0x000fe40000000004 */
[----:B------:R-:W-:Y:S01]  /*19fc0*/  PRMT R9, R3, 0x3340, R0 ;  /* 0x0000334003097816 */ /* 0x000fe20000000000 */
[----:B------:R-:W3:Y:S01]  /*19fd0*/  LDL R16, [R1+0x424] ;  /* 0x0004240001107983 */ /* 0x000ee20000100800 */
[----:B------:R-:W-:-:S02]  /*19fe0*/  LOP3.LUT R5, R237, 0xffff, RZ, 0xc0, !PT ;  /* 0x0000ffffed057812 */ /* 0x000fc400078ec0ff */
[----:B------:R-:W-:Y:S02]  /*19ff0*/  LOP3.LUT R4, R233, 0xffff, RZ, 0xc0, !PT ;  /* 0x0000ffffe9047812 */ /* 0x000fe400078ec0ff */
[----:B------:R-:W-:Y:S02]  /*1a000*/  LOP3.LUT R3, R229, 0xffff, RZ, 0xc0, !PT ;  /* 0x0000ffffe5037812 */ /* 0x000fe400078ec0ff */
[----:B------:R-:W-:Y:S02]  /*1a010*/  LOP3.LUT R0, R225, 0xffff, RZ, 0xc0, !PT ;  /* 0x0000ffffe1007812 */ /* 0x000fe400078ec0ff */
[----:B------:R-:W-:Y:S02]  /*1a020*/  PRMT R8, R5, 0x3340, R4 ;  /* 0x0000334005087816 */ /* 0x000fe40000000004 */
[----:B------:R-:W-:Y:S02]  /*1a030*/  PRMT R6, R3, 0x3340, R0 ;  /* 0x0000334003067816 */ /* 0x000fe40000000000 */
[----:B------:R-:W-:-:S02]  /*1a040*/  LOP3.LUT R5, R217, 0xffff, RZ, 0xc0, !PT ;  /* 0x0000ffffd9057812 */ /* 0x000fc400078ec0ff */
[----:B------:R-:W-:Y:S02]  /*1a050*/  LOP3.LUT R4, R22, 0xffff, RZ, 0xc0, !PT ;  /* 0x0000ffff16047812 */ /* 0x000fe400078ec0ff */
[----:B------:R-:W-:Y:S02]  /*1a060*/  LOP3.LUT R3, R19, 0xffff, RZ, 0xc0, !PT ;  /* 0x0000ffff13037812 */ /* 0x000fe400078ec0ff */
[----:B------:R-:W-:Y:S02]  /*1a070*/  LOP3.LUT R0, R17, 0xffff, RZ, 0xc0, !PT ;  /* 0x0000ffff11007812 */ /* 0x000fe400078ec0ff */
[----:B------:R-:W-:Y:S02]  /*1a080*/  PRMT R7, R5, 0x3340, R4 ;  /* 0x0000334005077816 */ /* 0x000fe40000000004 */
[----:B------:R-:W-:Y:S02]  /*1a090*/  PRMT R0, R3, 0x3340, R0 ;  /* 0x0000334003007816 */ /* 0x000fe40000000000 */
[----:B------:R-:W-:Y:S01]  /*1a0a0*/  PRMT R5, R10, 0x5410, R9 ;  /* 0x000054100a057816 */ /* 0x000fe20000000009 */
[----:B------:R-:W3:Y:S01]  /*1a0b0*/  LDL R3, [R1+0x320] ;  /* 0x0003200001037983 */ /* 0x000ee20000100800 */
[----:B------:R-:W-:-:S02]  /*1a0c0*/  PRMT R6, R8, 0x5410, R6 ;  /* 0x0000541008067816 */ /* 0x000fc40000000006 */
[----:B------:R-:W-:Y:S01]  /*1a0d0*/  PRMT R4, R12, 0x5410, R11 ;  /* 0x000054100c047816 */ /* 0x000fe2000000000b */
[----:B------:R-:W3:Y:S01]  /*1a0e0*/  LDL R10, [R1+0x364] ;  /* 0x00036400010a7983 */ /* 0x000ee20000100800 */
[----:B------:R-:W-:-:S03]  /*1a0f0*/  PRMT R7, R7, 0x5410, R0 ;  /* 0x0000541007077816 */ /* 0x000fc60000000000 */
[----:B------:R-:W3:Y:S04]  /*1a100*/  LDL R12, [R1+0x3a4] ;  /* 0x0003a400010c7983 */ /* 0x000ee80000100800 */
[----:B------:R-:W3:Y:S04]  /*1a110*/  LDL R11, [R1+0x360] ;  /* 0x00036000010b7983 */ /* 0x000ee80000100800 */
[----:B------:R-:W3:Y:S01]  /*1a120*/  LDL R0, [R1+0x324] ;  /* 0x0003240001007983 */ /* 0x000ee20000100800 */
[----:B----4-:R-:W-:-:S03]  /*1a130*/  @!P0 IMAD.MOV.U32 R9, RZ, RZ, R15 ;  /* 0x000000ffff098224 */ /* 0x010fc600078e000f */
[----:B------:R-:W4:Y:S01]  /*1a140*/  LDL R15, [R1+0x3e0] ;  /* 0x0003e000010f7983 */ /* 0x000f220000100800 */
[----:B--2---:R-:W-:-:S03]  /*1a150*/  @!P0 IMAD.MOV.U32 R8, RZ, RZ, R14 ;  /* 0x000000ffff088224 */ /* 0x004fc600078e000e */
[----:B------:R-:W2:Y:S04]  /*1a160*/  LDL R14, [R1+0x3e4] ;  /* 0x0003e400010e7983 */ /* 0x000ea80000100800 */
[----:B---3--:R0:W-:Y:S02]  /*1a170*/  STS.128 [R20+UR58], R4 ;  /* 0x0000000414007988 */ /* 0x0081e40008000c3a */
[----:B0-----:R-:W-:Y:S01]  /*1a180*/  @!P0 IMAD.MOV.U32 R4, RZ, RZ, R13 ;  /* 0x000000ffff048224 */ /* 0x001fe200078e000d */
[----:B------:R-:W-:Y:S01]  /*1a190*/  PRMT R142, RZ, 0x7610, R142 ;  /* 0x00007610ff8e7816 */ /* 0x000fe2000000008e */
[----:B------:R-:W3:Y:S01]  /*1a1a0*/  LDL R13, [R1+0x3a0] ;  /* 0x0003a000010d7983 */ /* 0x000ee20000100800 */
[----:B------:R-:W-:Y:S01]  /*1a1b0*/  @!P0 IMAD.MOV.U32 R5, RZ, RZ, R21 ;  /* 0x000000ffff058224 */ /* 0x000fe200078e0015 */
[----:B------:R-:W-:-:S02]  /*1a1c0*/  PRMT R143, RZ, 0x7610, R143 ;  /* 0x00007610ff8f7816 */ /* 0x000fc4000000008f */
[----:B------:R-:W-:Y:S01]  /*1a1d0*/  PRMT R144, RZ, 0x7610, R144 ;  /* 0x00007610ff907816 */ /* 0x000fe20000000090 */
[----:B------:R-:W3:Y:S04]  /*1a1e0*/  LDL R7, [R1+0x2a0] ;  /* 0x0002a00001077983 */ /* 0x000ee80000100800 */
[----:B------:R0:W3:Y:S01]  /*1a1f0*/  @!P0 LDG.E.U8 R142, desc[UR56][R4.64] ;  /* 0x00000038048e8981 */ /* 0x0000e2000c1e1100 */
[----:B------:R-:W-:Y:S02]  /*1a200*/  PRMT R141, RZ, 0x7610, R141 ;  /* 0x00007610ff8d7816 */ /* 0x000fe4000000008d */
[----:B------:R-:W-:Y:S01]  /*1a210*/  PRMT R215, RZ, 0x7610, R215 ;  /* 0x00007610ffd77816 */ /* 0x000fe200000000d7 */
[----:B------:R-:W3:Y:S04]  /*1a220*/  LDL R6, [R1+0x2a4] ;  /* 0x0002a40001067983 */ /* 0x000ee80000100800 */
[----:B------:R-:W3:Y:S01]  /*1a230*/  @!P0 LDG.E.U8 R141, desc[UR56][R8.64] ;  /* 0x00000038088d8981 */ /* 0x000ee2000c1e1100 */
[----:B0-----:R-:W-:-:S02]  /*1a240*/  @!P0 IMAD.MOV.U32 R4, RZ, RZ, R16 ;  /* 0x000000ffff048224 */ /* 0x001fc400078e0010 */
[----:B------:R-:W-:-:S05]  /*1a250*/  @!P0 IMAD.MOV.U32 R5, RZ, RZ, R18 ;  /* 0x000000ffff058224 */ /* 0x000fca00078e0012 */
[----:B------:R4:W3:Y:S04]  /*1a260*/  @!P0 LDG.E.U8 R143, desc[UR56][R4.64] ;  /* 0x00000038048f8981 */ /* 0x0008e8000c1e1100 */
[----:B------:R-:W3:Y:S04]  /*1a270*/  LDL R9, [R1+0x2e0] ;  /* 0x0002e00001097983 */ /* 0x000ee80000100800 */
[----:B------:R-:W3:Y:S01]  /*1a280*/  LDL R8, [R1+0x2e4] ;  /* 0x0002e40001087983 */ /* 0x000ee20000100800 */
[----:B------:R-:W-:Y:S01]  /*1a290*/  PRMT R145, RZ, 0x7610, R145 ;  /* 0x00007610ff917816 */ /* 0x000fe20000000091 */
[----:B----4-:R-:W-:-:S02]  /*1a2a0*/  @!P0 IMAD.MOV.U32 R5, RZ, RZ, R15 ;  /* 0x000000ffff058224 */ /* 0x010fc400078e000f */
[----:B------:R-:W4:Y:S01]  /*1a2b0*/  LDL R15, [R1+0x220] ;  /* 0x00022000010f7983 */ /* 0x000f220000100800 */
[----:B--2---:R-:W-:-:S03]  /*1a2c0*/  @!P0 IMAD.MOV.U32 R4, RZ, RZ, R14 ;  /* 0x000000ffff048224 */ /* 0x004fc600078e000e */
[----:B------:R-:W2:Y:S04]  /*1a2d0*/  LDL R14, [R1+0x224] ;  /* 0x00022400010e7983 */ /* 0x000ea80000100800 */
[----:B------:R0:W4:Y:S02]  /*1a2e0*/  @!P0 LDG.E.U8 R144, desc[UR56][R4.64] ;  /* 0x0000003804908981 */ /* 0x000124000c1e1100 */
[----:B0-----:R-:W-:Y:S02]  /*1a2f0*/  @!P0 IMAD.MOV.U32 R4, RZ, RZ, R12 ;  /* 0x000000ffff048224 */ /* 0x001fe400078e000c */
[----:B------:R-:W4:Y:S01]  /*1a300*/  LDL R12, [R1+0x8fc] ;  /* 0x0008fc00010c7983 */ /* 0x000f220000100800 */
[----:B---3--:R-:W-:-:S03]  /*1a310*/  @!P0 IMAD.MOV.U32 R5, RZ, RZ, R13 ;  /* 0x000000ffff058224 */ /* 0x008fc600078e000d */
[----:B------:R-:W3:Y:S04]  /*1a320*/  LDL R13, [R1+0x8e0] ;  /* 0x0008e000010d7983 */ /* 0x000ee80000100800 */
[----:B------:R0:W3:Y:S02]  /*1a330*/  @!P0 LDG.E.U8 R215, desc[UR56][R4.64] ;  /* 0x0000003804d78981 */ /* 0x0000e4000c1e1100 */
[----:B0-----:R-:W-:Y:S02]  /*1a340*/  @!P0 IMAD.MOV.U32 R4, RZ, RZ, R10 ;  /* 0x000000ffff048224 */ /* 0x001fe400078e000a */
[----:B------:R-:W-:Y:S01]  /*1a350*/  @!P0 IMAD.MOV.U32 R5, RZ, RZ, R11 ;  /* 0x000000ffff058224 */ /* 0x000fe200078e000b */
[----:B------:R-:W-:Y:S01]  /*1a360*/  PRMT R146, RZ, 0x7610, R146 ;  /* 0x00007610ff927816 */ /* 0x000fe20000000092 */
[----:B------:R-:W3:Y:S04]  /*1a370*/  LDL R11, [R1+0x598] ;  /* 0x00059800010b7983 */ /* 0x000ee80000100800 */
[----:B------:R0:W3:Y:S04]  /*1a380*/  @!P0 LDG.E.U8 R145, desc[UR56][R4.64] ;  /* 0x0000003804918981 */ /* 0x0000e8000c1e1100 */
[----:B------:R-:W3:Y:S01]  /*1a390*/  LDL R10, [R1+0x59c] ;  /* 0x00059c00010a7983 */ /* 0x000ee20000100800 */
[----:B0-----:R-:W-:-:S02]  /*1a3a0*/  @!P0 IMAD.MOV.U32 R4, RZ, RZ, R0 ;  /* 0x000000ffff048224 */ /* 0x001fc400078e0000 */
[----:B------:R-:W-:Y:S01]  /*1a3b0*/  @!P0 IMAD.MOV.U32 R5, RZ, RZ, R3 ;  /* 0x000000ffff058224 */ /* 0x000fe200078e0003 */
[----:B------:R-:W2:Y:S04]  /*1a3c0*/  LDL R0, [R1+0x264] ;  /* 0x0002640001007983 */ /* 0x000ea80000100800 */
[----:B------:R-:W4:Y:S01]  /*1a3d0*/  LDL R3, [R1+0x260] ;  /* 0x0002600001037983 */ /* 0x000f220000100800 */
[----:B------:R-:W-:-:S03]  /*1a3e0*/  PRMT R147, RZ, 0x7610, R147 ;  /* 0x00007610ff937816 */ /* 0x000fc60000000093 */
[----:B------:R0:W3:Y:S01]  /*1a3f0*/  @!P0 LDG.E.U8 R146, desc[UR56][R4.64] ;  /* 0x0000003804928981 */ /* 0x0000e2000c1e1100 */
[----:B------:R-:W-:Y:S01]  /*1a400*/  PRMT R148, RZ, 0x7610, R148 ;  /* 0x00007610ff947816 */ /* 0x000fe20000000094 */
[----:B0-----:R-:W-:Y:S02]  /*1a410*/  @!P0 IMAD.MOV.U32 R4, RZ, RZ, R8 ;  /* 0x000000ffff048224 */ /* 0x001fe400078e0008 */
[----:B------:R-:W-:Y:S01]  /*1a420*/  @!P0 IMAD.MOV.U32 R5, RZ, RZ, R9 ;  /* 0x000000ffff058224 */ /* 0x000fe200078e0009 */
[----:B------:R-:W3:Y:S04]  /*1a430*/  LDL R8, [R1+0x55c] ;  /* 0x00055c0001087983 */ /* 0x000ee80000100800 */
[----:B------:R-:W3:Y:S04]  /*1a440*/  LDL R9, [R1+0x558] ;  /* 0x0005580001097983 */ /* 0x000ee80000100800 */
[----:B------:R0:W3:Y:S02]  /*1a450*/  @!P0 LDG.E.U8 R147, desc[UR56][R4.64] ;  /* 0x0000003804938981 */ /* 0x0000e4000c1e1100 */
[----:B0-----:R-:W-:-:S02]  /*1a460*/  @!P0 IMAD.MOV.U32 R4, RZ, RZ, R6 ;  /* 0x000000ffff048224 */ /* 0x001fc400078e0006 */
[----:B------:R-:W-:Y:S01]  /*1a470*/  @!P0 IMAD.MOV.U32 R5, RZ, RZ, R7 ;  /* 0x000000ffff058224 */ /* 0x000fe200078e0007 */
[----:B------:R-:W3:Y:S04]  /*1a480*/  LDL R6, [R1+0x51c] ;  /* 0x00051c0001067983 */ /* 0x000ee80000100800 */
[----:B------:R-:W3:Y:S04]  /*1a490*/  LDL R7, [R1+0x518] ;  /* 0x0005180001077983 */ /* 0x000ee80000100800 */
[----:B------:R2:W3:Y:S02]  /*1a4a0*/  @!P0 LDG.E.U8 R148, desc[UR56][R4.64] ;  /* 0x0000003804948981 */ /* 0x0004e4000c1e1100 */
[----:B--2---:R-:W-:-:S02]  /*1a4b0*/  @!P0 IMAD.MOV.U32 R4, RZ, RZ, R0 ;  /* 0x000000ffff048224 */ /* 0x004fc400078e0000 */
[----:B------:R-:W2:Y:S01]  /*1a4c0*/  LDL R0, [R1+0x4dc] ;  /* 0x0004dc0001007983 */ /* 0x000ea20000100800 */
[----:B----4-:R-:W-:-:S03]  /*1a4d0*/  @!P0 IMAD.MOV.U32 R5, RZ, RZ, R3 ;  /* 0x000000ffff058224 */ /* 0x010fc600078e0003 */
[----:B------:R-:W4:Y:S01]  /*1a4e0*/  LDL R3, [R1+0x4d8] ;  /* 0x0004d80001037983 */ /* 0x000f220000100800 */
[----:B------:R-:W-:Y:S02]  /*1a4f0*/  PRMT R214, RZ, 0x7610, R214 ;  /* 0x00007610ffd67816 */ /* 0x000fe400000000d6 */
[----:B------:R-:W-:-:S04]  /*1a500*/  PRMT R213, RZ, 0x7610, R213 ;  /* 0x00007610ffd57816 */ /* 0x000fc800000000d5 */
[----:B------:R0:W4:Y:S01]  /*1a510*/  @!P0 LDG.E.U8 R214, desc[UR56][R4.64] ;  /* 0x0000003804d68981 */ /* 0x000122000c1e1100 */
[----:B------:R-:W-:Y:S01]  /*1a520*/  PRMT R212, RZ, 0x7610, R212 ;  /* 0x00007610ffd47816 */ /* 0x000fe200000000d4 */
[----:B0-----:R-:W-:Y:S02]  /*1a530*/  @!P0 IMAD.MOV.U32 R4, RZ, RZ, R14 ;  /* 0x000000ffff048224 */ /* 0x001fe400078e000e */
[----:B------:R-:W-:-:S05]  /*1a540*/  @!P0 IMAD.MOV.U32 R5, RZ, RZ, R15 ;  /* 0x000000ffff058224 */ /* 0x000fca00078e000f */
[----:B------:R0:W4:Y:S01]  /*1a550*/  @!P0 LDG.E.U8 R213, desc[UR56][R4.64] ;  /* 0x0000003804d58981 */ /* 0x000122000c1e1100 */
[----:B------:R-:W-:Y:S01]  /*1a560*/  PRMT R211, RZ, 0x7610, R211 ;  /* 0x00007610ffd37816 */ /* 0x000fe200000000d3 */
[----:B0-----:R-:W-:Y:S02]  /*1a570*/  @!P0 IMAD.MOV.U32 R4, RZ, RZ, R12 ;  /* 0x000000ffff048224 */ /* 0x001fe400078e000c */
[----:B---3--:R-:W-:-:S05]  /*1a580*/  @!P0 IMAD.MOV.U32 R5, RZ, RZ, R13 ;  /* 0x000000ffff058224 */ /* 0x008fca00078e000d */
[----:B------:R0:W3:Y:S01]  /*1a590*/  @!P0 LDG.E.U8 R212, desc[UR56][R4.64] ;  /* 0x0000003804d48981 */ /* 0x0000e2000c1e1100 */
[----:B------:R-:W-:Y:S01]  /*1a5a0*/  PRMT R210, RZ, 0x7610, R210 ;  /* 0x00007610ffd27816 */ /* 0x000fe200000000d2 */
[----:B0-----:R-:W-:Y:S02]  /*1a5b0*/  @!P0 IMAD.MOV.U32 R4, RZ, RZ, R10 ;  /* 0x000000ffff048224 */ /* 0x001fe400078e000a */
[----:B------:R-:W-:-:S05]  /*1a5c0*/  @!P0 IMAD.MOV.U32 R5, RZ, RZ, R11 ;  /* 0x000000ffff058224 */ /* 0x000fca00078e000b */
        /* <DEDUP_REMOVED lines=8> */
[----:B------:R2:W3:Y:S02]  /*1a650*/  @!P0 LDG.E.U8 R209, desc[UR56][R4.64] ;  /* 0x0000003804d18981 */ /* 0x0004e4000c1e1100 */
[----:B--2---:R-:W-:Y:S02]  /*1a660*/  @!P0 IMAD.MOV.U32 R4, RZ, RZ, R0 ;  /* 0x000000ffff048224 */ /* 0x004fe400078e0000 */
[----:B----4-:R-:W-:Y:S01]  /*1a670*/  @!P0 IMAD.MOV.U32 R5, RZ, RZ, R3 ;  /* 0x000000ffff058224 */ /* 0x010fe200078e0003 */
[----:B------:R-:W-:-:S04]  /*1a680*/  LOP3.LUT R3, R194, 0xffff, RZ, 0xc0, !PT ;  /* 0x0000ffffc2037812 */ /* 0x000fc800078ec0ff */
[----:B------:R0:W2:Y:S01]  /*1a690*/  @!P0 LDG.E.U8 R208, desc[UR56][R4.64] ;  /* 0x0000003804d08981 */ /* 0x0000a2000c1e1100 */
[----:B------:R-:W-:Y:S02]  /*1a6a0*/  LOP3.LUT R0, R195, 0xffff, RZ, 0xc0, !PT ;  /* 0x0000ffffc3007812 */ /* 0x000fe400078ec0ff */
[----:B0-----:R-:W-:Y:S02]  /*1a6b0*/  LOP3.LUT R5, R192, 0xffff, RZ, 0xc0, !PT ;  /* 0x0000ffffc0057812 */ /* 0x001fe400078ec0ff */
[----:B------:R-:W-:Y:S01]  /*1a6c0*/  LOP3.LUT R4, R193, 0xffff, RZ, 0xc0, !PT ;  /* 0x0000ffffc1047812 */ /* 0x000fe200078ec0ff */
[----:B------:R-:W4:Y:S01]  /*1a6d0*/  LDL.LU R192, [R1+0x1308] ;  /* 0x0013080001c07983 */ /* 0x000f220000300800 */
[----:B------:R-:W-:Y:S02]  /*1a6e0*/  PRMT R11, R3, 0x3340, R0 ;  /* 0x00003340030b7816 */ /* 0x000fe40000000000 */
[----:B------:R-:W-:Y:S01]  /*1a6f0*/  PRMT R12, R5, 0x3340, R4 ;  /* 0x00003340050c7816 */ /* 0x000fe20000000004 */
[----:B------:R-:W3:Y:S01]  /*1a700*/  LDL.LU R193, [R1+0x1304] ;  /* 0x0013040001c17983 */ /* 0x000ee20000300800 */
[----:B------:R-:W-:-:S02]  /*1a710*/  LOP3.LUT R5, R196, 0xffff, RZ, 0xc0, !PT ;  /* 0x0000ffffc4057812 */ /* 0x000fc400078ec0ff */
[----:B------:R-:W-:Y:S01]  /*1a720*/  LOP3.LUT R4, R197, 0xffff, RZ, 0xc0, !PT ;  /* 0x0000ffffc5047812 */ /* 0x000fe200078ec0ff */
[----:B------:R-:W2:Y:S01]  /*1a730*/  LDL.LU R194, [R1+0x1300] ;  /* 0x0013000001c27983 */ /* 0x000ea20000300800 */
[----:B------:R-:W-:Y:S02]  /*1a740*/  LOP3.LUT R3, R198, 0xffff, RZ, 0xc0, !PT ;  /* 0x0000ffffc6037812 */ /* 0x000fe400078ec0ff */
[----:B------:R-:W-:Y:S01]  /*1a750*/  LOP3.LUT R0, R199, 0xffff, RZ, 0xc0, !PT ;  /* 0x0000ffffc7007812 */ /* 0x000fe200078ec0ff */
[----:B------:R-:W4:Y:S01]  /*1a760*/  LDL.LU R195, [R1+0x12fc] ;  /* 0x0012fc0001c37983 */ /* 0x000f220000300800 */
[----:B------:R-:W-:-:S03]  /*1a770*/  PRMT R10, R5, 0x3340, R4 ;  /* 0x00003340050a7816 */ /* 0x000fc60000000004 */
[----:B------:R-:W3:Y:S01]  /*1a780*/  LDL.LU R196, [R1+0x12f8] ;  /* 0x0012f80001c47983 */ /* 0x000ee20000300800 */
[----:B------:R-:W-:-:S03]  /*1a790*/  LOP3.LUT R5, R200, 0xffff, RZ, 0xc0, !PT ;  /* 0x0000ffffc8057812 */ /* 0x000fc600078ec0ff */
[----:B------:R-:W2:Y:S01]  /*1a7a0*/  LDL.LU R197, [R1+0x12f4] ;  /* 0x0012f40001c57983 */ /* 0x000ea20000300800 */
[----:B------:R-:W-:-:S03]  /*1a7b0*/  PRMT R9, R3, 0x3340, R0 ;  /* 0x0000334003097816 */ /* 0x000fc60000000000 */
[----:B------:R-:W4:Y:S01]  /*1a7c0*/  LDL.LU R198, [R1+0x12f0] ;  /* 0x0012f00001c67983 */ /* 0x000f220000300800 */
[----:B------:R-:W-:-:S03]  /*1a7d0*/  LOP3.LUT R4, R201, 0xffff, RZ, 0xc0, !PT ;  /* 0x0000ffffc9047812 */ /* 0x000fc600078ec0ff */
[----:B------:R-:W3:Y:S01]  /*1a7e0*/  LDL.LU R199, [R1+0x12ec] ;  /* 0x0012ec0001c77983 */ /* 0x000ee20000300800 */
[----:B------:R-:W-:-:S03]  /*1a7f0*/  LOP3.LUT R3, R202, 0xffff, RZ, 0xc0, !PT ;  /* 0x0000ffffca037812 */ /* 0x000fc600078ec0ff */
[----:B------:R-:W2:Y:S01]  /*1a800*/  LDL.LU R200, [R1+0x12e8] ;  /* 0x0012e80001c87983 */ /* 0x000ea20000300800 */
[----:B------:R-:W-:-:S03]  /*1a810*/  LOP3.LUT R0, R203, 0xffff, RZ, 0xc0, !PT ;  /* 0x0000ffffcb007812 */ /* 0x000fc600078ec0ff */
[----:B------:R-:W4:Y:S04]  /*1a820*/  LDL.LU R201, [R1+0x12e4] ;  /* 0x0012e40001c97983 */ /* 0x000f280000300800 */
[----:B------:R-:W3:Y:S04]  /*1a830*/  LDL.LU R202, [R1+0x12e0] ;  /* 0x0012e00001ca7983 */ /* 0x000ee80000300800 */
[----:B------:R-:W2:Y:S04]  /*1a840*/  LDL R14, [R1+0x49c] ;  /* 0x00049c00010e7983 */ /* 0x000ea80000100800 */
[----:B------:R-:W4:Y:S01]  /*1a850*/  LDL.LU R203, [R1+0x12dc] ;  /* 0x0012dc0001cb7983 */ /* 0x000f220000300800 */
[----:B------:R-:W-:-:S03]  /*1a860*/  PRMT R8, R5, 0x3340, R4 ;  /* 0x0000334005087816 */ /* 0x000fc60000000004 */
[----:B------:R-:W3:Y:S01]  /*1a870*/  LDL R15, [R1+0x498] ;  /* 0x00049800010f7983 */ /* 0x000ee20000100800 */
[----:B------:R-:W-:-:S03]  /*1a880*/  LOP3.LUT R5, R204, 0xffff, RZ, 0xc0, !PT ;  /* 0x0000ffffcc057812 */ /* 0x000fc600078ec0ff */
[----:B------:R-:W4:Y:S04]  /*1a890*/  LDL.LU R204, [R1+0x12d8] ;  /* 0x0012d80001cc7983 */ /* 0x000f280000300800 */
[----:B------:R-:W4:Y:S01]  /*1a8a0*/  LDL R13, [R1+0x45c] ;  /* 0x00045c00010d7983 */ /* 0x000f220000100800 */
[----:B------:R-:W-:Y:S02]  /*1a8b0*/  LOP3.LUT R4, R207, 0xffff, RZ, 0xc0, !PT ;  /* 0x0000ffffcf047812 */ /* 0x000fe400078ec0ff */
[----:B------:R-:W-:Y:S01]  /*1a8c0*/  PRMT R6, R3, 0x3340, R0 ;  /* 0x0000334003067816 */ /* 0x000fe20000000000 */
[----:B------:R-:W4:Y:S01]  /*1a8d0*/  LDL.LU R207, [R1+0x12d4] ;  /* 0x0012d40001cf7983 */ /* 0x000f220000300800 */
[----:B------:R-:W-:-:S03]  /*1a8e0*/  LOP3.LUT R3, R205, 0xffff, RZ, 0xc0, !PT ;  /* 0x0000ffffcd037812 */ /* 0x000fc600078ec0ff */
[----:B------:R-:W4:Y:S01]  /*1a8f0*/  LDL R18, [R1+0x458] ;  /* 0x0004580001127983 */ /* 0x000f220000100800 */
[----:B------:R-:W-:-:S03]  /*1a900*/  LOP3.LUT R0, R206, 0xffff, RZ, 0xc0, !PT ;  /* 0x0000ffffce007812 */ /* 0x000fc600078ec0ff */
[----:B------:R-:W4:Y:S04]  /*1a910*/  LDL R16, [R1+0x41c] ;  /* 0x00041c0001107983 */ /* 0x000f280000100800 */
[----:B------:R-:W4:Y:S04]  /*1a920*/  LDL.LU R205, [R1+0x12d0] ;  /* 0x0012d00001cd7983 */ /* 0x000f280000300800 */
[----:B------:R-:W4:Y:S04]  /*1a930*/  LDL R17, [R1+0x418] ;  /* 0x0004180001117983 */ /* 0x000f280000100800 */
[----:B------:R-:W4:Y:S01]  /*1a940*/  LDL.LU R206, [R1+0x12cc] ;  /* 0x0012cc0001ce7983 */ /* 0x000f220000300800 */
[----:B------:R-:W-:-:S02]  /*1a950*/  PRMT R7, R5, 0x3340, R4 ;  /* 0x0000334005077816 */ /* 0x000fc40000000004 */
        /* <DEDUP_REMOVED lines=13> */
[----:B--2---:R-:W-:-:S03]  /*1aa30*/  @!P0 IMAD.MOV.U32 R8, RZ, RZ, R14 ;  /* 0x000000ffff088224 */ /* 0x004fc600078e000e */
[----:B------:R-:W2:Y:S01]  /*1aa40*/  LDL R14, [R1+0x3dc] ;  /* 0x0003dc00010e7983 */ /* 0x000ea20000100800 */
[----:B---3--:R-:W-:-:S03]  /*1aa50*/  @!P0 IMAD.MOV.U32 R9, RZ, RZ, R15 ;  /* 0x000000ffff098224 */ /* 0x008fc600078e000f */
[----:B------:R-:W3:Y:S01]  /*1aa60*/  LDL R15, [R1+0x3d8] ;  /* 0x0003d800010f7983 */ /* 0x000ee20000100800 */
[----:B----4-:R-:W-:-:S03]  /*1aa70*/  @!P0 IMAD.MOV.U32 R4, RZ, RZ, R13 ;  /* 0x000000ffff048224 */ /* 0x010fc600078e000d */
[----:B------:R-:W4:Y:S01]  /*1aa80*/  LDL R13, [R1+0x398] ;  /* 0x00039800010d7983 */ /* 0x000f220000100800 */
[----:B------:R-:W-:Y:S01]  /*1aa90*/  @!P0 IMAD.MOV.U32 R5, RZ, RZ, R18 ;  /* 0x000000ffff058224 */ /* 0x000fe200078e0012 */
[----:B------:R-:W-:Y:S02]  /*1aaa0*/  PRMT R204, RZ, 0x7610, R204 ;  /* 0x00007610ffcc7816 */ /* 0x000fe400000000cc */
[----:B------:R-:W-:Y:S02]  /*1aab0*/  PRMT R205, RZ, 0x7610, R205 ;  /* 0x00007610ffcd7816 */ /* 0x000fe400000000cd */
[----:B------:R-:W-:-:S06]  /*1aac0*/  PRMT R206, RZ, 0x7610, R206 ;  /* 0x00007610ffce7816 */ /* 0x000fcc00000000ce */
[----:B------:R0:W4:Y:S01]  /*1aad0*/  @!P0 LDG.E.U8 R206, desc[UR56][R4.64] ;  /* 0x0000003804ce8981 */ /* 0x000122000c1e1100 */
        /* <DEDUP_REMOVED lines=9> */
[----:B--2---:R-:W-:-:S02]  /*1ab70*/  @!P0 IMAD.MOV.U32 R4, RZ, RZ, R14 ;  /* 0x000000ffff048224 */ /* 0x004fc400078e000e */
[----:B------:R-:W2:Y:S01]  /*1ab80*/  LDL R14, [R1+0x21c] ;  /* 0x00021c00010e7983 */ /* 0x000ea20000100800 */
[----:B---3--:R-:W-:-:S03]  /*1ab90*/  @!P0 IMAD.MOV.U32 R5, RZ, RZ, R15 ;  /* 0x000000ffff058224 */ /* 0x008fc600078e000f */
[----:B------:R-:W3:Y:S04]  /*1aba0*/  LDL R15, [R1+0x218] ;  /* 0x00021800010f7983 */ /* 0x000ee80000100800 */
[----:B------:R0:W3:Y:S02]  /*1abb0*/  @!P0 LDG.E.U8 R204, desc[UR56][R4.64] ;  /* 0x0000003804cc8981 */ /* 0x0000e4000c1e1100 */
        /* <DEDUP_REMOVED lines=13> */
[----:B------:R-:W2:Y:S04]  /*1ac90*/  LDL R0, [R1+0x25c] ;  /* 0x00025c0001007983 */ /* 0x000ea80000100800 */
[----:B------:R-:W3:Y:S01]  /*1aca0*/  LDL R3, [R1+0x258] ;  /* 0x0002580001037983 */ /* 0x000ee20000100800 */
        /* <DEDUP_REMOVED lines=13> */
[----:B--2---:R-:W-:-:S02]  /*1ad80*/  @!P0 IMAD.MOV.U32 R4, RZ, RZ, R0 ;  /* 0x000000ffff048224 */ /* 0x004fc400078e0000 */
[----:B------:R-:W2:Y:S01]  /*1ad90*/  LDL R0, [R1+0x4d4] ;  /* 0x0004d40001007983 */ /* 0x000ea20000100800 */
[----:B---3--:R-:W-:-:S03]  /*1ada0*/  @!P0 IMAD.MOV.U32 R5, RZ, RZ, R3 ;  /* 0x000000ffff058224 */ /* 0x008fc600078e0003 */
[----:B------:R-:W3:Y:S01]  /*1adb0*/  LDL R3, [R1+0x4d0] ;  /* 0x0004d00001037983 */ /* 0x000ee20000100800 */
[----:B------:R-:W-:Y:S02]  /*1adc0*/  PRMT R198, RZ, 0x7610, R198 ;  /* 0x00007610ffc67816 */ /* 0x000fe400000000c6 */
[----:B------:R-:W-:-:S04]  /*1add0*/  PRMT R197, RZ, 0x7610, R197 ;  /* 0x00007610ffc57816 */ /* 0x000fc800000000c5 */
[----:B------:R0:W3:Y:S01]  /*1ade0*/  @!P0 LDG.E.U8 R198, desc[UR56][R4.64] ;  /* 0x0000003804c68981 */ /* 0x0000e2000c1e1100 */
[----:B------:R-:W-:Y:S01]  /*1adf0*/  PRMT R196, RZ, 0x7610, R196 ;  /* 0x00007610ffc47816 */ /* 0x000fe200000000c4 */
[----:B0-----:R-:W-:Y:S02]  /*1ae00*/  @!P0 IMAD.MOV.U32 R4, RZ, RZ, R14 ;  /* 0x000000ffff048224 */ /* 0x001fe400078e000e */
[----:B------:R-:W-:-:S05]  /*1ae10*/  @!P0 IMAD.MOV.U32 R5, RZ, RZ, R15 ;  /* 0x000000ffff058224 */ /* 0x000fca00078e000f */
[----:B------:R4:W3:Y:S01]  /*1ae20*/  @!P0 LDG.E.U8 R197, desc[UR56][R4.64] ;  /* 0x0000003804c58981 */ /* 0x0008e2000c1e1100 */
        /* <DEDUP_REMOVED lines=16> */
[----:B--2---:R-:W-:Y:S02]  /*1af30*/  @!P0 IMAD.MOV.U32 R4, RZ, RZ, R0 ;  /* 0x000000ffff048224 */ /* 0x004fe400078e0000 */
[----:B---3--:R-:W-:Y:S01]  /*1af40*/  @!P0 IMAD.MOV.U32 R5, RZ, RZ, R3 ;  /* 0x000000ffff058224 */ /* 0x008fe200078e0003 */
[----:B------:R-:W-:-:S04]  /*1af50*/  LOP3.LUT R3, R179, 0xffff, RZ, 0xc0, !PT ;  /* 0x0000ffffb3037812 */ /* 0x000fc800078ec0ff */
[----:B------:R0:W2:Y:S01]  /*1af60*/  @!P0 LDG.E.U8 R192, desc[UR56][R4.64] ;  /* 0x0000003804c08981 */ /* 0x0000a2000c1e1100 */
[----:B------:R-:W-:Y:S02]  /*1af70*/  LOP3.LUT R0, R180, 0xffff, RZ, 0xc0, !PT ;  /* 0x0000ffffb4007812 */ /* 0x000fe400078ec0ff */
[----:B0-----:R-:W-:Y:S02]  /*1af80*/  LOP3.LUT R5, R177, 0xffff, RZ, 0xc0, !PT ;  /* 0x0000ffffb1057812 */ /* 0x001fe400078ec0ff */
[----:B------:R-:W-:Y:S01]  /*1af90*/  LOP3.LUT R4, R178, 0xffff, RZ, 0xc0, !PT ;  /* 0x0000ffffb2047812 */ /* 0x000fe200078ec0ff */
[----:B------:R-:W3:Y:S03]  /*1afa0*/  LDL.LU R177, [R1+0x12c8] ;  /* 0x0012c80001b17983 */ /* 0x000ee60000300800 */
[----:B------:R-:W-:Y:S01]  /*1afb0*/  PRMT R12, R5, 0x3340, R4 ;  /* 0x00003340050c7816 */ /* 0x000fe20000000004 */
[----:B------:R-:W4:Y:S01]  /*1afc0*/  LDL.LU R178, [R1+0x12c4] ;  /* 0x0012c40001b27983 */ /* 0x000f220000300800 */
[----:B------:R-:W-:-:S02]  /*1afd0*/  LOP3.LUT R5, R181, 0xffff, RZ, 0xc0, !PT ;  /* 0x0000ffffb5057812 */ /* 0x000fc400078ec0ff */
[----:B------:R-:W-:Y:S01]  /*1afe0*/  LOP3.LUT R4, R182, 0xffff, RZ, 0xc0, !PT ;  /* 0x0000ffffb6047812 */ /* 0x000fe200078ec0ff */
[----:B------:R-:W2:Y:S01]  /*1aff0*/  LDL.LU R179, [R1+0x12c0] ;  /* 0x0012c00001b37983 */ /* 0x000ea20000300800 */
[----:B------:R-:W-:-:S03]  /*1b000*/  PRMT R11, R3, 0x3340, R0 ;  /* 0x00003340030b7816 */ /* 0x000fc60000000000 */
        /* <DEDUP_REMOVED lines=9> */
[----:B------:R-:W4:Y:S01]  /*1b0a0*/  LDL.LU R184, [R1+0x12ac] ;  /* 0x0012ac0001b87983 */ /* 0x000f220000300800 */
[----:B------:R-:W-:-:S03]  /*1b0b0*/  PRMT R9, R3, 0x3340, R0 ;  /* 0x0000334003097816 */ /* 0x000fc60000000000 */
[----:B------:R-:W2:Y:S01]  /*1b0c0*/  LDL.LU R185, [R1+0x12a8] ;  /* 0x0012a80001b97983 */ /* 0x000ea20000300800 */
[----:B------:R-:W-:-:S03]  /*1b0d0*/  LOP3.LUT R3, R187, 0xffff, RZ, 0xc0, !PT ;  /* 0x0000ffffbb037812 */ /* 0x000fc600078ec0ff */
[----:B------:R-:W3:Y:S04]  /*1b0e0*/  LDL.LU R186, [R1+0x12a4] ;  /* 0x0012a40001ba7983 */ /* 0x000ee80000300800 */
[----:B------:R-:W4:Y:S04]  /*1b0f0*/  LDL R14, [R1+0x494] ;  /* 0x00049400010e7983 */ /* 0x000f280000100800 */
[----:B------:R-:W2:Y:S04]  /*1b100*/  LDL.LU R187, [R1+0x12a0] ;  /* 0x0012a00001bb7983 */ /* 0x000ea80000300800 */
[----:B------:R-:W3:Y:S01]  /*1b110*/  LDL R15, [R1+0x490] ;  /* 0x00049000010f7983 */ /* 0x000ee20000100800 */
[----:B------:R-:W-:-:S03]  /*1b120*/  LOP3.LUT R0, R2, 0xffff, RZ, 0xc0, !PT ;  /* 0x0000ffff02007812 */ /* 0x000fc600078ec0ff */
[----:B------:R-:W2:Y:S04]  /*1b130*/  LDL R2, [R1+0xdf0] ;  /* 0x000df00001027983 */ /* 0x000ea80000100800 */
[----:B------:R-:W2:Y:S01]  /*1b140*/  LDL R13, [R1+0x454] ;  /* 0x00045400010d7983 */ /* 0x000ea20000100800 */
[----:B------:R-:W-:Y:S02]  /*1b150*/  PRMT R8, R5, 0x3340, R4 ;  /* 0x0000334005087816 */ /* 0x000fe40000000004 */
[----:B------:R-:W-:Y:S02]  /*1b160*/  LOP3.LUT R5, R191, 0xffff, RZ, 0xc0, !PT ;  /* 0x0000ffffbf057812 */ /* 0x000fe400078ec0ff */
[----:B------:R-:W2:Y:S01]  /*1b170*/  LDL.LU R191, [R1+0x129c] ;  /* 0x00129c0001bf7983 */ /* 0x000ea20000300800 */
[----:B------:R-:W-:-:S02]  /*1b180*/  LOP3.LUT R4, R188, 0xffff, RZ, 0xc0, !PT ;  /* 0x0000ffffbc047812 */ /* 0x000fc400078ec0ff */
[----:B------:R-:W-:Y:S01]  /*1b190*/  PRMT R6, R3, 0x3340, R0 ;  /* 0x0000334003067816 */ /* 0x000fe20000000000 */
[----:B------:R-:W2:Y:S01]  /*1b1a0*/  LDL R18, [R1+0x450] ;  /* 0x0004500001127983 */ /* 0x000ea20000100800 */
[----:B------:R-:W-:-:S03]  /*1b1b0*/  LOP3.LUT R3, R189, 0xffff, RZ, 0xc0, !PT ;  /* 0x0000ffffbd037812 */ /* 0x000fc600078ec0ff */
[----:B------:R-:W2:Y:S01]  /*1b1c0*/  LDL R16, [R1+0x414] ;  /* 0x0004140001107983 */ /* 0x000ea20000100800 */
[----:B------:R-:W-:-:S03]  /*1b1d0*/  LOP3.LUT R0, R190, 0xffff, RZ, 0xc0, !PT ;  /* 0x0000ffffbe007812 */ /* 0x000fc600078ec0ff */
[----:B------:R-:W2:Y:S04]  /*1b1e0*/  LDL.LU R188, [R1+0x1298] ;  /* 0x0012980001bc7983 */ /* 0x000ea80000300800 */
[----:B------:R-:W2:Y:S04]  /*1b1f0*/  LDL R17, [R1+0x410] ;  /* 0x0004100001117983 */ /* 0x000ea80000100800 */
[----:B------:R-:W2:Y:S04]  /*1b200*/  LDL.LU R189, [R1+0x1294] ;  /* 0x0012940001bd7983 */ /* 0x000ea80000300800 */
[----:B------:R-:W2:Y:S01]  /*1b210*/  LDL.LU R190, [R1+0x1290] ;  /* 0x0012900001be7983 */ /* 0x000ea20000300800 */
[----:B------:R-:W-:-:S02]  /*1b220*/  PRMT R7, R5, 0x3340, R4 ;  /* 0x0000334005077816 */ /* 0x000fc40000000004 */
[----:B------:R-:W-:Y:S02]  /*1b230*/  PRMT R0, R3, 0x3340, R0 ;  /* 0x0000334003007816 */ /* 0x000fe40000000000 */
[----:B------:R-:W-:Y:S01]  /*1b240*/  PRMT R5, R10, 0x5410, R9 ;  /* 0x000054100a057816 */ /* 0x000fe20000000009 */
[----:B------:R-:W2:Y:S01]  /*1b250*/  LDL R3, [R1+0x310] ;  /* 0x0003100001037983 */ /* 0x000ea20000100800 */
[----:B------:R-:W-:Y:S02]  /*1b260*/  PRMT R6, R8, 0x5410, R6 ;  /* 0x0000541008067816 */ /* 0x000fe40000000006 */
[----:B------:R-:W-:Y:S01]  /*1b270*/  PRMT R4, R12, 0x5410, R11 ;  /* 0x000054100c047816 */ /* 0x000fe2000000000b */
[----:B------:R-:W2:Y:S01]  /*1b280*/  LDL R10, [R1+0x354] ;  /* 0x00035400010a7983 */ /* 0x000ea20000100800 */
[----:B------:R-:W-:-:S03]  /*1b290*/  PRMT R7, R7, 0x5410, R0 ;  /* 0x0000541007077816 */ /* 0x000fc60000000000 */
[----:B------:R-:W2:Y:S04]  /*1b2a0*/  LDL R12, [R1+0x394] ;  /* 0x00039400010c7983 */ /* 0x000ea80000100800 */
[----:B------:R-:W2:Y:S04]  /*1b2b0*/  LDL R11, [R1+0x350] ;  /* 0x00035000010b7983 */ /* 0x000ea80000100800 */
[----:B------:R-:W2:Y:S01]  /*1b2c0*/  LDL R0, [R1+0x314] ;  /* 0x0003140001007983 */ /* 0x000ea20000100800 */
[----:B----4-:R-:W-:-:S03]  /*1b2d0*/  @!P0 IMAD.MOV.U32 R8, RZ, RZ, R14 ;  /* 0x000000ffff088224 */ /* 0x010fc600078e000e */
[----:B------:R-:W4:Y:S01]  /*1b2e0*/  LDL R14, [R1+0x3d4] ;  /* 0x0003d400010e7983 */ /* 0x000f220000100800 */
[----:B---3--:R-:W-:-:S03]  /*1b2f0*/  @!P0 IMAD.MOV.U32 R9, RZ, RZ, R15 ;  /* 0x000000ffff098224 */ /* 0x008fc600078e000f */
[----:B------:R-:W3:Y:S04]  /*1b300*/  LDL R15, [R1+0x3d0] ;  /* 0x0003d000010f7983 */ /* 0x000ee80000100800 */
[----:B--2---:R0:W-:Y:S02]  /*1b310*/  STS.128 [R2+UR58], R4 ;  /* 0x0000000402007988 */ /* 0x0041e40008000c3a */
[----:B0-----:R-:W-:Y:S01]  /*1b320*/  @!P0 IMAD.MOV.U32 R4, RZ, RZ, R13 ;  /* 0x000000ffff048224 */ /* 0x001fe200078e000d */
[----:B------:R-:W-:Y:S01]  /*1b330*/  PRMT R191, RZ, 0x7610, R191 ;  /* 0x00007610ffbf7816 */ /* 0x000fe200000000bf */
[----:B------:R-:W2:Y:S01]  /*1b340*/  LDL R13, [R1+0x390] ;  /* 0x00039000010d7983 */ /* 0x000ea20000100800 */
[----:B------:R-:W-:Y:S01]  /*1b350*/  @!P0 IMAD.MOV.U32 R5, RZ, RZ, R18 ;  /* 0x000000ffff058224 */ /* 0x000fe200078e0012 */
[----:B------:R-:W-:-:S02]  /*1b360*/  PRMT R188, RZ, 0x7610, R188 ;  /* 0x00007610ffbc7816 */ /* 0x000fc400000000bc */
[----:B------:R-:W-:Y:S01]  /*1b370*/  PRMT R187, RZ, 0x7610, R187 ;  /* 0x00007610ffbb7816 */ /* 0x000fe200000000bb */
[----:B------:R-:W2:Y:S01]  /*1b380*/  @!P0 LDG.E.U8 R191, desc[UR56][R8.64] ;  /* 0x0000003808bf8981 */ /* 0x000ea2000c1e1100 */
[----:B------:R-:W-:-:S03]  /*1b390*/  PRMT R189, RZ, 0x7610, R189 ;  /* 0x00007610ffbd7816 */ /* 0x000fc600000000bd */
[----:B------:R-:W2:Y:S01]  /*1b3a0*/  LDL R7, [R1+0x290] ;  /* 0x0002900001077983 */ /* 0x000ea20000100800 */
[----:B------:R-:W-:-:S03]  /*1b3b0*/  PRMT R190, RZ, 0x7610, R190 ;  /* 0x00007610ffbe7816 */ /* 0x000fc600000000be */
[----:B------:R-:W2:Y:S04]  /*1b3c0*/  LDL R6, [R1+0x294] ;  /* 0x0002940001067983 */ /* 0x000ea80000100800 */
[----:B------:R-:W2:Y:S04]  /*1b3d0*/  LDL R9, [R1+0x2d0] ;  /* 0x0002d00001097983 */ /* 0x000ea80000100800 */
[----:B------:R0:W2:Y:S04]  /*1b3e0*/  @!P0 LDG.E.U8 R190, desc[UR56][R4.64] ;  /* 0x0000003804be8981 */ /* 0x0000a8000c1e1100 */
[----:B------:R-:W2:Y:S01]  /*1b3f0*/  LDL R8, [R1+0x2d4] ;  /* 0x0002d40001087983 */ /* 0x000ea20000100800 */
[----:B0-----:R-:W-:-:S02]  /*1b400*/  @!P0 IMAD.MOV.U32 R4, RZ, RZ, R16 ;  /* 0x000000ffff048224 */ /* 0x001fc400078e0010 */
[----:B------:R-:W-:-:S05]  /*1b410*/  @!P0 IMAD.MOV.U32 R5, RZ, RZ, R17 ;  /* 0x000000ffff058224 */ /* 0x000fca00078e0011 */
[----:B------:R4:W2:Y:S01]  /*1b420*/  @!P0 LDG.E.U8 R189, desc[UR56][R4.64] ;  /* 0x0000003804bd8981 */ /* 0x0008a2000c1e1100 */
[----:B------:R-:W-:Y:S01]  /*1b430*/  PRMT R186, RZ, 0x7610, R186 ;  /* 0x00007610ffba7816 */ /* 0x000fe200000000ba */
[----:B----4-:R-:W-:Y:S02]  /*1b440*/  @!P0 IMAD.MOV.U32 R4, RZ, RZ, R14 ;  /* 0x000000ffff048224 */ /* 0x010fe400078e000e */
[----:B------:R-:W4:Y:S01]  /*1b450*/  LDL R14, [R1+0x214] ;  /* 0x00021400010e7983 */ /* 0x000f220000100800 */
[----:B---3--:R-:W-:-:S03]  /*1b460*/  @!P0 IMAD.MOV.U32 R5, RZ, RZ, R15 ;  /* 0x000000ffff058224 */ /* 0x008fc600078e000f */
[----:B------:R-:W3:Y:S04]  /*1b470*/  LDL R15, [R1+0x210] ;  /* 0x00021000010f7983 */ /* 0x000ee80000100800 */
[----:B------:R0:W3:Y:S02]  /*1b480*/  @!P0 LDG.E.U8 R188, desc[UR56][R4.64] ;  /* 0x0000003804bc8981 */ /* 0x0000e4000c1e1100 */
[----:B0-----:R-:W-:Y:S02]  /*1b490*/  @!P0 IMAD.MOV.U32 R4, RZ, RZ, R12 ;  /* 0x000000ffff048224 */ /* 0x001fe400078e000c */
[----:B------:R-:W3:Y:S01]  /*1b4a0*/  LDL R12, [R1+0x8f4] ;  /* 0x0008f400010c7983 */ /* 0x000ee20000100800 */
[----:B--2---:R-:W-:-:S03]  /*1b4b0*/  @!P0 IMAD.MOV.U32 R5, RZ, RZ, R13 ;  /* 0x000000ffff058224 */ /* 0x004fc600078e000d */
[----:B------:R-:W2:Y:S04]  /*1b4c0*/  LDL R13, [R1+0x5bc] ;  /* 0x0005bc00010d7983 */ /* 0x000ea80000100800 */
[----:B------:R0:W2:Y:S02]  /*1b4d0*/  @!P0 LDG.E.U8 R187, desc[UR56][R4.64] ;  /* 0x0000003804bb8981 */ /* 0x0000a4000c1e1100 */
[----:B0-----:R-:W-:Y:S02]  /*1b4e0*/  @!P0 IMAD.MOV.U32 R4, RZ, RZ, R10 ;  /* 0x000000ffff048224 */ /* 0x001fe400078e000a */
[----:B------:R-:W-:Y:S01]  /*1b4f0*/  @!P0 IMAD.MOV.U32 R5, RZ, RZ, R11 ;  /* 0x000000ffff058224 */ /* 0x000fe200078e000b */
[----:B------:R-:W-:Y:S01]  /*1b500*/  PRMT R185, RZ, 0x7610, R185 ;  /* 0x00007610ffb97816 */ /* 0x000fe200000000b9 */
[----:B------:R-:W2:Y:S04]  /*1b510*/  LDL R11, [R1+0x588] ;  /* 0x00058800010b7983 */ /* 0x000ea80000100800 */
[----:B------:R0:W2:Y:S04]  /*1b520*/  @!P0 LDG.E.U8 R186, desc[UR56][R4.64] ;  /* 0x0000003804ba8981 */ /* 0x0000a8000c1e1100 */
[----:B------:R-:W2:Y:S01]  /*1b530*/  LDL R10, [R1+0x58c] ;  /* 0x00058c00010a7983 */ /* 0x000ea20000100800 */
[----:B0-----:R-:W-:-:S02]  /*1b540*/  @!P0 IMAD.MOV.U32 R4, RZ, RZ, R0 ;  /* 0x000000ffff048224 */ /* 0x001fc400078e0000 */
[----:B------:R-:W-:Y:S01]  /*1b550*/  @!P0 IMAD.MOV.U32 R5, RZ, RZ, R3 ;  /* 0x000000ffff058224 */ /* 0x000fe200078e0003 */
[----:B------:R-:W4:Y:S04]  /*1b560*/  LDL R0, [R1+0x254] ;  /* 0x0002540001007983 */ /* 0x000f280000100800 */
[----:B------:R-:W3:Y:S01]  /*1b570*/  LDL R3, [R1+0x250] ;  /* 0x0002500001037983 */ /* 0x000ee20000100800 */
[----:B------:R-:W-:-:S03]  /*1b580*/  PRMT R184, RZ, 0x7610, R184 ;  /* 0x00007610ffb87816 */ /* 0x000fc600000000b8 */
[----:B------:R0:W2:Y:S01]  /*1b590*/  @!P0 LDG.E.U8 R185, desc[UR56][R4.64] ;  /* 0x0000003804b98981 */ /* 0x0000a2000c1e1100 */
[----:B------:R-:W-:Y:S01]  /*1b5a0*/  PRMT R183, RZ, 0x7610, R183 ;  /* 0x00007610ffb77816 */ /* 0x000fe200000000b7 */
[----:B0-----:R-:W-:Y:S02]  /*1b5b0*/  @!P0 IMAD.MOV.U32 R4, RZ, RZ, R8 ;  /* 0x000000ffff048224 */ /* 0x001fe400078e0008 */
[----:B------:R-:W-:Y:S01]  /*1b5c0*/  @!P0 IMAD.MOV.U32 R5, RZ, RZ, R9 ;  /* 0x000000ffff058224 */ /* 0x000fe200078e0009 */
[----:B------:R-:W2:Y:S04]  /*1b5d0*/  LDL R8, [R1+0x54c] ;  /* 0x00054c0001087983 */ /* 0x000ea80000100800 */
[----:B------:R-:W2:Y:S04]  /*1b5e0*/  LDL R9, [R1+0x548] ;  /* 0x0005480001097983 */ /* 0x000ea80000100800 */
[----:B------:R0:W2:Y:S02]  /*1b5f0*/  @!P0 LDG.E.U8 R184, desc[UR56][R4.64] ;  /* 0x0000003804b88981 */ /* 0x0000a4000c1e1100 */
[----:B0-----:R-:W-:-:S02]  /*1b600*/  @!P0 IMAD.MOV.U32 R4, RZ, RZ, R6 ;  /* 0x000000ffff048224 */ /* 0x001fc400078e0006 */
[----:B------:R-:W-:Y:S01]  /*1b610*/  @!P0 IMAD.MOV.U32 R5, RZ, RZ, R7 ;  /* 0x000000ffff058224 */ /* 0x000fe200078e0007 */
[----:B------:R-:W2:Y:S04]  /*1b620*/  LDL R6, [R1+0x50c] ;  /* 0x00050c0001067983 */ /* 0x000ea80000100800 */
[----:B------:R-:W2:Y:S04]  /*1b630*/  LDL R7, [R1+0x508] ;  /* 0x0005080001077983 */ /* 0x000ea80000100800 */
[----:B------:R4:W2:Y:S02]  /*1b640*/  @!P0 LDG.E.U8 R183, desc[UR56][R4.64] ;  /* 0x0000003804b78981 */ /* 0x0008a4000c1e1100 */
[----:B----4-:R-:W-:-:S02]  /*1b650*/  @!P0 IMAD.MOV.U32 R4, RZ, RZ, R0 ;  /* 0x000000ffff048224 */ /* 0x010fc400078e0000 */
[----:B------:R-:W4:Y:S01]  /*1b660*/  LDL R0, [R1+0x4cc] ;  /* 0x0004cc0001007983 */ /* 0x000f220000100800 */
        /* <DEDUP_REMOVED lines=10> */
[----:B0-----:R-:W-:Y:S02]  /*1b710*/  @!P0 IMAD.MOV.U32 R4, RZ, RZ, R12 ;  /* 0x000000ffff048224 */ /* 0x001fe400078e000c */
[----:B--2---:R-:W-:-:S05]  /*1b720*/  @!P0 IMAD.MOV.U32 R5, RZ, RZ, R13 ;  /* 0x000000ffff058224 */ /* 0x004fca00078e000d */
[----:B------:R0:W2:Y:S01]  /*1b730*/  @!P0 LDG.E.U8 R180, desc[UR56][R4.64] ;  /* 0x0000003804b48981 */ /* 0x0000a2000c1e1100 */
[----:B------:R-:W-:Y:S01]  /*1b740*/  PRMT R178, RZ, 0x7610, R178 ;  /* 0x00007610ffb27816 */ /* 0x000fe200000000b2 */
[----:B0-----:R-:W-:Y:S02]  /*1b750*/  @!P0 IMAD.MOV.U32 R4, RZ, RZ, R10 ;  /* 0x000000ffff048224 */ /* 0x001fe400078e000a */
[----:B------:R-:W-:-:S05]  /*1b760*/  @!P0 IMAD.MOV.U32 R5, RZ, RZ, R11 ;  /* 0x000000ffff058224 */ /* 0x000fca00078e000b */
        /* <DEDUP_REMOVED lines=8> */
[----:B------:R4:W2:Y:S02]  /*1b7f0*/  @!P0 LDG.E.U8 R177, desc[UR56][R4.64] ;  /* 0x0000003804b18981 */ /* 0x0008a4000c1e1100 */
[----:B----4-:R-:W-:Y:S02]  /*1b800*/  @!P0 IMAD.MOV.U32 R4, RZ, RZ, R0 ;  /* 0x000000ffff048224 */ /* 0x010fe400078e0000 */
[----:B---3--:R-:W-:Y:S01]  /*1b810*/  @!P0 IMAD.MOV.U32 R5, RZ, RZ, R3 ;  /* 0x000000ffff058224 */ /* 0x008fe200078e0003 */
[----:B------:R-:W-:-:S04]  /*1b820*/  LOP3.LUT R3, R162, 0xffff, RZ, 0xc0, !PT ;  /* 0x0000ffffa2037812 */ /* 0x000fc800078ec0ff */
[----:B------:R0:W3:Y:S01]  /*1b830*/  @!P0 LDG.E.U8 R176, desc[UR56][R4.64] ;  /* 0x0000003804b08981 */ /* 0x0000e2000c1e1100 */
[----:B------:R-:W-:Y:S02]  /*1b840*/  LOP3.LUT R0, R163, 0xffff, RZ, 0xc0, !PT ;  /* 0x0000ffffa3007812 */ /* 0x000fe400078ec0ff */
[----:B0-----:R-:W-:Y:S02]  /*1b850*/  LOP3.LUT R5, R160, 0xffff, RZ, 0xc0, !PT ;  /* 0x0000ffffa0057812 */ /* 0x001fe400078ec0ff */
[----:B------:R-:W-:Y:S01]  /*1b860*/  LOP3.LUT R4, R161, 0xffff, RZ, 0xc0, !PT ;  /* 0x0000ffffa1047812 */ /* 0x000fe200078ec0ff */
[----:B------:R-:W4:Y:S01]  /*1b870*/  LDL.LU R160, [R1+0x128c] ;  /* 0x00128c0001a07983 */ /* 0x000f220000300800 */
[----:B------:R-:W-:Y:S02]  /*1b880*/  PRMT R11, R3, 0x3340, R0 ;  /* 0x00003340030b7816 */ /* 0x000fe40000000000 */
[----:B------:R-:W-:Y:S01]  /*1b890*/  PRMT R12, R5, 0x3340, R4 ;  /* 0x00003340050c7816 */ /* 0x000fe20000000004 */
[----:B------:R-:W2:Y:S01]  /*1b8a0*/  LDL.LU R161, [R1+0x1288] ;  /* 0x0012880001a17983 */ /* 0x000ea20000300800 */
[----:B------:R-:W-:-:S02]  /*1b8b0*/  LOP3.LUT R5, R164, 0xffff, RZ, 0xc0, !PT ;  /* 0x0000ffffa4057812 */ /* 0x000fc400078ec0ff */
[----:B------:R-:W-:Y:S01]  /*1b8c0*/  LOP3.LUT R4, R165, 0xffff, RZ, 0xc0, !PT ;  /* 0x0000ffffa5047812 */ /* 0x000fe200078ec0ff */
[----:B------:R-:W3:Y:S01]  /*1b8d0*/  LDL.LU R162, [R1+0x1284] ;  /* 0x0012840001a27983 */ /* 0x000ee20000300800 */
[----:B------:R-:W-:-:S03]  /*1b8e0*/  LOP3.LUT R3, R166, 0xffff, RZ, 0xc0, !PT ;  /* 0x0000ffffa6037812 */ /* 0x000fc600078ec0ff */
[----:B------:R-:W4:Y:S01]  /*1b8f0*/  LDL.LU R163, [R1+0x1280] ;  /* 0x0012800001a37983 */ /* 0x000f220000300800 */
[----:B------:R-:W-:-:S03]  /*1b900*/  LOP3.LUT R0, R167, 0xffff, RZ, 0xc0, !PT ;  /* 0x0000ffffa7007812 */ /* 0x000fc600078ec0ff */
[----:B------:R-:W2:Y:S01]  /*1b910*/  LDL.LU R164, [R1+0x127c] ;  /* 0x00127c0001a47983 */ /* 0x000ea20000300800 */
[----:B------:R-:W-:-:S03]  /*1b920*/  PRMT R10, R5, 0x3340, R4 ;  /* 0x00003340050a7816 */ /* 0x000fc60000000004 */
[----:B------:R-:W3:Y:S01]  /*1b930*/  LDL.LU R165, [R1+0x1278] ;  /* 0x0012780001a57983 */ /* 0x000ee20000300800 */
[----:B------:R-:W-:-:S03]  /*1b940*/  LOP3.LUT R5, R168, 0xffff, RZ, 0xc0, !PT ;  /* 0x0000ffffa8057812 */ /* 0x000fc600078ec0ff */
[----:B------:R-:W4:Y:S04]  /*1b950*/  LDL.LU R166, [R1+0x1274] ;  /* 0x0012740001a67983 */ /* 0x000f280000300800 */
[----:B------:R-:W2:Y:S04]  /*1b960*/  LDL.LU R167, [R1+0x1270] ;  /* 0x0012700001a77983 */ /* 0x000ea80000300800 */
[----:B------:R-:W3:Y:S04]  /*1b970*/  LDL R13, [R1+0x48c] ;  /* 0x00048c00010d7983 */ /* 0x000ee80000100800 */
[----:B------:R-:W4:Y:S04]  /*1b980*/  LDL.LU R168, [R1+0x126c] ;  /* 0x00126c0001a87983 */ /* 0x000f280000300800 */
[----:B------:R-:W2:Y:S01]  /*1b990*/  LDL R14, [R1+0x488] ;  /* 0x00048800010e7983 */ /* 0x000ea20000100800 */
[----:B------:R-:W-:-:S02]  /*1b9a0*/  LOP3.LUT R4, R169, 0xffff, RZ, 0xc0, !PT ;  /* 0x0000ffffa9047812 */ /* 0x000fc400078ec0ff */
[----:B------:R-:W-:Y:S01]  /*1b9b0*/  PRMT R9, R3, 0x3340, R0 ;  /* 0x0000334003097816 */ /* 0x000fe20000000000 */
[----:B------:R-:W4:Y:S01]  /*1b9c0*/  LDL.LU R169, [R1+0x1268] ;  /* 0x0012680001a97983 */ /* 0x000f220000300800 */
[----:B------:R-:W-:Y:S02]  /*1b9d0*/  LOP3.LUT R3, R170, 0xffff, RZ, 0xc0, !PT ;  /* 0x0000ffffaa037812 */ /* 0x000fe400078ec0ff */
[----:B------:R-:W-:Y:S01]  /*1b9e0*/  LOP3.LUT R0, R171, 0xffff, RZ, 0xc0, !PT ;  /* 0x0000ffffab007812 */ /* 0x000fe200078ec0ff */
[----:B------:R-:W4:Y:S01]  /*1b9f0*/  LDL.LU R170, [R1+0x1264] ;  /* 0x0012640001aa7983 */ /* 0x000f220000300800 */
[----:B------:R-:W-:Y:S02]  /*1ba00*/  PRMT R8, R5, 0x3340, R4 ;  /* 0x0000334005087816 */ /* 0x000fe40000000004 */
[----:B------:R-:W-:Y:S01]  /*1ba10*/  LOP3.LUT R5, R172, 0xffff, RZ, 0xc0, !PT ;  /* 0x0000ffffac057812 */ /* 0x000fe200078ec0ff */
[----:B------:R-:W4:Y:S01]  /*1ba20*/  LDL.LU R171, [R1+0x1260] ;  /* 0x0012600001ab7983 */ /* 0x000f220000300800 */
[----:B------:R-:W-:-:S03]  /*1ba30*/  LOP3.LUT R4, R175, 0xffff, RZ, 0xc0, !PT ;  /* 0x0000ffffaf047812 */ /* 0x000fc600078ec0ff */
[----:B------:R-:W4:Y:S04]  /*1ba40*/  LDL.LU R172, [R1+0x125c] ;  /* 0x00125c0001ac7983 */ /* 0x000f280000300800 */
[----:B------:R-:W4:Y:S01]  /*1ba50*/  LDL.LU R175, [R1+0x1258] ;  /* 0x0012580001af7983 */ /* 0x000f220000300800 */
[----:B------:R-:W-:Y:S02]  /*1ba60*/  PRMT R6, R3, 0x3340, R0 ;  /* 0x0000334003067816 */ /* 0x000fe40000000000 */
[----:B------:R-:W-:Y:S01]  /*1ba70*/  LOP3.LUT R3, R173, 0xffff, RZ, 0xc0, !PT ;  /* 0x0000ffffad037812 */ /* 0x000fe200078ec0ff */
[----:B------:R-:W4:Y:S01]  /*1ba80*/  LDL R18, [R1+0x44c] ;  /* 0x00044c0001127983 */ /* 0x000f220000100800 */
[----:B------:R-:W-:-:S03]  /*1ba90*/  LOP3.LUT R0, R174, 0xffff, RZ, 0xc0, !PT ;  /* 0x0000ffffae007812 */ /* 0x000fc600078ec0ff */
[----:B------:R-:W4:Y:S04]  /*1baa0*/  LDL.LU R173, [R1+0x1254] ;  /* 0x0012540001ad7983 */ /* 0x000f280000300800 */
[----:B------:R-:W4:Y:S04]  /*1bab0*/  LDL R19, [R1+0x448] ;  /* 0x0004480001137983 */ /* 0x000f280000100800 */
[----:B------:R-:W4:Y:S01]  /*1bac0*/  LDL.LU R174, [R1+0x1250] ;  /* 0x0012500001ae7983 */ /* 0x000f220000300800 */
[----:B------:R-:W-:-:S03]  /*1bad0*/  PRMT R7, R5, 0x3340, R4 ;  /* 0x0000334005077816 */ /* 0x000fc60000000004 */
[----:B------:R-:W4:Y:S04]  /*1bae0*/  LDL R17, [R1+0x408] ;  /* 0x0004080001117983 */ /* 0x000f280000100800 */
[----:B------:R-:W4:Y:S01]  /*1baf0*/  LDL R16, [R1+0x40c] ;  /* 0x00040c0001107983 */ /* 0x000f220000100800 */
[----:B------:R-:W-:-:S03]  /*1bb00*/  PRMT R5, R10, 0x5410, R9 ;  /* 0x000054100a057816 */ /* 0x000fc60000000009 */
[----:B------:R-:W4:Y:S01]  /*1bb10*/  LDL R15, [R1+0x3c8] ;  /* 0x0003c800010f7983 */ /* 0x000f220000100800 */
[----:B------:R-:W-:Y:S02]  /*1bb20*/  PRMT R6, R8, 0x5410, R6 ;  /* 0x0000541008067816 */ /* 0x000fe40000000006 */
[----:B------:R-:W-:Y:S01]  /*1bb30*/  PRMT R4, R12, 0x5410, R11 ;  /* 0x000054100c047816 */ /* 0x000fe2000000000b */
[----:B------:R-:W4:Y:S04]  /*1bb40*/  LDL R10, [R1+0x34c] ;  /* 0x00034c00010a7983 */ /* 0x000f280000100800 */
[----:B------:R-:W4:Y:S04]  /*1bb50*/  LDL R12, [R1+0x38c] ;  /* 0x00038c00010c7983 */ /* 0x000f280000100800 */
[----:B------:R-:W4:Y:S01]  /*1bb60*/  LDL R11, [R1+0x348] ;  /* 0x00034800010b7983 */ /* 0x000f220000100800 */
[----:B------:R-:W-:-:S04]  /*1bb70*/  PRMT R0, R3, 0x3340, R0 ;  /* 0x0000334003007816 */ /* 0x000fc80000000000 */
[----:B------:R-:W-:-:S05]  /*1bb80*/  PRMT R7, R7, 0x5410, R0 ;  /* 0x0000541007077816 */ /* 0x000fca0000000000 */
[----:B------:R0:W-:Y:S01]  /*1bb90*/  STS.128 [R2+UR58+0x4000], R4 ;  /* 0x0040000402007988 */ /* 0x0001e20008000c3a */
[----:B---3--:R-:W-:-:S03]  /*1bba0*/  @!P0 IMAD.MOV.U32 R8, RZ, RZ, R13 ;  /* 0x000000ffff088224 */ /* 0x008fc600078e000d */
[----:B------:R-:W3:Y:S01]  /*1bbb0*/  LDL R13, [R1+0x388] ;  /* 0x00038800010d7983 */ /* 0x000ee20000100800 */
[----:B--2---:R-:W-:-:S03]  /*1bbc0*/  @!P0 IMAD.MOV.U32 R9, RZ, RZ, R14 ;  /* 0x000000ffff098224 */ /* 0x004fc600078e000e */
[----:B------:R-:W2:Y:S04]  /*1bbd0*/  LDL R14, [R1+0x3cc] ;  /* 0x0003cc00010e7983 */ /* 0x000ea80000100800 */
[----:B0-----:R-:W3:Y:S04]  /*1bbe0*/  LDL.LU R2, [R1+0x1f8] ;  /* 0x0001f80001027983 */ /* 0x001ee80000300800 */
[----:B------:R-:W3:Y:S01]  /*1bbf0*/  LDL R6, [R1+0x2cc] ;  /* 0x0002cc0001067983 */ /* 0x000ee20000100800 */
[----:B----4-:R-:W-:-:S03]  /*1bc00*/  PRMT R171, RZ, 0x7610, R171 ;  /* 0x00007610ffab7816 */ /* 0x010fc600000000ab */
[----:B------:R-:W4:Y:S01]  /*1bc10*/  LDL R7, [R1+0x2c8] ;  /* 0x0002c80001077983 */ /* 0x000f220000100800 */
[----:B------:R-:W-:-:S06]  /*1bc20*/  PRMT R175, RZ, 0x7610, R175 ;  /* 0x00007610ffaf7816 */ /* 0x000fcc00000000af */
[----:B------:R-:W4:Y:S04]  /*1bc30*/  @!P0 LDG.E.U8 R175, desc[UR56][R8.64] ;  /* 0x0000003808af8981 */ /* 0x000f28000c1e1100 */
[----:B------:R-:W4:Y:S04]  /*1bc40*/  LDL R9, [R1+0x308] ;  /* 0x0003080001097983 */ /* 0x000f280000100800 */
[----:B------:R-:W4:Y:S01]  /*1bc50*/  LDL R8, [R1+0x30c] ;  /* 0x00030c0001087983 */ /* 0x000f220000100800 */
[----:B------:R-:W-:Y:S01]  /*1bc60*/  PRMT R174, RZ, 0x7610, R174 ;  /* 0x00007610ffae7816 */ /* 0x000fe200000000ae */
[----:B------:R-:W-:-:S02]  /*1bc70*/  @!P0 IMAD.MOV.U32 R4, RZ, RZ, R18 ;  /* 0x000000ffff048224 */ /* 0x000fc400078e0012 */
[----:B------:R-:W-:Y:S01]  /*1bc80*/  @!P0 IMAD.MOV.U32 R5, RZ, RZ, R19 ;  /* 0x000000ffff058224 */ /* 0x000fe200078e0013 */
[----:B------:R-:W-:-:S04]  /*1bc90*/  PRMT R173, RZ, 0x7610, R173 ;  /* 0x00007610ffad7816 */ /* 0x000fc800000000ad */
[----:B------:R0:W4:Y:S01]  /*1bca0*/  @!P0 LDG.E.U8 R174, desc[UR56][R4.64] ;  /* 0x0000003804ae8981 */ /* 0x000122000c1e1100 */
[----:B------:R-:W-:Y:S01]  /*1bcb0*/  PRMT R172, RZ, 0x7610, R172 ;  /* 0x00007610ffac7816 */ /* 0x000fe200000000ac */
[----:B0-----:R-:W-:Y:S02]  /*1bcc0*/  @!P0 IMAD.MOV.U32 R4, RZ, RZ, R16 ;  /* 0x000000ffff048224 */ /* 0x001fe400078e0010 */
[----:B------:R-:W-:Y:S01]  /*1bcd0*/  @!P0 IMAD.MOV.U32 R5, RZ, RZ, R17 ;  /* 0x000000ffff058224 */ /* 0x000fe200078e0011 */
[----:B------:R-:W-:Y:S01]  /*1bce0*/  PRMT R170, RZ, 0x7610, R170 ;  /* 0x00007610ffaa7816 */ /* 0x000fe200000000aa */
[----:B------:R-:W4:Y:S04]  /*1bcf0*/  LDL R16, [R1+0x1fc] ;  /* 0x0001fc0001107983 */ /* 0x000f280000100800 */
[----:B------:R0:W4:Y:S02]  /*1bd00*/  @!P0 LDG.E.U8 R173, desc[UR56][R4.64] ;  /* 0x0000003804ad8981 */ /* 0x000124000c1e1100 */
[----:B0-----:R-:W-:-:S02]  /*1bd10*/  @!P0 IMAD.MOV.U32 R5, RZ, RZ, R15 ;  /* 0x000000ffff058224 */ /* 0x001fc400078e000f */
[----:B------:R-:W4:Y:S01]  /*1bd20*/  LDL R15, [R1+0x248] ;  /* 0x00024800010f7983 */ /* 0x000f220000100800 */
[----:B------:R-:W-:Y:S01]  /*1bd30*/  PRMT R169, RZ, 0x7610, R169 ;  /* 0x00007610ffa97816 */ /* 0x000fe200000000a9 */
[----:B--2---:R-:W-:Y:S02]  /*1bd40*/  @!P0 IMAD.MOV.U32 R4, RZ, RZ, R14 ;  /* 0x000000ffff048224 */ /* 0x004fe400078e000e */
[----:B------:R-:W2:Y:S04]  /*1bd50*/  LDL R14, [R1+0x24c] ;  /* 0x00024c00010e7983 */ /* 0x000ea80000100800 */
[----:B------:R0:W2:Y:S02]  /*1bd60*/  @!P0 LDG.E.U8 R172, desc[UR56][R4.64] ;  /* 0x0000003804ac8981 */ /* 0x0000a4000c1e1100 */
[----:B0-----:R-:W-:-:S02]  /*1bd70*/  @!P0 IMAD.MOV.U32 R4, RZ, RZ, R12 ;  /* 0x000000ffff048224 */ /* 0x001fc400078e000c */
[----:B---3--:R-:W-:Y:S01]  /*1bd80*/  @!P0 IMAD.MOV.U32 R5, RZ, RZ, R13 ;  /* 0x000000ffff058224 */ /* 0x008fe200078e000d */
[----:B------:R-:W3:Y:S04]  /*1bd90*/  LDL R12, [R1+0x20c] ;  /* 0x00020c00010c7983 */ /* 0x000ee80000100800 */
[----:B------:R0:W3:Y:S04]  /*1bda0*/  @!P0 LDG.E.U8 R171, desc[UR56][R4.64] ;  /* 0x0000003804ab8981 */ /* 0x0000e8000c1e1100 */
[----:B------:R-:W3:Y:S01]  /*1bdb0*/  LDL R13, [R1+0x208] ;  /* 0x00020800010d7983 */ /* 0x000ee20000100800 */
[----:B0-----:R-:W-:-:S02]  /*1bdc0*/  @!P0 IMAD.MOV.U32 R4, RZ, RZ, R10 ;  /* 0x000000ffff048224 */ /* 0x001fc400078e000a */
[----:B------:R-:W-:Y:S01]  /*1bdd0*/  @!P0 IMAD.MOV.U32 R5, RZ, RZ, R11 ;  /* 0x000000ffff058224 */ /* 0x000fe200078e000b */
[----:B------:R-:W2:Y:S04]  /*1bde0*/  LDL R10, [R1+0x28c] ;  /* 0x00028c00010a7983 */ /* 0x000ea80000100800 */
[----:B------:R-:W3:Y:S04]  /*1bdf0*/  LDL R11, [R1+0x288] ;  /* 0x00028800010b7983 */ /* 0x000ee80000100800 */
[----:B------:R4:W3:Y:S02]  /*1be00*/  @!P0 LDG.E.U8 R170, desc[UR56][R4.64] ;  /* 0x0000003804aa8981 */ /* 0x0008e4000c1e1100 */
[----:B----4-:R-:W-:-:S02]  /*1be10*/  @!P0 IMAD.MOV.U32 R4, RZ, RZ, R8 ;  /* 0x000000ffff048224 */ /* 0x010fc400078e0008 */
[----:B------:R-:W-:Y:S01]  /*1be20*/  @!P0 IMAD.MOV.U32 R5, RZ, RZ, R9 ;  /* 0x000000ffff058224 */ /* 0x000fe200078e0009 */
[----:B------:R-:W4:Y:S04]  /*1be30*/  LDL R8, [R1+0x8f0] ;  /* 0x0008f00001087983 */ /* 0x000f280000100800 */
[----:B------:R-:W4:Y:S04]  /*1be40*/  LDL R9, [R1+0x8ec] ;  /* 0x0008ec0001097983 */ /* 0x000f280000100800 */
[----:B------:R0:W4:Y:S02]  /*1be50*/  @!P0 LDG.E.U8 R169, desc[UR56][R4.64] ;  /* 0x0000003804a98981 */ /* 0x000124000c1e1100 */
[----:B0-----:R-:W-:-:S02]  /*1be60*/  @!P0 IMAD.MOV.U32 R4, RZ, RZ, R6 ;  /* 0x000000ffff048224 */ /* 0x001fc400078e0006 */
[----:B------:R-:W4:Y:S01]  /*1be70*/  LDL R6, [R1+0x584] ;  /* 0x0005840001067983 */ /* 0x000f220000100800 */
[----:B------:R-:W-:Y:S01]  /*1be80*/  PRMT R168, RZ, 0x7610, R168 ;  /* 0x00007610ffa87816 */ /* 0x000fe200000000a8 */
[----:B------:R-:W-:Y:S02]  /*1be90*/  @!P0 IMAD.MOV.U32 R5, RZ, RZ, R7 ;  /* 0x000000ffff058224 */ /* 0x000fe400078e0007 */
[----:B------:R-:W4:Y:S01]  /*1bea0*/  LDL R7, [R1+0x580] ;  /* 0x0005800001077983 */ /* 0x000f220000100800 */
[----:B------:R-:W-:-:S03]  /*1beb0*/  PRMT R167, RZ, 0x7610, R167 ;  /* 0x00007610ffa77816 */ /* 0x000fc600000000a7 */
[----:B------:R2:W4:Y:S01]  /*1bec0*/  @!P0 LDG.E.U8 R168, desc[UR56][R4.64] ;  /* 0x0000003804a88981 */ /* 0x000522000c1e1100 */
[----:B------:R-:W-:Y:S02]  /*1bed0*/  PRMT R166, RZ, 0x7610, R166 ;  /* 0x00007610ffa67816 */ /* 0x000fe400000000a6 */
[----:B------:R-:W-:Y:S02]  /*1bee0*/  PRMT R165, RZ, 0x7610, R165 ;  /* 0x00007610ffa57816 */ /* 0x000fe400000000a5 */
[----:B------:R-:W-:Y:S01]  /*1bef0*/  PRMT R164, RZ, 0x7610, R164 ;  /* 0x00007610ffa47816 */ /* 0x000fe200000000a4 */
[----:B--2---:R-:W-:Y:S02]  /*1bf00*/  @!P0 IMAD.MOV.U32 R4, RZ, RZ, R10 ;  /* 0x000000ffff048224 */ /* 0x004fe400078e000a */
[----:B------:R-:W2:Y:S01]  /*1bf10*/  LDL R10, [R1+0x544] ;  /* 0x00054400010a7983 */ /* 0x000ea20000100800 */
[----:B---3--:R-:W-:-:S03]  /*1bf20*/  @!P0 IMAD.MOV.U32 R5, RZ, RZ, R11 ;  /* 0x000000ffff058224 */ /* 0x008fc600078e000b */
[----:B------:R-:W3:Y:S04]  /*1bf30*/  LDL R11, [R1+0x540] ;  /* 0x00054000010b7983 */ /* 0x000ee80000100800 */
[----:B------:R0:W3:Y:S02]  /*1bf40*/  @!P0 LDG.E.U8 R167, desc[UR56][R4.64] ;  /* 0x0000003804a78981 */ /* 0x0000e4000c1e1100 */
[----:B0-----:R-:W-:Y:S02]  /*1bf50*/  @!P0 IMAD.MOV.U32 R4, RZ, RZ, R14 ;  /* 0x000000ffff048224 */ /* 0x001fe400078e000e */
[----:B------:R-:W-:Y:S01]  /*1bf60*/  @!P0 IMAD.MOV.U32 R5, RZ, RZ, R15 ;  /* 0x000000ffff058224 */ /* 0x000fe200078e000f */
[----:B------:R-:W3:Y:S04]  /*1bf70*/  LDL R14, [R1+0x484] ;  /* 0x00048400010e7983 */ /* 0x000ee80000100800 */
[----:B------:R0:W3:Y:S04]  /*1bf80*/  @!P0 LDG.E.U8 R166, desc[UR56][R4.64] ;  /* 0x0000003804a68981 */ /* 0x0000e8000c1e1100 */
[----:B------:R-:W3:Y:S01]  /*1bf90*/  LDL R15, [R1+0x480] ;  /* 0x00048000010f7983 */ /* 0x000ee20000100800 */
[----:B0-----:R-:W-:-:S02]  /*1bfa0*/  @!P0 IMAD.MOV.U32 R4, RZ, RZ, R12 ;  /* 0x000000ffff048224 */ /* 0x001fc400078e000c */
[----:B------:R-:W-:Y:S01]  /*1bfb0*/  @!P0 IMAD.MOV.U32 R5, RZ, RZ, R13 ;  /* 0x000000ffff058224 */ /* 0x000fe200078e000d */
[----:B------:R-:W-:Y:S01]  /*1bfc0*/  PRMT R163, RZ, 0x7610, R163 ;  /* 0x00007610ffa37816 */ /* 0x000fe200000000a3 */
[----:B------:R-:W3:Y:S04]  /*1bfd0*/  LDL R13, [R1+0x440] ;  /* 0x00044000010d7983 */ /* 0x000ee80000100800 */
[----:B------:R4:W3:Y:S04]  /*1bfe0*/  @!P0 LDG.E.U8 R165, desc[UR56][R4.64] ;  /* 0x0000003804a58981 */ /* 0x0008e8000c1e1100 */
[----:B------:R-:W3:Y:S01]  /*1bff0*/  LDL R12, [R1+0x444] ;  /* 0x00044400010c7983 */ /* 0x000ee20000100800 */
[----:B----4-:R-:W-:-:S02]  /*1c000*/  @!P0 IMAD.MOV.U32 R4, RZ, RZ, R8 ;  /* 0x000000ffff048224 */ /* 0x010fc400078e0008 */
[----:B------:R-:W-:Y:S01]  /*1c010*/  @!P0 IMAD.MOV.U32 R5, RZ, RZ, R9 ;  /* 0x000000ffff058224 */ /* 0x000fe200078e0009 */
[----:B------:R-:W4:Y:S04]  /*1c020*/  LDL R8, [R1+0x504] ;  /* 0x0005040001087983 */ /* 0x000f280000100800 */
[----:B------:R-:W4:Y:S04]  /*1c030*/  LDL R9, [R1+0x500] ;  /* 0x0005000001097983 */ /* 0x000f280000100800 */
[----:B------:R0:W4:Y:S02]  /*1c040*/  @!P0 LDG.E.U8 R164, desc[UR56][R4.64] ;  /* 0x0000003804a48981 */ /* 0x000124000c1e1100 */
[----:B0-----:R-:W-:-:S02]  /*1c050*/  @!P0 IMAD.MOV.U32 R4, RZ, RZ, R6 ;  /* 0x000000ffff048224 */ /* 0x001fc400078e0006 */
[----:B------:R-:W4:Y:S01]  /*1c060*/  LDL R6, [R1+0x4c4] ;  /* 0x0004c40001067983 */ /* 0x000f220000100800 */
[----:B------:R-:W-:-:S03]  /*1c070*/  @!P0 IMAD.MOV.U32 R5, RZ, RZ, R7 ;  /* 0x000000ffff058224 */ /* 0x000fc600078e0007 */
[----:B------:R-:W4:Y:S01]  /*1c080*/  LDL R7, [R1+0x4c0] ;  /* 0x0004c00001077983 */ /* 0x000f220000100800 */
[----:B------:R-:W-:-:S03]  /*1c090*/  PRMT R162, RZ, 0x7610, R162 ;  /* 0x00007610ffa27816 */ /* 0x000fc600000000a2 */
[----:B------:R2:W4:Y:S01]  /*1c0a0*/  @!P0 LDG.E.U8 R163, desc[UR56][R4.64] ;  /* 0x0000003804a38981 */ /* 0x000522000c1e1100 */
[----:B------:R-:W-:Y:S01]  /*1c0b0*/  PRMT R161, RZ, 0x7610, R161 ;  /* 0x00007610ffa17816 */ /* 0x000fe200000000a1 */
[----:B--2---:R-:W-:Y:S02]  /*1c0c0*/  @!P0 IMAD.MOV.U32 R4, RZ, RZ, R10 ;  /* 0x000000ffff048224 */ /* 0x004fe400078e000a */
[----:B------:R-:W2:Y:S01]  /*1c0d0*/  LDL R10, [R1+0x404] ;  /* 0x00040400010a7983 */ /* 0x000ea20000100800 */
[----:B---3--:R-:W-:-:S03]  /*1c0e0*/  @!P0 IMAD.MOV.U32 R5, RZ, RZ, R11 ;  /* 0x000000ffff058224 */ /* 0x008fc600078e000b */
[----:B------:R-:W3:Y:S04]  /*1c0f0*/  LDL R11, [R1+0x400] ;  /* 0x00040000010b7983 */ /* 0x000ee80000100800 */
[----:B------:R4:W3:Y:S02]  /*1c100*/  @!P0 LDG.E.U8 R162, desc[UR56][R4.64] ;  /* 0x0000003804a28981 */ /* 0x0008e4000c1e1100 */
[----:B----4-:R-:W-:Y:S02]  /*1c110*/  @!P0 IMAD.MOV.U32 R4, RZ, RZ, R8 ;  /* 0x000000ffff048224 */ /* 0x010fe400078e0008 */
[----:B------:R-:W4:Y:S01]  /*1c120*/  LDL R8, [R1+0x3c4] ;  /* 0x0003c40001087983 */ /* 0x000f220000100800 */
[----:B------:R-:W-:-:S03]  /*1c130*/  @!P0 IMAD.MOV.U32 R5, RZ, RZ, R9 ;  /* 0x000000ffff058224 */ /* 0x000fc600078e0009 */
[----:B------:R-:W4:Y:S04]  /*1c140*/  LDL R9, [R1+0x3c0] ;  /* 0x0003c00001097983 */ /* 0x000f280000100800 */
[----:B------:R0:W4:Y:S02]  /*1c150*/  @!P0 LDG.E.U8 R161, desc[UR56][R4.64] ;  /* 0x0000003804a18981 */ /* 0x000124000c1e1100 */
[----:B0-----:R-:W-:Y:S02]  /*1c160*/  @!P0 IMAD.MOV.U32 R4, RZ, RZ, R6 ;  /* 0x000000ffff048224 */ /* 0x001fe400078e0006 */
[----:B------:R-:W4:Y:S01]  /*1c170*/  LDL R6, [R1+0x384] ;  /* 0x0003840001067983 */ /* 0x000f220000100800 */
[----:B------:R-:W-:Y:S01]  /*1c180*/  PRMT R160, RZ, 0x7610, R160 ;  /* 0x00007610ffa07816 */ /* 0x000fe200000000a0 */
[----:B------:R-:W-:Y:S01]  /*1c190*/  @!P0 IMAD.MOV.U32 R5, RZ, RZ, R7 ;  /* 0x000000ffff058224 */ /* 0x000fe200078e0007 */
[----:B------:R-:W-:Y:S01]  /*1c1a0*/  PRMT R159, RZ, 0x7610, R159 ;  /* 0x00007610ff9f7816 */ /* 0x000fe2000000009f */
[----:B------:R-:W4:Y:S04]  /*1c1b0*/  LDL R7, [R1+0x380] ;  /* 0x0003800001077983 */ /* 0x000f280000100800 */
[----:B------:R0:W4:Y:S01]  /*1c1c0*/  @!P0 LDG.E.U8 R160, desc[UR56][R4.64] ;  /* 0x0000003804a08981 */ /* 0x000122000c1e1100 */
[----:B------:R-:W-:Y:S01]  /*1c1d0*/  PRMT R158, RZ, 0x7610, R158 ;  /* 0x00007610ff9e7816 */ /* 0x000fe2000000009e */
        /* <DEDUP_REMOVED lines=12> */
[----:B--2---:R-:W-:-:S03]  /*1c2a0*/  @!P0 IMAD.MOV.U32 R4, RZ, RZ, R10 ;  /* 0x000000ffff048224 */ /* 0x004fc600078e000a */
        /* <DEDUP_REMOVED lines=12> */
[----:B------:R-:W-:-:S02]  /*1c370*/  @!P0 IMAD.MOV.U32 R5, RZ, RZ, R7 ;  /* 0x000000ffff058224 */ /* 0x000fc400078e0007 */
        /* <DEDUP_REMOVED lines=28> */
[----:B0-----:R-:W-:-:S03]  /*1c540*/  @!P0 IMAD.MOV.U32 R4, RZ, RZ, R6 ;  /* 0x000000ffff048224 */ /* 0x001fc600078e0006 */
[----:B------:R-:W4:Y:S01]  /*1c550*/  LDL R6, [R1+0x57c] ;  /* 0x00057c0001067983 */ /* 0x000f220000100800 */
[----:B------:R-:W-:-:S03]  /*1c560*/  @!P0 IMAD.MOV.U32 R5, RZ, RZ, R7 ;  /* 0x000000ffff058224 */ /* 0x000fc600078e0007 */
[----:B------:R-:W4:Y:S04]  /*1c570*/  LDL R7, [R1+0x578] ;  /* 0x0005780001077983 */ /* 0x000f280000100800 */
        /* <DEDUP_REMOVED lines=38> */
[----:B----4-:R-:W-:-:S03]  /*1c7e0*/  @!P0 IMAD.MOV.U32 R4, RZ, RZ, R8 ;  /* 0x000000ffff048224 */ /* 0x010fc600078e0008 */
[----:B------:R-:W4:Y:S01]  /*1c7f0*/  LDL R8, [R1+0x3bc] ;  /* 0x0003bc0001087983 */ /* 0x000f220000100800 */
[----:B------:R-:W-:-:S03]  /*1c800*/  @!P0 IMAD.MOV.U32 R5, RZ, RZ, R9 ;  /* 0x000000ffff058224 */ /* 0x000fc600078e0009 */
[----:B------:R-:W4:Y:S04]  /*1c810*/  LDL R9, [R1+0x3b8] ;  /* 0x0003b80001097983 */ /* 0x000f280000100800 */
[----:B------:R0:W4:Y:S02]  /*1c820*/  @!P0 LDG.E.U8 R243, desc[UR56][R4.64] ;  /* 0x0000003804f38981 */ /* 0x000124000c1e1100 */
[----:B0-----:R-:W-:Y:S02]  /*1c830*/  @!P0 IMAD.MOV.U32 R4, RZ, RZ, R6 ;  /* 0x000000ffff048224 */ /* 0x001fe400078e0006 */
        /* <DEDUP_REMOVED lines=28> */
[----:B------:R0:W4:Y:S01]  /*1ca00*/  @!P0 LDG.E.U8 R238, desc[UR56][R4.64] ;  /* 0x0000003804ee8981 */ /* 0x000122000c1e1100 */
[----:B------:R-:W-:-:S03]  /*1ca10*/  PRMT R235, RZ, 0x7610, R235 ;  /* 0x00007610ffeb7816 */ /* 0x000fc600000000eb */
[----:B------:R-:W4:Y:S01]  /*1ca20*/  LDL R14, [R1+0x534] ;  /* 0x00053400010e7983 */ /* 0x000f220000100800 */
[----:B0-----:R-:W-:Y:S02]  /*1ca30*/  @!P0 IMAD.MOV.U32 R4, RZ, RZ, R12 ;  /* 0x000000ffff048224 */ /* 0x001fe400078e000c */
        /* <DEDUP_REMOVED lines=10> */
[----:B----4-:R-:W-:Y:S01]  /*1cae0*/  @!P0 IMAD.MOV.U32 R4, RZ, RZ, R8 ;  /* 0x000000ffff048224 */ /* 0x010fe200078e0008 */
[----:B------:R-:W-:Y:S01]  /*1caf0*/  PRMT R233, RZ, 0x7610, R233 ;  /* 0x00007610ffe97816 */ /* 0x000fe200000000e9 */
[----:B------:R-:W4:Y:S01]  /*1cb00*/  LDL R8, [R1+0x4b0] ;  /* 0x0004b00001087983 */ /* 0x000f220000100800 */
[----:B------:R-:W-:-:S03]  /*1cb10*/  @!P0 IMAD.MOV.U32 R5, RZ, RZ, R9 ;  /* 0x000000ffff058224 */ /* 0x000fc600078e0009 */
[----:B------:R-:W4:Y:S04]  /*1cb20*/  LDL R9, [R1+0x570] ;  /* 0x0005700001097983 */ /* 0x000f280000100800 */
[----:B------:R0:W4:Y:S02]  /*1cb30*/  @!P0 LDG.E.U8 R235, desc[UR56][R4.64] ;  /* 0x0000003804eb8981 */ /* 0x000124000c1e1100 */
[----:B0-----:R-:W-:Y:S02]  /*1cb40*/  @!P0 IMAD.MOV.U32 R4, RZ, RZ, R6 ;  /* 0x000000ffff048224 */ /* 0x001fe400078e0006 */
[----:B------:R-:W4:Y:S01]  /*1cb50*/  LDL R6, [R1+0x574] ;  /* 0x0005740001067983 */ /* 0x000f220000100800 */
[----:B------:R-:W-:-:S03]  /*1cb60*/  @!P0 IMAD.MOV.U32 R5, RZ, RZ, R7 ;  /* 0x000000ffff058224 */ /* 0x000fc600078e0007 */
[----:B------:R-:W4:Y:S04]  /*1cb70*/  LDL R7, [R1+0x4b4] ;  /* 0x0004b40001077983 */ /* 0x000f280000100800 */
[----:B------:R0:W4:Y:S01]  /*1cb80*/  @!P0 LDG.E.U8 R234, desc[UR56][R4.64] ;  /* 0x0000003804ea8981 */ /* 0x000122000c1e1100 */
[----:B------:R-:W-:-:S03]  /*1cb90*/  PRMT R232, RZ, 0x7610, R232 ;  /* 0x00007610ffe87816 */ /* 0x000fc600000000e8 */
[----:B------:R1:W-:Y:S01]  /*1cba0*/  STL [R1+0xe4c], R2 ;  /* 0x000e4c0201007387 */ /* 0x0003e20000100800 */
[----:B0-----:R-:W-:Y:S02]  /*1cbb0*/  @!P0 IMAD.MOV.U32 R4, RZ, RZ, R16 ;  /* 0x000000ffff048224 */ /* 0x001fe400078e0010 */
[----:B------:R-:W-:Y:S02]  /*1cbc0*/  @!P0 IMAD.MOV.U32 R5, RZ, RZ, R2 ;  /* 0x000000ffff058224 */ /* 0x000fe400078e0002 */
[----:B-1----:R-:W4:Y:S04]  /*1cbd0*/  LDL.LU R2, [R1+0x230] ;  /* 0x0002300001027983 */ /* 0x002f280000300800 */
[----:B------:R2:W4:Y:S02]  /*1cbe0*/  @!P0 LDG.E.U8 R233, desc[UR56][R4.64] ;  /* 0x0000003804e98981 */ /* 0x000524000c1e1100 */
[----:B--2---:R-:W-:-:S02]  /*1cbf0*/  @!P0 IMAD.MOV.U32 R4, RZ, RZ, R10 ;  /* 0x000000ffff048224 */ /* 0x004fc400078e000a */
[----:B------:R-:W2:Y:S01]  /*1cc00*/  LDL R10, [R1+0x474] ;  /* 0x00047400010a7983 */ /* 0x000ea20000100800 */
[----:B---3--:R-:W-:-:S03]  /*1cc10*/  @!P0 IMAD.MOV.U32 R5, RZ, RZ, R11 ;  /* 0x000000ffff058224 */ /* 0x008fc600078e000b */
[----:B------:R-:W3:Y:S04]  /*1cc20*/  LDL R11, [R1+0x470] ;  /* 0x00047000010b7983 */ /* 0x000ee80000100800 */
[----:B------:R4:W3:Y:S02]  /*1cc30*/  @!P0 LDG.E.U8 R232, desc[UR56][R4.64] ;  /* 0x0000003804e88981 */ /* 0x0008e4000c1e1100 */
[----:B----4-:R-:W-:Y:S02]  /*1cc40*/  @!P0 IMAD.MOV.U32 R4, RZ, RZ, R6 ;  /* 0x000000ffff048224 */ /* 0x010fe400078e0006 */
        /* <DEDUP_REMOVED lines=16> */
[----:B------:R-:W-:Y:S01]  /*1cd50*/  @!P0 IMAD.MOV.U32 R5, RZ, RZ, R8 ;  /* 0x000000ffff058224 */ /* 0x000fe200078e0008 */
[----:B------:R-:W4:Y:S04]  /*1cd60*/  LDL R7, [R1+0x3f4] ;  /* 0x0003f40001077983 */ /* 0x000f280000100800 */
[----:B------:R2:W4:Y:S04]  /*1cd70*/  @!P0 LDG.E.U8 R228, desc[UR56][R4.64] ;  /* 0x0000003804e48981 */ /* 0x000528000c1e1100 */
[----:B------:R-:W4:Y:S04]  /*1cd80*/  LDL R8, [R1+0x3f0] ;  /* 0x0003f00001087983 */ /* 0x000f280000100800 */
[----:B------:R-:W4:Y:S04]  /*1cd90*/  LDL.LU R15, [R1+0x1ec] ;  /* 0x0001ec00010f7983 */ /* 0x000f280000300800 */
[----:B------:R-:W4:Y:S04]  /*1cda0*/  LDL.LU R16, [R1+0x1e8] ;  /* 0x0001e80001107983 */ /* 0x000f280000300800 */
[----:B------:R-:W4:Y:S04]  /*1cdb0*/  LDL R20, [R1+0x3b0] ;  /* 0x0003b00001147983 */ /* 0x000f280000100800 */
[----:B------:R-:W4:Y:S04]  /*1cdc0*/  LDL R19, [R1+0x370] ;  /* 0x0003700001137983 */ /* 0x000f280000100800 */
[----:B------:R-:W4:Y:S04]  /*1cdd0*/  LDL R17, [R1+0x374] ;  /* 0x0003740001117983 */ /* 0x000f280000100800 */
[----:B------:R-:W4:Y:S04]  /*1cde0*/  LDL R14, [R1+0x330] ;  /* 0x00033000010e7983 */ /* 0x000f280000100800 */
[----:B------:R-:W4:Y:S01]  /*1cdf0*/  LDL R13, [R1+0x334] ;  /* 0x00033400010d7983 */ /* 0x000f220000100800 */
[----:B--2---:R-:W-:-:S02]  /*1ce00*/  @!P0 IMAD.MOV.U32 R4, RZ, RZ, R10 ;  /* 0x000000ffff048224 */ /* 0x004fc400078e000a */
[----:B---3--:R-:W-:-:S05]  /*1ce10*/  @!P0 IMAD.MOV.U32 R5, RZ, RZ, R11 ;  /* 0x000000ffff058224 */ /* 0x008fca00078e000b */
[----:B------:R4:W2:Y:S02]  /*1ce20*/  @!P0 LDG.E.U8 R227, desc[UR56][R4.64] ;  /* 0x0000003804e38981 */ /* 0x0008a4000c1e1100 */
[----:B----4-:R-:W-:Y:S02]  /*1ce30*/  @!P0 IMAD.MOV.U32 R4, RZ, RZ, R6 ;  /* 0x000000ffff048224 */ /* 0x010fe400078e0006 */
[----:B------:R-:W3:Y:S04]  /*1ce40*/  LDL R6, [R1+0x3b4] ;  /* 0x0003b40001067983 */ /* 0x000ee80000100800 */
[----:B------:R-:W4:Y:S04]  /*1ce50*/  LDL.LU R18, [R1+0x1dc] ;  /* 0x0001dc0001127983 */ /* 0x000f280000300800 */
[----:B------:R-:W2:Y:S04]  /*1ce60*/  LDL.LU R23, [R1+0x1d8] ;  /* 0x0001d80001177983 */ /* 0x000ea80000300800 */
[----:B------:R-:W4:Y:S04]  /*1ce70*/  LDL R12, [R1+0x2f0] ;  /* 0x0002f000010c7983 */ /* 0x000f280000100800 */
[----:B------:R-:W2:Y:S01]  /*1ce80*/  LDL R11, [R1+0x2f4] ;  /* 0x0002f400010b7983 */ /* 0x000ea20000100800 */
[----:B------:R-:W-:Y:S01]  /*1ce90*/  PRMT R226, RZ, 0x7610, R226 ;  /* 0x00007610ffe27816 */ /* 0x000fe200000000e2 */
[----:B------:R-:W-:-:S02]  /*1cea0*/  @!P0 IMAD.MOV.U32 R5, RZ, RZ, R9 ;  /* 0x000000ffff058224 */ /* 0x000fc400078e0009 */
[----:B------:R-:W4:Y:S04]  /*1ceb0*/  LDL R10, [R1+0x2b0] ;  /* 0x0002b000010a7983 */ /* 0x000f280000100800 */
[----:B------:R-:W4:Y:S01]  /*1cec0*/  LDL R9, [R1+0x2b4] ;  /* 0x0002b40001097983 */ /* 0x000f220000100800 */
[----:B------:R-:W-:-:S03]  /*1ced0*/  PRMT R225, RZ, 0x7610, R225 ;  /* 0x00007610ffe17816 */ /* 0x000fc600000000e1 */
[----:B------:R0:W4:Y:S02]  /*1cee0*/  @!P0 LDG.E.U8 R226, desc[UR56][R4.64] ;  /* 0x0000003804e28981 */ /* 0x000124000c1e1100 */
[----:B0-----:R-:W-:Y:S02]  /*1cef0*/  @!P0 IMAD.MOV.U32 R4, RZ, RZ, R7 ;  /* 0x000000ffff048224 */ /* 0x001fe400078e0007 */
[----:B------:R-:W4:Y:S01]  /*1cf00*/  LDL R7, [R1+0x274] ;  /* 0x0002740001077983 */ /* 0x000f220000100800 */
[----:B------:R-:W-:-:S03]  /*1cf10*/  @!P0 IMAD.MOV.U32 R5, RZ, RZ, R8 ;  /* 0x000000ffff058224 */ /* 0x000fc600078e0008 */
[----:B------:R-:W4:Y:S04]  /*1cf20*/  LDL R8, [R1+0x270] ;  /* 0x0002700001087983 */ /* 0x000f280000100800 */
[----:B------:R3:W4:Y:S02]  /*1cf30*/  @!P0 LDG.E.U8 R225, desc[UR56][R4.64] ;  /* 0x0000003804e18981 */ /* 0x000724000c1e1100 */
[----:B---3--:R-:W-:Y:S02]  /*1cf40*/  @!P0 IMAD.MOV.U32 R4, RZ, RZ, R6 ;  /* 0x000000ffff048224 */ /* 0x008fe400078e0006 */
[----:B------:R-:W3:Y:S01]  /*1cf50*/  LDL R6, [R1+0x234] ;  /* 0x0002340001067983 */ /* 0x000ee20000100800 */
[----:B------:R-:W-:Y:S01]  /*1cf60*/  PRMT R224, RZ, 0x7610, R224 ;  /* 0x00007610ffe07816 */ /* 0x000fe200000000e0 */
[----:B------:R-:W-:Y:S01]  /*1cf70*/  @!P0 IMAD.MOV.U32 R5, RZ, RZ, R20 ;  /* 0x000000ffff058224 */ /* 0x000fe200078e0014 */
        /* <DEDUP_REMOVED lines=11> */
[----:B--2---:R-:W-:Y:S02]  /*1d030*/  @!P0 IMAD.MOV.U32 R4, RZ, RZ, R11 ;  /* 0x000000ffff048224 */ /* 0x004fe400078e000b */
[----:B----4-:R-:W-:-:S05]  /*1d040*/  @!P0 IMAD.MOV.U32 R5, RZ, RZ, R12 ;  /* 0x000000ffff058224 */ /* 0x010fca00078e000c */
[----:B------:R0:W2:Y:S01]  /*1d050*/  @!P0 LDG.E.U8 R217, desc[UR56][R4.64] ;  /* 0x0000003804d98981 */ /* 0x0000a2000c1e1100 */
[----:B------:R-:W-:Y:S01]  /*1d060*/  PRMT R3, RZ, 0x7610, R3 ;  /* 0x00007610ff037816 */ /* 0x000fe20000000003 */
[----:B0-----:R-:W-:Y:S02]  /*1d070*/  @!P0 IMAD.MOV.U32 R4, RZ, RZ, R9 ;  /* 0x000000ffff048224 */ /* 0x001fe400078e0009 */
[----:B------:R-:W-:-:S05]  /*1d080*/  @!P0 IMAD.MOV.U32 R5, RZ, RZ, R10 ;  /* 0x000000ffff058224 */ /* 0x000fca00078e000a */
[----:B------:R0:W4:Y:S01]  /*1d090*/  @!P0 LDG.E.U8 R216, desc[UR56][R4.64] ;  /* 0x0000003804d88981 */ /* 0x000122000c1e1100 */
[----:B------:R-:W-:Y:S01]  /*1d0a0*/  PRMT R0, RZ, 0x7610, R0 ;  /* 0x00007610ff007816 */ /* 0x000fe20000000000 */
[----:B0-----:R-:W-:Y:S02]  /*1d0b0*/  @!P0 IMAD.MOV.U32 R4, RZ, RZ, R7 ;  /* 0x000000ffff048224 */ /* 0x001fe400078e0007 */
[----:B------:R-:W-:Y:S01]  /*1d0c0*/  @!P0 IMAD.MOV.U32 R5, RZ, RZ, R8 ;  /* 0x000000ffff058224 */ /* 0x000fe200078e0008 */
[----:B------:R-:W-:-:S04]  /*1d0d0*/  LOP3.LUT R7, R15, 0xffff, RZ, 0xc0, !PT ;  /* 0x0000ffff0f077812 */ /* 0x000fc800078ec0ff */
[----:B------:R0:W4:Y:S02]  /*1d0e0*/  @!P0 LDG.E.U8 R3, desc[UR56][R4.64] ;  /* 0x0000003804038981 */ /* 0x000124000c1e1100 */
[----:B0-----:R-:W-:Y:S02]  /*1d0f0*/  @!P0 IMAD.MOV.U32 R5, RZ, RZ, R2 ;  /* 0x000000ffff058224 */ /* 0x001fe400078e0002 */
[----:B---3--:R-:W-:Y:S01]  /*1d100*/  @!P0 IMAD.MOV.U32 R4, RZ, RZ, R6 ;  /* 0x000000ffff048224 */ /* 0x008fe200078e0006 */
[----:B------:R-:W-:-:S04]  /*1d110*/  LOP3.LUT R6, R151, 0xffff, RZ, 0xc0, !PT ;  /* 0x0000ffff97067812 */ /* 0x000fc800078ec0ff */
[----:B------:R0:W3:Y:S01]  /*1d120*/  @!P0 LDG.E.U8 R0, desc[UR56][R4.64] ;  /* 0x0000003804008981 */ /* 0x0000e2000c1e1100 */
[----:B------:R-:W-:Y:S02]  /*1d130*/  PRMT R151, R7, 0x3340, R6 ;  /* 0x0000334007977816 */ /* 0x000fe40000000006 */
[----:B------:R-:W-:Y:S02]  /*1d140*/  LOP3.LUT R7, R18, 0xffff, RZ, 0xc0, !PT ;  /* 0x0000ffff12077812 */ /* 0x000fe400078ec0ff */
[----:B------:R-:W-:Y:S02]  /*1d150*/  LOP3.LUT R6, R218, 0xffff, RZ, 0xc0, !PT ;  /* 0x0000ffffda067812 */ /* 0x000fe400078ec0ff */
[----:B0-----:R-:W-:Y:S02]  /*1d160*/  LOP3.LUT R5, R16, 0xffff, RZ, 0xc0, !PT ;  /* 0x0000ffff10057812 */ /* 0x001fe400078ec0ff */
[----:B------:R-:W-:Y:S02]  /*1d170*/  LOP3.LUT R4, R92, 0xffff, RZ, 0xc0, !PT ;  /* 0x0000ffff5c047812 */ /* 0x000fe400078ec0ff */
[----:B------:R-:W-:-:S02]  /*1d180*/  PRMT R218, R7, 0x3340, R6 ;  /* 0x0000334007da7816 */ /* 0x000fc40000000006 */
[----:B------:R-:W-:Y:S02]  /*1d190*/  PRMT R92, R5, 0x3340, R4 ;  /* 0x00003340055c7816 */ /* 0x000fe40000000004 */
[----:B------:R-:W-:Y:S02]  /*1d1a0*/  LOP3.LUT R5, R23, 0xffff, RZ, 0xc0, !PT ;  /* 0x0000ffff17057812 */ /* 0x000fe400078ec0ff */
[----:B------:R-:W-:Y:S02]  /*1d1b0*/  LOP3.LUT R4, R91, 0xffff, RZ, 0xc0, !PT ;  /* 0x0000ffff5b047812 */ /* 0x000fe400078ec0ff */
[----:B------:R-:W-:Y:S02]  /*1d1c0*/  LOP3.LUT R7, R71, 0xffff, RZ, 0xc0, !PT ;  /* 0x0000ffff47077812 */ /* 0x000fe400078ec0ff */
[----:B------:R-:W-:Y:S01]  /*1d1d0*/  LOP3.LUT R6, R150, 0xffff, RZ, 0xc0, !PT ;  /* 0x0000ffff96067812 */ /* 0x000fe200078ec0ff */
[----:B------:R-:W3:Y:S01]  /*1d1e0*/  LDL.LU R71, [R1+0x124c] ;  /* 0x00124c0001477983 */ /* 0x000ee20000300800 */
[----:B------:R-:W-:-:S02]  /*1d1f0*/  PRMT R91, R5, 0x3340, R4 ;  /* 0x00003340055b7816 */ /* 0x000fc40000000004 */
[----:B------:R-:W-:Y:S02]  /*1d200*/  LOP3.LUT R5, R82, 0xffff, RZ, 0xc0, !PT ;  /* 0x0000ffff52057812 */ /* 0x000fe400078ec0ff */
[----:B------:R-:W-:Y:S01]  /*1d210*/  LOP3.LUT R4, R93, 0xffff, RZ, 0xc0, !PT ;  /* 0x0000ffff5d047812 */ /* 0x000fe200078ec0ff */
[----:B------:R-:W3:Y:S01]  /*1d220*/  LDL.LU R82, [R1+0x1248] ;  /* 0x0012480001527983 */ /* 0x000ee20000300800 */
[----:B------:R-:W-:Y:S02]  /*1d230*/  PRMT R150, R7, 0x3340, R6 ;  /* 0x0000334007967816 */ /* 0x000fe40000000006 */
        /* <DEDUP_REMOVED lines=8> */
[----:B------:R-:W-:Y:S01]  /*1d2c0*/  LOP3.LUT R7, R65, 0xffff, RZ, 0xc0, !PT ;  /* 0x0000ffff41077812 */ /* 0x000fe200078ec0ff */
[----:B------:R-:W3:Y:S01]  /*1d2d0*/  LDL.LU R67, [R1+0x123c] ;  /* 0x00123c0001437983 */ /* 0x000ee20000300800 */
[----:B------:R-:W-:Y:S02]  /*1d2e0*/  LOP3.LUT R6, R63, 0xffff, RZ, 0xc0, !PT ;  /* 0x0000ffff3f067812 */ /* 0x000fe400078ec0ff */
[----:B------:R-:W-:Y:S01]  /*1d2f0*/  PRMT R21, R5, 0x3340, R4 ;  /* 0x0000334005157816 */ /* 0x000fe20000000004 */
[----:B------:R-:W3:Y:S01]  /*1d300*/  LDL.LU R78, [R1+0x1238] ;  /* 0x00123800014e7983 */ /* 0x000ee20000300800 */
[----:B------:R-:W-:-:S02]  /*1d310*/  LOP3.LUT R5, R76, 0xffff, RZ, 0xc0, !PT ;  /* 0x0000ffff4c057812 */ /* 0x000fc400078ec0ff */
        /* <DEDUP_REMOVED lines=138> */
[----:B------:R-:W-:Y:S02]  /*1dbc0*/  LOP3.LUT R7, R24, 0xffff, RZ, 0xc0, !PT ;  /* 0x0000ffff18077812 */ /* 0x000fe400078ec0ff */
[----:B------:R-:W-:Y:S01]  /*1dbd0*/  LOP3.LUT R6, R115, 0xffff, RZ, 0xc0, !PT ;  /* 0x0000ffff73067812 */ /* 0x000fe200078ec0ff */
[----:B------:R-:W3:Y:S01]  /*1dbe0*/  LDL.LU R24, [R1+0x117c] ;  /* 0x00117c0001187983 */ /* 0x000ee20000300800 */
[----:B------:R-:W-:Y:S02]  /*1dbf0*/  PRMT R110, R5, 0x3340, R4 ;  /* 0x00003340056e7816 */ /* 0x000fe40000000004 */
        /* <DEDUP_REMOVED lines=9> */
[----:B------:R-:W-:Y:S02]  /*1dc90*/  LOP3.LUT R5, R221, 0xffff, RZ, 0xc0, !PT ;  /* 0x0000ffffdd057812 */ /* 0x000fe400078ec0ff */
[----:B------:R-:W-:Y:S01]  /*1dca0*/  PRMT R112, R7, 0x3340, R6 ;  /* 0x0000334007707816 */ /* 0x000fe20000000006 */
[----:B------:R-:W3:Y:S01]  /*1dcb0*/  LDL.LU R221, [R1+0x1170] ;  /* 0x0011700001dd7983 */ /* 0x000ee20000300800 */
[----:B------:R-:W-:-:S03]  /*1dcc0*/  LOP3.LUT R7, R119, 0xffff, RZ, 0xc0, !PT ;  /* 0x0000ffff77077812 */ /* 0x000fc600078ec0ff */
[----:B------:R-:W2:Y:S01]  /*1dcd0*/  LDL R119, [R1+0xdec] ;  /* 0x000dec0001777983 */ /* 0x000ea20000100800 */
[----:B------:R-:W-:Y:S02]  /*1dce0*/  PRMT R114, R5, 0x3340, R4 ;  /* 0x0000334005727816 */ /* 0x000fe40000000004 */
[----:B------:R-:W-:Y:S02]  /*1dcf0*/  LOP3.LUT R5, R219, 0xffff, RZ, 0xc0, !PT ;  /* 0x0000ffffdb057812 */ /* 0x000fe400078ec0ff */
[----:B------:R-:W-:Y:S01]  /*1dd00*/  LOP3.LUT R4, R116, 0xffff, RZ, 0xc0, !PT ;  /* 0x0000ffff74047812 */ /* 0x000fe200078ec0ff */
[----:B------:R-:W3:Y:S01]  /*1dd10*/  LDL.LU R219, [R1+0x116c] ;  /* 0x00116c0001db7983 */ /* 0x000ee20000300800 */
[----:B------:R-:W-:Y:S02]  /*1dd20*/  LOP3.LUT R6, R118, 0xffff, RZ, 0xc0, !PT ;  /* 0x0000ffff76067812 */ /* 0x000fe400078ec0ff */
[----:B------:R-:W-:Y:S02]  /*1dd30*/  PRMT R118, R5, 0x3340, R4 ;  /* 0x0000334005767816 */ /* 0x000fe40000000004 */
[----:B------:R-:W-:-:S02]  /*1dd40*/  PRMT R4, R151, 0x5410, R218 ;  /* 0x0000541097047816 */ /* 0x000fc400000000da */
[----:B------:R-:W-:Y:S01]  /*1dd50*/  PRMT R116, R7, 0x3340, R6 ;  /* 0x0000334007747816 */ /* 0x000fe20000000006 */
[----:B------:R-:W3:Y:S01]  /*1dd60*/  LDL.LU R218, [R1+0x1168] ;  /* 0x0011680001da7983 */ /* 0x000ee20000300800 */
[----:B------:R-:W-:Y:S02]  /*1dd70*/  PRMT R5, R150, 0x5410, R20 ;  /* 0x0000541096057816 */ /* 0x000fe40000000014 */
[----:B------:R-:W-:Y:S01]  /*1dd80*/  PRMT R6, R11, 0x5410, R10 ;  /* 0x000054100b067816 */ /* 0x000fe2000000000a */
[----:B------:R-:W3:Y:S01]  /*1dd90*/  LDL.LU R151, [R1+0x1164] ;  /* 0x0011640001977983 */ /* 0x000ee20000300800 */
[----:B------:R-:W-:Y:S02]  /*1dda0*/  PRMT R7, R9, 0x5410, R8 ;  /* 0x0000541009077816 */ /* 0x000fe40000000008 */
[----:B------:R-:W-:Y:S01]  /*1ddb0*/  LOP3.LUT R11, R88, 0xffff, RZ, 0xc0, !PT ;  /* 0x0000ffff580b7812 */ /* 0x000fe200078ec0ff */
[----:B------:R-:W3:Y:S01]  /*1ddc0*/  LDL.LU R150, [R1+0x1160] ;  /* 0x0011600001967983 */ /* 0x000ee20000300800 */
[----:B------:R-:W-:-:S02]  /*1ddd0*/  LOP3.LUT R9, R89, 0xffff, RZ, 0xc0, !PT ;  /* 0x0000ffff59097812 */ /* 0x000fc400078ec0ff */
[----:B------:R-:W-:Y:S01]  /*1dde0*/  LOP3.LUT R10, R90, 0xffff, RZ, 0xc0, !PT ;  /* 0x0000ffff5a0a7812 */ /* 0x000fe200078ec0ff */
[----:B------:R-:W3:Y:S01]  /*1ddf0*/  LDL.LU R88, [R1+0x115c] ;  /* 0x00115c0001587983 */ /* 0x000ee20000300800 */
[----:B------:R-:W-:-:S03]  /*1de00*/  PRMT R20, R92, 0x5410, R91 ;  /* 0x000054105c147816 */ /* 0x000fc6000000005b */
        /* <DEDUP_REMOVED lines=13> */
[----:B------:R-:W-:-:S03]  /*1dee0*/  LOP3.LUT R8, R117, 0xffff, RZ, 0xc0, !PT ;  /* 0x0000ffff75087812 */ /* 0x000fc600078ec0ff */
        /* <DEDUP_REMOVED lines=9> */
[----:B------:R-:W-:Y:S02]  /*1df80*/  PRMT R117, R9, 0x3340, R8 ;  /* 0x0000334009757816 */ /* 0x000fe40000000008 */
[----:B------:R-:W-:Y:S01]  /*1df90*/  PRMT R15, R103, 0x5410, R15 ;  /* 0x00005410670f7816 */ /* 0x000fe2000000000f */
[----:B------:R-:W3:Y:S01]  /*1dfa0*/  LDL.LU R101, [R1+0x1128] ;  /* 0x0011280001657983 */ /* 0x000ee20000300800 */
[----:B------:R-:W-:-:S03]  /*1dfb0*/  PRMT R8, R105, 0x5410, R104 ;  /* 0x0000541069087816 */ /* 0x000fc60000000068 */
[----:B------:R-:W3:Y:S04]  /*1dfc0*/  LDL.LU R102, [R1+0x1124] ;  /* 0x0011240001667983 */ /* 0x000ee80000300800 */
[----:B------:R-:W3:Y:S01]  /*1dfd0*/  LDL.LU R103, [R1+0x1120] ;  /* 0x0011200001677983 */ /* 0x000ee20000300800 */
[----:B------:R-:W-:-:S03]  /*1dfe0*/  PRMT R9, R109, 0x5410, R108 ;  /* 0x000054106d097816 */ /* 0x000fc6000000006c */
[----:B------:R-:W3:Y:S04]  /*1dff0*/  LDL.LU R104, [R1+0x111c] ;  /* 0x00111c0001687983 */ /* 0x000ee80000300800 */
[----:B------:R-:W3:Y:S01]  /*1e000*/  LDL.LU R105, [R1+0x1118] ;  /* 0x0011180001697983 */ /* 0x000ee20000300800 */
[----:B------:R-:W-:Y:S02]  /*1e010*/  PRMT R11, R11, 0x3340, R10 ;  /* 0x000033400b0b7816 */ /* 0x000fe4000000000a */
[----:B------:R-:W-:Y:S02]  /*1e020*/  PRMT R10, R113, 0x5410, R112 ;  /* 0x00005410710a7816 */ /* 0x000fe40000000070 */
[----:B------:R-:W-:Y:S01]  /*1e030*/  PRMT R11, R116, 0x5410, R11 ;  /* 0x00005410740b7816 */ /* 0x000fe2000000000b */
[----:B--2---:R0:W-:Y:S02]  /*1e040*/  STS.128 [R119+UR58], R4 ;  /* 0x0000000477007988 */ /* 0x0041e40008000c3a */
[----:B0-----:R-:W-:-:S02]  /*1e050*/  PRMT R4, R107, 0x5410, R106 ;  /* 0x000054106b047816 */ /* 0x001fc4000000006a */
[----:B------:R-:W2:Y:S01]  /*1e060*/  LDL.LU R106, [R1+0x1114] ;  /* 0x00111400016a7983 */ /* 0x000ea20000300800 */
[----:B------:R-:W-:-:S03]  /*1e070*/  PRMT R5, R111, 0x5410, R110 ;  /* 0x000054106f057816 */ /* 0x000fc6000000006e */
[----:B------:R-:W2:Y:S04]  /*1e080*/  LDL.LU R107, [R1+0x1110] ;  /* 0x00111000016b7983 */ /* 0x000ea80000300800 */
[----:B------:R-:W2:Y:S04]  /*1e090*/  LDL.LU R108, [R1+0x110c] ;  /* 0x00110c00016c7983 */ /* 0x000ea80000300800 */
        /* <DEDUP_REMOVED lines=8> */
[----:B------:R-:W2:Y:S04]  /*1e120*/  LDL.LU R115, [R1+0x10f0] ;  /* 0x0010f00001737983 */ /* 0x000ea80000300800 */
[----:B------:R-:W2:Y:S04]  /*1e130*/  LDL.LU R116, [R1+0x10ec] ;  /* 0x0010ec0001747983 */ /* 0x000ea80000300800 */
[----:B------:R-:W2:Y:S04]  /*1e140*/  LDL.LU R117, [R1+0x10e8] ;  /* 0x0010e80001757983 */ /* 0x000ea80000300800 */
[----:B------:R-:W2:Y:S04]  /*1e150*/  LDL.LU R118, [R1+0x10e4] ;  /* 0x0010e40001767983 */ /* 0x000ea80000300800 */
[----:B------:R0:W-:Y:S04]  /*1e160*/  STS.128 [R119+UR58+0x4000], R20 ;  /* 0x0040001477007988 */ /* 0x0001e80008000c3a */
[----:B0-----:R-:W2:Y:S04]  /*1e170*/  LDL.LU R119, [R1+0x10e0] ;  /* 0x0010e00001777983 */ /* 0x001ea80000300800 */
[----:B------:R-:W4:Y:S04]  /*1e180*/  LDL R21, [R1+0xde8] ;  /* 0x000de80001157983 */ /* 0x000f280000100800 */
[----:B------:R-:W3:Y:S01]  /*1e190*/  LDL R23, [R1+0xde4] ;  /* 0x000de40001177983 */ /* 0x000ee20000100800 */
[----:B------:R-:W0:Y:S02]  /*1e1a0*/  S2R R22, SR_TID.X ;  /* 0x0000000000167919 */ /* 0x000e240000002100 */
[----:B0-----:R-:W-:Y:S01]  /*1e1b0*/  LOP3.LUT R22, R22, 0x7f, RZ, 0xc0, !PT ;  /* 0x0000007f16167812 */ /* 0x001fe200078ec0ff */
[----:B----4-:R-:W-:Y:S04]  /*1e1c0*/  STS.128 [R21+UR58], R16 ;  /* 0x0000001015007988 */ /* 0x010fe80008000c3a */
[----:B------:R-:W-:Y:S04]  /*1e1d0*/  STS.128 [R21+UR58+0x4000], R12 ;  /* 0x0040000c15007988 */ /* 0x000fe80008000c3a */
[----:B---3--:R-:W-:Y:S04]  /*1e1e0*/  STS.128 [R23+UR58], R8 ;  /* 0x0000000817007988 */ /* 0x008fe80008000c3a */
[----:B------:R0:W-:Y:S02]  /*1e1f0*/  STS.128 [R23+UR58+0x4000], R4 ;  /* 0x0040000417007988 */ /* 0x0001e40008000c3a */
[----:B0-----:R-:W0:Y:S02]  /*1e200*/  S2R R23, SR_TID.X ;  /* 0x0000000000177919 */ /* 0x001e240000002100 */
[----:B------:R1:W-:Y:S04]  /*1e210*/  STS.U8 [R22+UR58+0x8000], R120 ;  /* 0x0080007816007988 */ /* 0x0003e8000800003a */
[----:B------:R-:W-:Y:S04]  /*1e220*/  STS.U8 [R22+UR58+0x8400], R121 ;  /* 0x0084007916007988 */ /* 0x000fe8000800003a */
[----:B------:R-:W-:Y:S04]  /*1e230*/  STS.U8 [R22+UR58+0x8800], R122 ;  /* 0x0088007a16007988 */ /* 0x000fe8000800003a */
[----:B------:R-:W-:Y:S04]  /*1e240*/  STS.U8 [R22+UR58+0x8c00], R123 ;  /* 0x008c007b16007988 */ /* 0x000fe8000800003a */
[----:B------:R-:W-:Y:S04]  /*1e250*/  STS.U8 [R22+UR58+0x9000], R124 ;  /* 0x0090007c16007988 */ /* 0x000fe8000800003a */
[----:B------:R-:W-:Y:S04]  /*1e260*/  STS.U8 [R22+UR58+0x9400], R125 ;  /* 0x0094007d16007988 */ /* 0x000fe8000800003a */
[----:B------:R-:W-:Y:S04]  /*1e270*/  STS.U8 [R22+UR58+0x9800], R126 ;  /* 0x0098007e16007988 */ /* 0x000fe8000800003a */
[----:B------:R-:W-:Y:S01]  /*1e280*/  STS.U8 [R22+UR58+0x9c00], R127 ;  /* 0x009c007f16007988 */ /* 0x000fe2000800003a */
[----:B0-----:R-:W-:-:S03]  /*1e290*/  LOP3.LUT R23, R23, 0x7f, RZ, 0xc0, !PT ;  /* 0x0000007f17177812 */ /* 0x001fc600078ec0ff */
[----:B------:R-:W-:Y:S01]  /*1e2a0*/  STS.U8 [R22+UR58+0xa000], R128 ;  /* 0x00a0008016007988 */ /* 0x000fe2000800003a */
[----:B------:R-:W-:-:S03]  /*1e2b0*/  LOP3.LUT R4, R23, 0x10, RZ, 0x3c, !PT ;  /* 0x0000001017047812 */ /* 0x000fc600078e3cff */
[----:B------:R-:W-:Y:S04]  /*1e2c0*/  STS.U8 [R22+UR58+0xa400], R129 ;  /* 0x00a4008116007988 */ /* 0x000fe8000800003a */
        /* <DEDUP_REMOVED lines=15> */
[----:B------:R0:W-:Y:S04]  /*1e3c0*/  STS.U8 [R4+UR58+0xa480], R215 ;  /* 0x00a480d704007988 */ /* 0x0001e8000800003a */
[----:B-1----:R-:W2:Y:S01]  /*1e3d0*/  LDL.LU R120, [R1+0x10dc] ;  /* 0x0010dc0001787983 */ /* 0x002ea20000300800 */
[----:B0-----:R-:W0:Y:S03]  /*1e3e0*/  S2R R215, SR_TID.X ;  /* 0x0000000000d77919 */ /* 0x001e260000002100 */
[----:B------:R-:W-:Y:S04]  /*1e3f0*/  STS.U8 [R4+UR58+0xa880], R145 ;  /* 0x00a8809104007988 */ /* 0x000fe8000800003a */
[----:B------:R-:W-:Y:S04]  /*1e400*/  STS.U8 [R4+UR58+0xac80], R146 ;  /* 0x00ac809204007988 */ /* 0x000fe8000800003a */
[----:B------:R-:W-:Y:S04]  /*1e410*/  STS.U8 [R4+UR58+0xb080], R147 ;  /* 0x00b0809304007988 */ /* 0x000fe8000800003a */
[----:B------:R-:W-:Y:S04]  /*1e420*/  STS.U8 [R4+UR58+0xb480], R148 ;  /* 0x00b4809404007988 */ /* 0x000fe8000800003a */
[----:B------:R-:W-:Y:S04]  /*1e430*/  STS.U8 [R4+UR58+0xb880], R214 ;  /* 0x00b880d604007988 */ /* 0x000fe8000800003a */
[----:B------:R1:W-:Y:S04]  /*1e440*/  STS.U8 [R4+UR58+0xbc80], R213 ;  /* 0x00bc80d504007988 */ /* 0x0003e8000800003a */
[----:B------:R-:W2:Y:S01]  /*1e450*/  LDL.LU R121, [R1+0x10d8] ;  /* 0x0010d80001797983 */ /* 0x000ea20000300800 */
[----:B0-----:R-:W-:-:S03]  /*1e460*/  LOP3.LUT R215, R215, 0x7f, RZ, 0xc0, !PT ;  /* 0x0000007fd7d77812 */ /* 0x001fc600078ec0ff */
[----:B------:R-:W2:Y:S01]  /*1e470*/  LDL.LU R122, [R1+0x10d4] ;  /* 0x0010d400017a7983 */ /* 0x000ea20000300800 */
[----:B------:R-:W-:-:S03]  /*1e480*/  LOP3.LUT R5, R215, 0x20, RZ, 0x3c, !PT ;  /* 0x00000020d7057812 */ /* 0x000fc600078e3cff */
[----:B------:R-:W2:Y:S01]  /*1e490*/  LDL.LU R123, [R1+0x10d0] ;  /* 0x0010d000017b7983 */ /* 0x000ea20000300800 */
[----:B-1----:R-:W-:Y:S02]  /*1e4a0*/  LOP3.LUT R4, R215, 0x30, RZ, 0x3c, !PT ;  /* 0x00000030d7047812 */ /* 0x002fe400078e3cff */
[----:B------:R-:W0:Y:S01]  /*1e4b0*/  S2R R215, SR_TID.X ;  /* 0x0000000000d77919 */ /* 0x000e220000002100 */
        /* <DEDUP_REMOVED lines=16> */
[----:B------:R-:W-:Y:S04]  /*1e5c0*/  STS.U8 [R4+UR58+0x8180], R196 ;  /* 0x008180c404007988 */ /* 0x000fe8000800003a */
[----:B------:R-:W-:Y:S04]  /*1e5d0*/  STS.U8 [R4+UR58+0x8580], R195 ;  /* 0x008580c304007988 */ /* 0x000fe8000800003a */
[----:B------:R-:W-:Y:S04]  /*1e5e0*/  STS.U8 [R4+UR58+0x8980], R194 ;  /* 0x008980c204007988 */ /* 0x000fe8000800003a */
[----:B------:R-:W-:Y:S01]  /*1e5f0*/  STS.U8 [R4+UR58+0x8d80], R193 ;  /* 0x008d80c104007988 */ /* 0x000fe2000800003a */
[----:B0-----:R-:W-:-:S03]  /*1e600*/  LOP3.LUT R215, R215, 0x7f, RZ, 0xc0, !PT ;  /* 0x0000007fd7d77812 */ /* 0x001fc600078ec0ff */
[----:B------:R-:W-:Y:S04]  /*1e610*/  STS.U8 [R4+UR58+0x9180], R192 ;  /* 0x009180c004007988 */ /* 0x000fe8000800003a */
[----:B------:R-:W-:Y:S04]  /*1e620*/  STS.U8 [R4+UR58+0x9580], R191 ;  /* 0x009580bf04007988 */ /* 0x000fe8000800003a */
[----:B------:R-:W-:Y:S04]  /*1e630*/  STS.U8 [R4+UR58+0x9980], R190 ;  /* 0x009980be04007988 */ /* 0x000fe8000800003a */
[----:B------:R-:W-:Y:S01]  /*1e640*/  STS.U8 [R4+UR58+0x9d80], R189 ;  /* 0x009d80bd04007988 */ /* 0x000fe2000800003a */
[----:B-1----:R-:W-:-:S03]  /*1e650*/  LOP3.LUT R5, R215, 0x40, RZ, 0x3c, !PT ;  /* 0x00000040d7057812 */ /* 0x002fc600078e3cff */
        /* <DEDUP_REMOVED lines=11> */
[----:B------:R-:W2:Y:S04]  /*1e710*/  LDL.LU R124, [R1+0x10cc] ;  /* 0x0010cc00017c7983 */ /* 0x000ea80000300800 */
        /* <DEDUP_REMOVED lines=8> */
[----:B------:R-:W-:Y:S01]  /*1e7a0*/  STS.U8 [R5+UR58+0x9e00], R173 ;  /* 0x009e00ad05007988 */ /* 0x000fe2000800003a */
[----:B0-----:R-:W-:-:S03]  /*1e7b0*/  LOP3.LUT R4, R215, 0x50, RZ, 0x3c, !PT ;  /* 0x00000050d7047812 */ /* 0x001fc600078e3cff */
        /* <DEDUP_REMOVED lines=32> */
[----:B------:R-:W-:-:S03]  /*1e9c0*/  IMAD.MOV.U32 R23, RZ, RZ, R152 ;  /* 0x000000ffff177224 */ /* 0x000fc600078e0098 */
[----:B------:R-:W2:Y:S04]  /*1e9d0*/  LDL.LU R145, [R1+0x1078] ;  /* 0x0010780001917983 */ /* 0x000ea80000300800 */
[----:B------:R-:W-:Y:S04]  /*1e9e0*/  STS.U8 [R4+UR58+0xa280], R156 ;  /* 0x00a2809c04007988 */ /* 0x000fe8000800003a */
[----:B------:R-:W2:Y:S04]  /*1e9f0*/  LDL.LU R146, [R1+0x1074] ;  /* 0x0010740001927983 */ /* 0x000ea80000300800 */
[----:B------:R-:W-:Y:S04]  /*1ea00*/  STS.U8 [R4+UR58+0xa680], R155 ;  /* 0x00a6809b04007988 */ /* 0x000fe8000800003a */
[----:B------:R-:W2:Y:S04]  /*1ea10*/  LDL.LU R147, [R1+0x1070] ;  /* 0x0010700001937983 */ /* 0x000ea80000300800 */
[----:B------:R-:W-:Y:S04]  /*1ea20*/  STS.U8 [R4+UR58+0xaa80], R154 ;  /* 0x00aa809a04007988 */ /* 0x000fe8000800003a */
[----:B------:R-:W2:Y:S04]  /*1ea30*/  LDL.LU R148, [R1+0x106c] ;  /* 0x00106c0001947983 */ /* 0x000ea80000300800 */
[----:B------:R0:W-:Y:S04]  /*1ea40*/  STS.U8 [R4+UR58+0xae80], R153 ;  /* 0x00ae809904007988 */ /* 0x0001e8000800003a */
[----:B0-----:R-:W3:Y:S04]  /*1ea50*/  LDL.LU.64 R152, [R1] ;  /* 0x0000000001987983 */ /* 0x001ee80000300a00 */
[----:B------:R-:W3:Y:S04]  /*1ea60*/  LDL.LU.64 R154, [R1+0x8] ;  /* 0x00000800019a7983 */ /* 0x000ee80000300a00 */
        /* <DEDUP_REMOVED lines=29> */
[----:B------:R-:W3:Y:S01]  /*1ec40*/  LDL.LU.64 R214, [R1+0xf8] ;  /* 0x0000f80001d67983 */ /* 0x000ee20000300a00 */
[----:B------:R-:W-:-:S03]  /*1ec50*/  LOP3.LUT R5, R22, 0x60, RZ, 0x3c, !PT ;  /* 0x0000006016057812 */ /* 0x000fc600078e3cff */
[----:B------:R-:W-:Y:S04]  /*1ec60*/  STS.U8 [R4+UR58+0xb280], R252 ;  /* 0x00b280fc04007988 */ /* 0x000fe8000800003a */
[----:B------:R-:W-:Y:S04]  /*1ec70*/  STS.U8 [R4+UR58+0xb680], R251 ;  /* 0x00b680fb04007988 */ /* 0x000fe8000800003a */
[----:B------:R-:W-:Y:S04]  /*1ec80*/  STS.U8 [R4+UR58+0xba80], R250 ;  /* 0x00ba80fa04007988 */ /* 0x000fe8000800003a */
[----:B------:R0:W-:Y:S04]  /*1ec90*/  STS.U8 [R4+UR58+0xbe80], R249 ;  /* 0x00be80f904007988 */ /* 0x0001e8000800003a */
[----:B------:R-:W-:Y:S04]  /*1eca0*/  STS.U8 [R5+UR58+0x8300], R248 ;  /* 0x008300f805007988 */ /* 0x000fe8000800003a */
        /* <DEDUP_REMOVED lines=32> */
[----:B------:R1:W-:Y:S06]  /*1eeb0*/  MEMBAR.ALL.CTA ;  /* 0x0000000000007992 */ /* 0x0003ec0000008000 */
[----:B-1----:R-:W1:Y:S01]  /*1eec0*/  FENCE.VIEW.ASYNC.S ;  /* 0x00000000000073c6 */ /* 0x002e620000000000 */
[----:B------:R-:W-:-:S03]  /*1eed0*/  UMOV UR21, 0x40000040 ;  /* 0x4000004000157882 */ /* 0x000fc60000000000 */
[----:B0-----:R-:W2:Y:S04]  /*1eee0*/  LDL.LU R149, [R1+0x1068] ;  /* 0x0010680001957983 */ /* 0x001ea80000300800 */
[----:B------:R-:W4:Y:S04]  /*1eef0*/  LDL.LU R22, [R1+0xe1c] ;  /* 0x000e1c0001167983 */ /* 0x000f280000300800 */
[----:B------:R-:W2:Y:S04]  /*1ef00*/  LDL.LU R13, [R1+0xe10] ;  /* 0x000e1000010d7983 */ /* 0x000ea80000300800 */
[----:B------:R-:W2:Y:S04]  /*1ef10*/  LDL.LU R14, [R1+0xe0c] ;  /* 0x000e0c00010e7983 */ /* 0x000ea80000300800 */
[----:B------:R-:W2:Y:S01]  /*1ef20*/  LDL.LU R15, [R1+0xe08] ;  /* 0x000e0800010f7983 */ /* 0x000ea20000300800 */
[----:B-1----:R-:W-:Y:S06]  /*1ef30*/  BAR.SYNC.DEFER_BLOCKING 0x0 ;  /* 0x0000000000007b1d */ /* 0x002fec0000010000 */
[----:B------:R-:W2:Y:S04]  /*1ef40*/  LDL.LU R16, [R1+0xe04] ;  /* 0x000e040001107983 */ /* 0x000ea80000300800 */
[----:B------:R-:W2:Y:S01]  /*1ef50*/  LDL.LU R19, [R1+0xe00] ;  /* 0x000e000001137983 */ /* 0x000ea20000300800 */
[----:B---3--:R-:W-:-:S06]  /*1ef60*/  WARPGROUP.ARRIVE ;  /* 0x00000000000079c5 */ /* 0x008fcc0000000000 */
[----:B------:R-:W-:Y:S03]  /*1ef70*/  QGMMA.64x128x32.F32.E5M2.E5M2 R152, gdesc[UR20], R152, gsb0 ;  /* 0x01e00000149879f3 */ /* 0x000fe60008003898 */
[----:B------:R-:W-:Y:S02]  /*1ef80*/  WARPGROUP.DEPBAR.LE gsb0, 0x0 ;  /* 0x00008000000079c5 */ /* 0x000fe40000010000 */
[----:B------:R-:W-:-:S07]  /*1ef90*/  WARPGROUP.ARRIVE ;  /* 0x00000000000079c5 */ /* 0x000fce0000000000 */
        /* <DEDUP_REMOVED lines=8> */
[----:B------:R-:W-:Y:S04]  /*1f020*/  STL.64 [R1], R152 ;  /* 0x0000009801007387 */ /* 0x000fe80000100a00 */
[----:B------:R-:W-:Y:S04]  /*1f030*/  STL.64 [R1+0x8], R154 ;  /* 0x0000089a01007387 */ /* 0x000fe80000100a00 */
        /* <DEDUP_REMOVED lines=29> */
[----:B------:R0:W-:Y:S04]  /*1f210*/  STL.64 [R1+0xf8], R214 ;  /* 0x0000f8d601007387 */ /* 0x0001e80000100a00 */
[----:B0-----:R-:W3:Y:S04]  /*1f220*/  LDL.LU.64 R214, [R1+0x1060] ;  /* 0x0010600001d67983 */ /* 0x001ee80000300a00 */
        /* <DEDUP_REMOVED lines=31> */
[----:B------:R-:W-:Y:S01]  /*1f420*/  UIADD3.64 UR52, UR8, 0x1fe, URZ ;  /* 0x000001fe08347897 */ /* 0x000fe2000fffe03f */
[----:B------:R-:W-:Y:S01]  /*1f430*/  UMOV UR54, UR22 ;  /* 0x0000001600367c82 */ /* 0x000fe20008000000 */
[----:B------:R-:W-:Y:S01]  /*1f440*/  UMOV UR55, UR23 ;  /* 0x0000001700377c82 */ /* 0x000fe20008000000 */
[----:B------:R-:W2:Y:S04]  /*1f450*/  LDL R0, [R1+0xe40] ;  /* 0x000e400001007983 */ /* 0x000ea80000100800 */
[----:B------:R-:W2:Y:S04]  /*1f460*/  LDL.LU R17, [R1+0x17c] ;  /* 0x00017c0001117983 */ /* 0x000ea80000300800 */
[----:B------:R-:W2:Y:S04]  /*1f470*/  LDL.LU R18, [R1+0x8d8] ;  /* 0x0008d80001127983 */ /* 0x000ea80000300800 */
[----:B------:R-:W2:Y:S01]  /*1f480*/  LDL.LU R20, [R1+0x8d0] ;  /* 0x0008d00001147983 */ /* 0x000ea20000300800 */
[----:B------:R-:W-:Y:S01]  /*1f490*/  UIADD3.64 UR48, UR8, 0x200, URZ ;  /* 0x0000020008307897 */ /* 0x000fe2000fffe03f */
[----:B------:R-:W-:Y:S01]  /*1f4a0*/  UMOV UR50, UR10 ;  /* 0x0000000a00327c82 */ /* 0x000fe20008000000 */
[----:B------:R-:W-:Y:S01]  /*1f4b0*/  UMOV UR51, UR11 ;  /* 0x0000000b00337c82 */ /* 0x000fe20008000000 */
[----:B------:R-:W2:Y:S01]  /*1f4c0*/  LDL.LU R21, [R1+0x8c8] ;  /* 0x0008c80001157983 */ /* 0x000ea20000300800 */
[----:B---3--:R-:W-:-:S06]  /*1f4d0*/  WARPGROUP.ARRIVE ;  /* 0x00000000000079c5 */ /* 0x008fcc0000000000 */
[----:B------:R-:W-:Y:S03]  /*1f4e0*/  QGMMA.64x128x32.F32.E5M2.E5M2 R152, gdesc[UR52], R152, gsb0 ;  /* 0x01e00000349879f3 */ /* 0x000fe60008003898 */
[----:B------:R-:W-:Y:S02]  /*1f4f0*/  WARPGROUP.DEPBAR.LE gsb0, 0x0 ;  /* 0x00008000000079c5 */ /* 0x000fe40000010000 */
[----:B------:R-:W-:-:S07]  /*1f500*/  WARPGROUP.ARRIVE ;  /* 0x00000000000079c5 */ /* 0x000fce0000000000 */
[----:B------:R-:W-:Y:S01]  /*1f510*/  QGMMA.64x128x32.F32.E5M2.E5M2 R152, gdesc[UR48], R152, gsb0 ;  /* 0x01e00000309879f3 */ /* 0x000fe20008003898 */
[----:B------:R-:W-:Y:S02]  /*1f520*/  R2UR UR48, R150 ;  /* 0x00000000963072ca */ /* 0x000fe400000e0000 */
[----:B----4-:R-:W-:Y:S01]  /*1f530*/  R2UR UR49, R22 ;  /* 0x00000000163172ca */ /* 0x010fe200000e0000 */
[----:B------:R-:W3:Y:S04]  /*1f540*/  LDL.LU R150, [R1+0xf64] ;  /* 0x000f640001967983 */ /* 0x000ee80000300800 */
[----:B------:R-:W4:Y:S01]  /*1f550*/  LDL.LU R22, [R1+0x8b8] ;  /* 0x0008b80001167983 */ /* 0x000f220000300800 */
[----:B------:R-:W-:Y:S01]  /*1f560*/  UIADD3.64 UR52, UR8, 0x202, URZ ;  /* 0x0000020208347897 */ /* 0x000fe2000fffe03f */
[----:B------:R-:W-:Y:S01]  /*1f570*/  UMOV UR54, UR14 ;  /* 0x0000000e00367c82 */ /* 0x000fe20008000000 */
[----:B------:R-:W-:Y:S01]  /*1f580*/  UMOV UR55, UR15 ;  /* 0x0000000f00377c82 */ /* 0x000fe20008000000 */
[----:B------:R-:W-:Y:S01]  /*1f590*/  UIADD3.64 UR4, UR8, 0x204, URZ ;  /* 0x0000020408047897 */ /* 0x000fe2000fffe03f */
[----:B------:R-:W-:-:S02]  /*1f5a0*/  WARPGROUP.DEPBAR.LE gsb0, 0x0 ;  /* 0x00008000000079c5 */ /* 0x000fc40000010000 */
[----:B------:R-:W-:-:S06]  /*1f5b0*/  WARPGROUP.ARRIVE ;  /* 0x00000000000079c5 */ /* 0x000fcc0000000000 */
[----:B------:R-:W-:Y:S01]  /*1f5c0*/  QGMMA.64x128x32.F32.E5M2.E5M2 R152, gdesc[UR52], R152, gsb0 ;  /* 0x01e00000349879f3 */ /* 0x000fe20008003898 */
[----:B------:R-:W-:Y:S01]  /*1f5d0*/  UMOV UR6, UR18 ;  /* 0x0000001200067c82 */ /* 0x000fe20008000000 */
[----:B------:R-:W-:Y:S01]  /*1f5e0*/  UMOV UR7, UR19 ;  /* 0x0000001300077c82 */ /* 0x000fe20008000000 */
[----:B--2---:R-:W-:Y:S01]  /*1f5f0*/  VIADD R17, R17, 0x1 ;  /* 0x0000000111117836 */ /* 0x004fe20000000000 */
[----:B------:R-:W-:Y:S02]  /*1f600*/  R2UR UR53, R151 ;  /* 0x00000000973572ca */ /* 0x000fe400000e0000 */
[----:B------:R-:W3:Y:S01]  /*1f610*/  LDL.LU R151, [R1+0xf60] ;  /* 0x000f600001977983 */ /* 0x000ee20000300800 */
[----:B------:R-:W-:Y:S02]  /*1f620*/  WARPGROUP.DEPBAR.LE gsb0, 0x0 ;  /* 0x00008000000079c5 */ /* 0x000fe40000010000 */
[----:B------:R-:W-:-:S06]  /*1f630*/  WARPGROUP.ARRIVE ;  /* 0x00000000000079c5 */ /* 0x000fcc0000000000 */
[----:B------:R-:W-:Y:S01]  /*1f640*/  QGMMA.64x128x32.F32.E5M2.E5M2 R152, gdesc[UR4], R152, gsb0 ;  /* 0x01e00000049879f3 */ /* 0x000fe20008003898 */
[----:B------:R-:W-:Y:S02]  /*1f650*/  R2UR UR6, R15 ;  /* 0x000000000f0672ca */ /* 0x000fe400000e0000 */
[----:B------:R-:W-:Y:S02]  /*1f660*/  R2UR UR4, R19 ;  /* 0x00000000130472ca */ /* 0x000fe400000e0000 */
[----:B------:R-:W2:Y:S04]  /*1f670*/  LDL.LU R19, [R1+0x8b0] ;  /* 0x0008b00001137983 */ /* 0x000ea80000300800 */
[----:B------:R-:W-:Y:S05]  /*1f680*/  STL [R1+0x17c], R17 ;  /* 0x00017c1101007387 */ /* 0x000fea0000100800 */
[----:B------:R-:W-:-:S02]  /*1f690*/  IADD3 R18, P6, R18, UR6, RZ ;  /* 0x0000000612127c10 */ /* 0x000fc4000ffde0ff */
[----:B------:R-:W-:Y:S02]  /*1f6a0*/  IADD3 R220, P3, R220, UR6, RZ ;  /* 0x00000006dcdc7c10 */ /* 0x000fe4000ff7e0ff */
[----:B------:R-:W-:Y:S01]  /*1f6b0*/  IADD3 R20, P1, R20, UR6, RZ ;  /* 0x0000000614147c10 */ /* 0x000fe2000ff3e0ff */
[----:B------:R-:W-:Y:S04]  /*1f6c0*/  STL [R1+0x8d8], R18 ;  /* 0x0008d81201007387 */ /* 0x000fe80000100800 */
[----:B------:R0:W-:Y:S04]  /*1f6d0*/  STL [R1+0x8c0], R220 ;  /* 0x0008c0dc01007387 */ /* 0x0001e80000100800 */
[----:B------:R-:W-:Y:S04]  /*1f6e0*/  STL [R1+0x8d0], R20 ;  /* 0x0008d01401007387 */ /* 0x000fe80000100800 */
[----:B0-----:R-:W3:Y:S01]  /*1f6f0*/  LDL.LU R220, [R1+0xf5c] ;  /* 0x000f5c0001dc7983 */ /* 0x001ee20000300800 */
[----:B------:R-:W-:-:S02]  /*1f700*/  R2UR UR5, R16 ;  /* 0x00000000100572ca */ /* 0x000fc400000e0000 */
[----:B------:R-:W-:Y:S02]  /*1f710*/  IADD3 R219, P4, R219, UR6, RZ ;  /* 0x00000006dbdb7c10 */ /* 0x000fe4000ff9e0ff */
[----:B------:R-:W-:-:S05]  /*1f720*/  IADD3 R21, P2, R21, UR6, RZ ;  /* 0x0000000615157c10 */ /* 0x000fca000ff5e0ff */
[----:B------:R0:W-:Y:S04]  /*1f730*/  STL [R1+0x8c8], R21 ;  /* 0x0008c81501007387 */ /* 0x0001e80000100800 */
[----:B------:R-:W-:Y:S02]  /*1f740*/  IADD3.X R218, R218, UR5, RZ, P4, !PT ;  /* 0x00000005dada7c10 */ /* 0x000fe4000a7fe4ff */
[----:B----4-:R-:W-:Y:S01]  /*1f750*/  IADD3 R22, P4, R22, UR6, RZ ;  /* 0x0000000616167c10 */ /* 0x010fe2000ff9e0ff */
[----:B0-----:R-:W4:Y:S04]  /*1f760*/  LDL.LU R21, [R1+0x8d4] ;  /* 0x0008d40001157983 */ /* 0x001f280000300800 */
[----:B------:R0:W-:Y:S04]  /*1f770*/  STL [R1+0x8b8], R22 ;  /* 0x0008b81601007387 */ /* 0x0001e80000100800 */
[----:B0-----:R-:W4:Y:S01]  /*1f780*/  LDL.LU R22, [R1+0x8a8] ;  /* 0x0008a80001167983 */ /* 0x001f220000300800 */
[----:B------:R-:W-:-:S03]  /*1f790*/  IADD3 R221, P5, R221, UR6, RZ ;  /* 0x00000006dddd7c10 */ /* 0x000fc6000ffbe0ff */
[----:B------:R-:W4:Y:S04]  /*1f7a0*/  LDL.LU R245, [R1+0x8cc] ;  /* 0x0008cc0001f57983 */ /* 0x000f280000300800 */
[----:B------:R-:W4:Y:S04]  /*1f7b0*/  LDL.LU R246, [R1+0x8a0] ;  /* 0x0008a00001f67983 */ /* 0x000f280000300800 */
[----:B------:R-:W4:Y:S04]  /*1f7c0*/  LDL.LU R247, [R1+0x8c4] ;  /* 0x0008c40001f77983 */ /* 0x000f280000300800 */
[----:B------:R-:W4:Y:S04]  /*1f7d0*/  LDL.LU R248, [R1+0x898] ;  /* 0x0008980001f87983 */ /* 0x000f280000300800 */
[----:B------:R-:W4:Y:S04]  /*1f7e0*/  LDL.LU R249, [R1+0x8bc] ;  /* 0x0008bc0001f97983 */ /* 0x000f280000300800 */
[----:B------:R-:W4:Y:S04]  /*1f7f0*/  LDL.LU R20, [R1+0x890] ;  /* 0x0008900001147983 */ /* 0x000f280000300800 */
[----:B------:R-:W4:Y:S04]  /*1f800*/  LDL.LU R250, [R1+0x8b4] ;  /* 0x0008b40001fa7983 */ /* 0x000f280000300800 */
[----:B------:R-:W4:Y:S04]  /*1f810*/  LDL.LU R251, [R1+0x888] ;  /* 0x0008880001fb7983 */ /* 0x000f280000300800 */
[----:B------:R-:W4:Y:S01]  /*1f820*/  LDL.LU R252, [R1+0x8ac] ;  /* 0x0008ac0001fc7983 */ /* 0x000f220000300800 */
[----:B------:R-:W-:-:S02]  /*1f830*/  R2UR UR52, R13 ;  /* 0x000000000d3472ca */ /* 0x000fc400000e0000 */
[----:B------:R-:W-:Y:S02]  /*1f840*/  R2UR UR7, R14 ;  /* 0x000000000e0772ca */ /* 0x000fe400000e0000 */
[----:B------:R-:W-:Y:S02]  /*1f850*/  ISETP.NE.U32.AND P0, PT, R17, R0, PT ;  /* 0x000000001100720c */ /* 0x000fe40003f05070 */
[----:B---3--:R-:W-:Y:S02]  /*1f860*/  IADD3.X R220, R220, UR5, RZ, P5, !PT ;  /* 0x00000005dcdc7c10 */ /* 0x008fe4000affe4ff */
[----:B--2---:R-:W-:-:S05]  /*1f870*/  IADD3 R19, P5, R19, UR6, RZ ;  /* 0x0000000613137c10 */ /* 0x004fca000ffbe0ff */
[----:B------:R0:W-:Y:S04]  /*1f880*/  STL [R1+0x8b0], R19 ;  /* 0x0008b01301007387 */ /* 0x0001e80000100800 */
[----:B------:R-:W2:Y:S04]  /*1f890*/  LDL.LU R4, [R1+0x880] ;  /* 0x0008800001047983 */ /* 0x000ea80000300800 */
[----:B------:R-:W3:Y:S04]  /*1f8a0*/  LDL.LU R5, [R1+0x8a4] ;  /* 0x0008a40001057983 */ /* 0x000ee80000300800 */
        /* <DEDUP_REMOVED lines=9> */
[----:B------:R-:W3:Y:S01]  /*1f940*/  LDL.LU R15, [R1+0x87c] ;  /* 0x00087c00010f7983 */ /* 0x000ee20000300800 */
[----:B----4-:R-:W-:-:S03]  /*1f950*/  IADD3.X R21, R21, UR5, RZ, P6, !PT ;  /* 0x0000000515157c10 */ /* 0x010fc6000b7fe4ff */
[----:B------:R-:W4:Y:S04]  /*1f960*/  LDL.LU R16, [R1+0x850] ;  /* 0x0008500001107983 */ /* 0x000f280000300800 */
[----:B------:R-:W4:Y:S04]  /*1f970*/  LDL.LU R17, [R1+0x874] ;  /* 0x0008740001117983 */ /* 0x000f280000300800 */
[----:B------:R-:W4:Y:S04]  /*1f980*/  LDL.LU R18, [R1+0x848] ;  /* 0x0008480001127983 */ /* 0x000f280000300800 */
[----:B0-----:R-:W4:Y:S01]  /*1f990*/  LDL.LU R19, [R1+0x86c] ;  /* 0x00086c0001137983 */ /* 0x001f220000300800 */
[----:B------:R-:W-:-:S03]  /*1f9a0*/  IADD3 R22, P6, R22, UR6, RZ ;  /* 0x0000000616167c10 */ /* 0x000fc6000ffde0ff */
[----:B------:R0:W-:Y:S04]  /*1f9b0*/  STL [R1+0x8d4], R21 ;  /* 0x0008d41501007387 */ /* 0x0001e80000100800 */
[----:B0-----:R-:W4:Y:S04]  /*1f9c0*/  LDL.LU R21, [R1+0x840] ;  /* 0x0008400001157983 */ /* 0x001f280000300800 */
[----:B------:R0:W-:Y:S04]  /*1f9d0*/  STL [R1+0x8a8], R22 ;  /* 0x0008a81601007387 */ /* 0x0001e80000100800 */
[----:B0-----:R-:W4:Y:S01]  /*1f9e0*/  LDL.LU R22, [R1+0x864] ;  /* 0x0008640001167983 */ /* 0x001f220000300800 */
[----:B------:R-:W-:-:S02]  /*1f9f0*/  IADD3.X R245, R245, UR5, RZ, P1, !PT ;  /* 0x00000005f5f57c10 */ /* 0x000fc40008ffe4ff */
[----:B------:R-:W-:Y:S02]  /*1fa00*/  IADD3 R246, P1, R246, UR6, RZ ;  /* 0x00000006f6f67c10 */ /* 0x000fe4000ff3e0ff */
[----:B------:R-:W-:Y:S02]  /*1fa10*/  IADD3.X R247, R247, UR5, RZ, P2, !PT ;  /* 0x00000005f7f77c10 */ /* 0x000fe400097fe4ff */
[----:B------:R-:W-:Y:S02]  /*1fa20*/  IADD3.X R249, R249, UR5, RZ, P3, !PT ;  /* 0x00000005f9f97c10 */ /* 0x000fe40009ffe4ff */
[----:B------:R-:W-:Y:S01]  /*1fa30*/  IADD3 R20, P3, R20, UR6, RZ ;  /* 0x0000000614147c10 */ /* 0x000fe2000ff7e0ff */
[----:B------:R-:W-:Y:S01]  /*1fa40*/  STL [R1+0x8cc], R245 ;  /* 0x0008ccf501007387 */ /* 0x000fe20000100800 */
[----:B------:R-:W-:Y:S02]  /*1fa50*/  IADD3 R248, P2, R248, UR6, RZ ;  /* 0x00000006f8f87c10 */ /* 0x000fe4000ff5e0ff */
[----:B------:R-:W-:Y:S01]  /*1fa60*/  IADD3.X R250, R250, UR5, RZ, P4, !PT ;  /* 0x00000005fafa7c10 */ /* 0x000fe2000a7fe4ff */
[----:B------:R-:W-:Y:S01]  /*1fa70*/  STL [R1+0x8a0], R246 ;  /* 0x0008a0f601007387 */ /* 0x000fe20000100800 */
[----:B------:R-:W-:-:S03]  /*1fa80*/  IADD3 R251, P4, R251, UR6, RZ ;  /* 0x00000006fbfb7c10 */ /* 0x000fc6000ff9e0ff */
[----:B------:R-:W-:Y:S01]  /*1fa90*/  STL [R1+0x8c4], R247 ;  /* 0x0008c4f701007387 */ /* 0x000fe20000100800 */
[----:B------:R-:W-:-:S03]  /*1faa0*/  IADD3.X R252, R252, UR5, RZ, P5, !PT ;  /* 0x00000005fcfc7c10 */ /* 0x000fc6000affe4ff */
[----:B------:R0:W-:Y:S04]  /*1fab0*/  STL [R1+0x890], R20 ;  /* 0x0008901401007387 */ /* 0x0001e80000100800 */
[----:B------:R-:W-:Y:S04]  /*1fac0*/  STL [R1+0x898], R248 ;  /* 0x000898f801007387 */ /* 0x000fe80000100800 */
[----:B0-----:R-:W4:Y:S04]  /*1fad0*/  LDL.LU R20, [R1+0x838] ;  /* 0x0008380001147983 */ /* 0x001f280000300800 */
[----:B------:R-:W-:Y:S04]  /*1fae0*/  STL [R1+0x8bc], R249 ;  /* 0x0008bcf901007387 */ /* 0x000fe80000100800 */
[----:B------:R-:W-:Y:S04]  /*1faf0*/  STL [R1+0x8b4], R250 ;  /* 0x0008b4fa01007387 */ /* 0x000fe80000100800 */
[----:B------:R-:W-:Y:S04]  /*1fb00*/  STL [R1+0x888], R251 ;  /* 0x000888fb01007387 */ /* 0x000fe80000100800 */
[----:B------:R-:W-:Y:S01]  /*1fb10*/  STL [R1+0x8ac], R252 ;  /* 0x0008acfc01007387 */ /* 0x000fe20000100800 */
[----:B--2---:R-:W-:-:S02]  /*1fb20*/  IADD3 R4, P5, R4, UR6, RZ ;  /* 0x0000000604047c10 */ /* 0x004fc4000ffbe0ff */
[----:B---3--:R-:W-:-:S03]  /*1fb30*/  IADD3.X R5, R5, UR5, RZ, P6, !PT ;  /* 0x0000000505057c10 */ /* 0x008fc6000b7fe4ff */
[----:B------:R-:W-:Y:S01]  /*1fb40*/  STL [R1+0x880], R4 ;  /* 0x0008800401007387 */ /* 0x000fe20000100800 */
[----:B------:R-:W-:-:S03]  /*1fb50*/  IADD3 R6, P6, R6, UR6, RZ ;  /* 0x0000000606067c10 */ /* 0x000fc6000ffde0ff */
[----:B------:R-:W-:Y:S01]  /*1fb60*/  STL [R1+0x8a4], R5 ;  /* 0x0008a40501007387 */ /* 0x000fe20000100800 */
[----:B------:R-:W-:-:S03]  /*1fb70*/  IADD3.X R7, R7, UR5, RZ, P1, !PT ;  /* 0x0000000507077c10 */ /* 0x000fc60008ffe4ff */
        /* <DEDUP_REMOVED lines=17> */
[----:B----4-:R-:W-:-:S03]  /*1fc90*/  IADD3 R16, P5, R16, UR6, RZ ;  /* 0x0000000610107c10 */ /* 0x010fc6000ffbe0ff */
[----:B------:R-:W-:Y:S01]  /*1fca0*/  STL [R1+0x87c], R15 ;  /* 0x00087c0f01007387 */ /* 0x000fe20000100800 */
[----:B------:R-:W-:-:S03]  /*1fcb0*/  IADD3.X R17, R17, UR5, RZ, P6, !PT ;  /* 0x0000000511117c10 */ /* 0x000fc6000b7fe4ff */
[----:B------:R-:W-:Y:S01]  /*1fcc0*/  STL [R1+0x850], R16 ;  /* 0x0008501001007387 */ /* 0x000fe20000100800 */
[----:B------:R-:W-:Y:S02]  /*1fcd0*/  IADD3.X R19, R19, UR5, RZ, P1, !PT ;  /* 0x0000000513137c10 */ /* 0x000fe40008ffe4ff */
[----:B------:R-:W-:-:S03]  /*1fce0*/  IADD3 R18, P6, R18, UR6, RZ ;  /* 0x0000000612127c10 */ /* 0x000fc6000ffde0ff */
[----:B------:R0:W-:Y:S04]  /*1fcf0*/  STL [R1+0x86c], R19 ;  /* 0x00086c1301007387 */ /* 0x0001e80000100800 */
[----:B------:R-:W-:Y:S01]  /*1fd00*/  STL [R1+0x874], R17 ;  /* 0x0008741101007387 */ /* 0x000fe20000100800 */
[----:B------:R-:W-:-:S03]  /*1fd10*/  IADD3 R21, P1, R21, UR6, RZ ;  /* 0x0000000615157c10 */ /* 0x000fc6000ff3e0ff */
[----:B0-----:R-:W2:Y:S04]  /*1fd20*/  LDL.LU R19, [R1+0x85c] ;  /* 0x00085c0001137983 */ /* 0x001ea80000300800 */
[----:B------:R-:W-:Y:S04]  /*1fd30*/  STL [R1+0x848], R18 ;  /* 0x0008481201007387 */ /* 0x000fe80000100800 */
[----:B------:R0:W-:Y:S01]  /*1fd40*/  STL [R1+0x840], R21 ;  /* 0x0008401501007387 */ /* 0x0001e20000100800 */
[----:B------:R-:W-:-:S03]  /*1fd50*/  IADD3.X R22, R22, UR5, RZ, P2, !PT ;  /* 0x0000000516167c10 */ /* 0x000fc600097fe4ff */
[----:B0-----:R-:W3:Y:S04]  /*1fd60*/  LDL.LU R21, [R1+0x830] ;  /* 0x0008300001157983 */ /* 0x001ee80000300800 */
[----:B------:R-:W4:Y:S04]  /*1fd70*/  LDL.LU R245, [R1+0x854] ;  /* 0x0008540001f57983 */ /* 0x000f280000300800 */
[----:B------:R-:W4:Y:S04]  /*1fd80*/  LDL.LU R246, [R1+0x828] ;  /* 0x0008280001f67983 */ /* 0x000f280000300800 */
[----:B------:R-:W4:Y:S04]  /*1fd90*/  LDL.LU R247, [R1+0x84c] ;  /* 0x00084c0001f77983 */ /* 0x000f280000300800 */
[----:B------:R0:W-:Y:S04]  /*1fda0*/  STL [R1+0x864], R22 ;  /* 0x0008641601007387 */ /* 0x0001e80000100800 */
[----:B------:R-:W4:Y:S04]  /*1fdb0*/  LDL.LU R248, [R1+0x820] ;  /* 0x0008200001f87983 */ /* 0x000f280000300800 */
[----:B------:R-:W4:Y:S04]  /*1fdc0*/  LDL.LU R249, [R1+0x844] ;  /* 0x0008440001f97983 */ /* 0x000f280000300800 */
[----:B0-----:R-:W4:Y:S01]  /*1fdd0*/  LDL.LU R22, [R1+0x818] ;  /* 0x0008180001167983 */ /* 0x001f220000300800 */
[----:B------:R-:W-:-:S03]  /*1fde0*/  IADD3 R20, P2, R20, UR6, RZ ;  /* 0x0000000614147c10 */ /* 0x000fc6000ff5e0ff */
[----:B------:R-:W4:Y:S04]  /*1fdf0*/  LDL.LU R250, [R1+0x83c] ;  /* 0x00083c0001fa7983 */ /* 0x000f280000300800 */
[----:B------:R-:W4:Y:S04]  /*1fe00*/  LDL.LU R251, [R1+0x810] ;  /* 0x0008100001fb7983 */ /* 0x000f280000300800 */
[----:B------:R-:W4:Y:S04]  /*1fe10*/  LDL.LU R252, [R1+0x834] ;  /* 0x0008340001fc7983 */ /* 0x000f280000300800 */
[----:B------:R0:W-:Y:S04]  /*1fe20*/  STL [R1+0x838], R20 ;  /* 0x0008381401007387 */ /* 0x0001e80000100800 */
        /* <DEDUP_REMOVED lines=15> */
[----:B0-----:R-:W4:Y:S01]  /*1ff20*/  LDL.LU R20, [R1+0x7f4] ;  /* 0x0007f40001147983 */ /* 0x001f220000300800 */
[----:B--2---:R-:W-:-:S05]  /*1ff30*/  IADD3.X R19, R19, UR5, RZ, P3, !PT ;  /* 0x0000000513137c10 */ /* 0x004fca0009ffe4ff */
[----:B------:R0:W-:Y:S04]  /*1ff40*/  STL [R1+0x85c], R19 ;  /* 0x00085c1301007387 */ /* 0x0001e80000100800 */
[----:B0-----:R-:W2:Y:S01]  /*1ff50*/  LDL.LU R19, [R1+0x7c8] ;  /* 0x0007c80001137983 */ /* 0x001ea20000300800 */
[----:B---3--:R-:W-:Y:S02]  /*1ff60*/  IADD3 R21, P3, R21, UR6, RZ ;  /* 0x0000000615157c10 */ /* 0x008fe4000ff7e0ff */
[----:B----4-:R-:W-:-:S03]  /*1ff70*/  IADD3.X R245, R245, UR5, RZ, P4, !PT ;  /* 0x00000005f5f57c10 */ /* 0x010fc6000a7fe4ff */
[----:B------:R0:W-:Y:S01]  /*1ff80*/  STL [R1+0x830], R21 ;  /* 0x0008301501007387 */ /* 0x0001e20000100800 */
[----:B------:R-:W-:Y:S02]  /*1ff90*/  IADD3 R246, P4, R246, UR6, RZ ;  /* 0x00000006f6f67c10 */ /* 0x000fe4000ff9e0ff */
[----:B------:R-:W-:Y:S01]  /*1ffa0*/  IADD3.X R247, R247, UR5, RZ, P5, !PT ;  /* 0x00000005f7f77c10 */ /* 0x000fe2000affe4ff */
[----:B0-----:R-:W3:Y:S04]  /*1ffb0*/  LDL.LU R21, [R1+0x7ec] ;  /* 0x0007ec0001157983 */ /* 0x001ee80000300800 */
[----:B------:R-:W-:Y:S01]  /*1ffc0*/  STL [R1+0x854], R245 ;  /* 0x000854f501007387 */ /* 0x000fe20000100800 */
[----:B------:R-:W-:Y:S02]  /*1ffd0*/  IADD3 R248, P5, R248, UR6, RZ ;  /* 0x00000006f8f87c10 */ /* 0x000fe4000ffbe0ff */
[----:B------:R-:W-:Y:S01]  /*1ffe0*/  IADD3.X R249, R249, UR5, RZ, P6, !PT ;  /* 0x00000005f9f97c10 */ /* 0x000fe2000b7fe4ff */
[----:B------:R-:W-:Y:S01]  /*1fff0*/  STL [R1+0x828], R246 ;  /* 0x000828f601007387 */ /* 0x000fe20000100800 */
[----:B------:R-:W-:-:S03]  /*20000*/  IADD3 R22, P6, R22, UR6, RZ ;  /* 0x0000000616167c10 */ /* 0x000fc6000ffde0ff */
[----:B------:R-:W-:Y:S04]  /*20010*/  STL [R1+0x84c], R247 ;  /* 0x00084cf701007387 */ /* 0x000fe80000100800 */
[----:B------:R0:W-:Y:S04]  /*20020*/  STL [R1+0x818], R22 ;  /* 0x0008181601007387 */ /* 0x0001e80000100800 */
[----:B------:R-:W-:Y:S04]  /*20030*/  STL [R1+0x820], R248 ;  /* 0x000820f801007387 */ /* 0x000fe80000100800 */
[----:B0-----:R-:W4:Y:S01]  /*20040*/  LDL.LU R22, [R1+0x7c0] ;  /* 0x0007c00001167983 */ /* 0x001f220000300800 */
[----:B------:R-:W-:-:S02]  /*20050*/  IADD3.X R250, R250, UR5, RZ, P1, !PT ;  /* 0x00000005fafa7c10 */ /* 0x000fc40008ffe4ff */
[----:B------:R-:W-:Y:S02]  /*20060*/  IADD3 R251, P1, R251, UR6, RZ ;  /* 0x00000006fbfb7c10 */ /* 0x000fe4000ff3e0ff */
[----:B------:R-:W-:Y:S01]  /*20070*/  IADD3.X R252, R252, UR5, RZ, P2, !PT ;  /* 0x00000005fcfc7c10 */ /* 0x000fe200097fe4ff */
[----:B------:R-:W-:Y:S01]  /*20080*/  STL [R1+0x844], R249 ;  /* 0x000844f901007387 */ /* 0x000fe20000100800 */
[----:B------:R-:W-:Y:S02]  /*20090*/  IADD3 R4, P2, R4, UR6, RZ ;  /* 0x0000000604047c10 */ /* 0x000fe4000ff5e0ff */
[----:B------:R-:W-:Y:S01]  /*200a0*/  IADD3.X R5, R5, UR5, RZ, P3, !PT ;  /* 0x0000000505057c10 */ /* 0x000fe20009ffe4ff */
        /* <DEDUP_REMOVED lines=24> */
[----:B------:R-:W-:Y:S04]  /*20230*/  STL [R1+0x80c], R13 ;  /* 0x00080c0d01007387 */ /* 0x000fe80000100800 */
[----:B------:R-:W-:Y:S01]  /*20240*/  STL [R1+0x7e0], R14 ;  /* 0x0007e00e01007387 */ /* 0x000fe20000100800 */
[----:B------:R-:W-:-:S03]  /*20250*/  IADD3.X R20, R20, UR5, RZ, P4, !PT ;  /* 0x0000000514147c10 */ /* 0x000fc6000a7fe4ff */
[----:B------:R-:W-:Y:S01]  /*20260*/  STL [R1+0x804], R15 ;  /* 0x0008040f01007387 */ /* 0x000fe20000100800 */
[----:B------:R-:W-:-:S03]  /*20270*/  IADD3 R18, P3, R18, UR6, RZ ;  /* 0x0000000612127c10 */ /* 0x000fc6000ff7e0ff */
[----:B------:R-:W-:Y:S04]  /*20280*/  STL [R1+0x7d8], R16 ;  /* 0x0007d81001007387 */ /* 0x000fe80000100800 */
[----:B------:R0:W-:Y:S04]  /*20290*/  STL [R1+0x7f4], R20 ;  /* 0x0007f41401007387 */ /* 0x0001e80000100800 */
[----:B------:R-:W-:Y:S04]  /*202a0*/  STL [R1+0x7fc], R17 ;  /* 0x0007fc1101007387 */ /* 0x000fe80000100800 */
[----:B0-----:R-:W4:Y:S04]  /*202b0*/  LDL.LU R20, [R1+0x7e4] ;  /* 0x0007e40001147983 */ /* 0x001f280000300800 */
[----:B------:R-:W-:Y:S01]  /*202c0*/  STL [R1+0x7d0], R18 ;  /* 0x0007d01201007387 */ /* 0x000fe20000100800 */
[----:B--2---:R-:W-:-:S05]  /*202d0*/  IADD3 R19, P4, R19, UR6, RZ ;  /* 0x0000000613137c10 */ /* 0x004fca000ff9e0ff */
[----:B------:R0:W-:Y:S04]  /*202e0*/  STL [R1+0x7c8], R19 ;  /* 0x0007c81301007387 */ /* 0x0001e80000100800 */
[----:B0-----:R-:W2:Y:S01]  /*202f0*/  LDL.LU R19, [R1+0x7b8] ;  /* 0x0007b80001137983 */ /* 0x001ea20000300800 */
[----:B---3--:R-:W-:-:S03]  /*20300*/  IADD3.X R21, R21, UR5, RZ, P5, !PT ;  /* 0x0000000515157c10 */ /* 0x008fc6000affe4ff */
[----:B------:R-:W3:Y:S04]  /*20310*/  LDL.LU R245, [R1+0x7dc] ;  /* 0x0007dc0001f57983 */ /* 0x000ee80000300800 */
[----:B------:R-:W3:Y:S04]  /*20320*/  LDL.LU R246, [R1+0x7b0] ;  /* 0x0007b00001f67983 */ /* 0x000ee80000300800 */
[----:B------:R-:W3:Y:S04]  /*20330*/  LDL.LU R247, [R1+0x7d4] ;  /* 0x0007d40001f77983 */ /* 0x000ee80000300800 */
[----:B------:R0:W-:Y:S04]  /*20340*/  STL [R1+0x7ec], R21 ;  /* 0x0007ec1501007387 */ /* 0x0001e80000100800 */
[----:B------:R-:W3:Y:S04]  /*20350*/  LDL.LU R248, [R1+0x7a8] ;  /* 0x0007a80001f87983 */ /* 0x000ee80000300800 */
[----:B------:R-:W3:Y:S04]  /*20360*/  LDL.LU R249, [R1+0x7cc] ;  /* 0x0007cc0001f97983 */ /* 0x000ee80000300800 */
[----:B0-----:R-:W3:Y:S01]  /*20370*/  LDL.LU R21, [R1+0x7a0] ;  /* 0x0007a00001157983 */ /* 0x001ee20000300800 */
[----:B----4-:R-:W-:-:S03]  /*20380*/  IADD3 R22, P5, R22, UR6, RZ ;  /* 0x0000000616167c10 */ /* 0x010fc6000ffbe0ff */
        /* <DEDUP_REMOVED lines=20> */
[----:B------:R-:W-:-:S05]  /*204d0*/  IADD3.X R20, R20, UR5, RZ, P6, !PT ;  /* 0x0000000514147c10 */ /* 0x000fca000b7fe4ff */
[----:B------:R0:W-:Y:S04]  /*204e0*/  STL [R1+0x7e4], R20 ;  /* 0x0007e41401007387 */ /* 0x0001e80000100800 */
[----:B0-----:R-:W4:Y:S01]  /*204f0*/  LDL.LU R20, [R1+0x750] ;  /* 0x0007500001147983 */ /* 0x001f220000300800 */
[----:B--2---:R-:W-:Y:S02]  /*20500*/  IADD3 R19, P6, R19, UR6, RZ ;  /* 0x0000000613137c10 */ /* 0x004fe4000ffde0ff */
[----:B---3--:R-:W-:-:S03]  /*20510*/  IADD3.X R245, R245, UR5, RZ, P1, !PT ;  /* 0x00000005f5f57c10 */ /* 0x008fc60008ffe4ff */
[----:B------:R0:W-:Y:S01]  /*20520*/  STL [R1+0x7b8], R19 ;  /* 0x0007b81301007387 */ /* 0x0001e20000100800 */
[----:B------:R-:W-:Y:S02]  /*20530*/  IADD3 R246, P1, R246, UR6, RZ ;  /* 0x00000006f6f67c10 */ /* 0x000fe4000ff3e0ff */
[----:B------:R-:W-:Y:S01]  /*20540*/  IADD3.X R247, R247, UR5, RZ, P2, !PT ;  /* 0x00000005f7f77c10 */ /* 0x000fe200097fe4ff */
[----:B0-----:R-:W2:Y:S04]  /*20550*/  LDL.LU R19, [R1+0x774] ;  /* 0x0007740001137983 */ /* 0x001ea80000300800 */
[----:B------:R-:W-:Y:S01]  /*20560*/  STL [R1+0x7dc], R245 ;  /* 0x0007dcf501007387 */ /* 0x000fe20000100800 */
[----:B------:R-:W-:Y:S02]  /*20570*/  IADD3 R248, P2, R248, UR6, RZ ;  /* 0x00000006f8f87c10 */ /* 0x000fe4000ff5e0ff */
[----:B------:R-:W-:Y:S01]  /*20580*/  IADD3.X R249, R249, UR5, RZ, P3, !PT ;  /* 0x00000005f9f97c10 */ /* 0x000fe20009ffe4ff */
[----:B------:R-:W-:Y:S01]  /*20590*/  STL [R1+0x7b0], R246 ;  /* 0x0007b0f601007387 */ /* 0x000fe20000100800 */
[----:B------:R-:W-:-:S03]  /*205a0*/  IADD3 R21, P3, R21, UR6, RZ ;  /* 0x0000000615157c10 */ /* 0x000fc6000ff7e0ff */
[----:B------:R-:W-:Y:S01]  /*205b0*/  STL [R1+0x7d4], R247 ;  /* 0x0007d4f701007387 */ /* 0x000fe20000100800 */
[----:B----4-:R-:W-:-:S03]  /*205c0*/  IADD3.X R250, R250, UR5, RZ, P4, !PT ;  /* 0x00000005fafa7c10 */ /* 0x010fc6000a7fe4ff */
[----:B------:R0:W-:Y:S01]  /*205d0*/  STL [R1+0x7a0], R21 ;  /* 0x0007a01501007387 */ /* 0x0001e20000100800 */
[----:B------:R-:W-:-:S03]  /*205e0*/  IADD3 R251, P4, R251, UR6, RZ ;  /* 0x00000006fbfb7c10 */ /* 0x000fc6000ff9e0ff */
[----:B------:R-:W-:Y:S01]  /*205f0*/  STL [R1+0x7a8], R248 ;  /* 0x0007a8f801007387 */ /* 0x000fe20000100800 */
[----:B------:R-:W-:-:S03]  /*20600*/  IADD3.X R252, R252, UR5, RZ, P5, !PT ;  /* 0x00000005fcfc7c10 */ /* 0x000fc6000affe4ff */
[----:B0-----:R-:W3:Y:S04]  /*20610*/  LDL.LU R21, [R1+0x748] ;  /* 0x0007480001157983 */ /* 0x001ee80000300800 */
        /* <DEDUP_REMOVED lines=29> */
[----:B------:R-:W-:-:S03]  /*207f0*/  IADD3.X R22, R22, UR5, RZ, P1, !PT ;  /* 0x0000000516167c10 */ /* 0x000fc60008ffe4ff */
[----:B------:R-:W-:Y:S04]  /*20800*/  STL [R1+0x78c], R15 ;  /* 0x00078c0f01007387 */ /* 0x000fe80000100800 */
[----:B------:R-:W-:Y:S04]  /*20810*/  STL [R1+0x760], R16 ;  /* 0x0007601001007387 */ /* 0x000fe80000100800 */
[----:B------:R0:W-:Y:S04]  /*20820*/  STL [R1+0x77c], R22 ;  /* 0x00077c1601007387 */ /* 0x0001e80000100800 */
[----:B------:R-:W-:Y:S04]  /*20830*/  STL [R1+0x784], R17 ;  /* 0x0007841101007387 */ /* 0x000fe80000100800 */
[----:B0-----:R-:W4:Y:S01]  /*20840*/  LDL.LU R22, [R1+0x76c] ;  /* 0x00076c0001167983 */ /* 0x001f220000300800 */
[----:B------:R-:W-:-:S02]  /*20850*/  IADD3 R18, P6, R18, UR6, RZ ;  /* 0x0000000612127c10 */ /* 0x000fc4000ffde0ff */
[----:B------:R-:W-:-:S03]  /*20860*/  IADD3 R20, P1, R20, UR6, RZ ;  /* 0x0000000614147c10 */ /* 0x000fc6000ff3e0ff */
[----:B------:R-:W-:Y:S04]  /*20870*/  STL [R1+0x758], R18 ;  /* 0x0007581201007387 */ /* 0x000fe80000100800 */
[----:B------:R0:W-:Y:S04]  /*20880*/  STL [R1+0x750], R20 ;  /* 0x0007501401007387 */ /* 0x0001e80000100800 */
[----:B0-----:R-:W4:Y:S04]  /*20890*/  LDL.LU R20, [R1+0x740] ;  /* 0x0007400001147983 */ /* 0x001f280000300800 */
[----:B------:R-:W4:Y:S04]  /*208a0*/  LDL.LU R245, [R1+0x764] ;  /* 0x0007640001f57983 */ /* 0x000f280000300800 */
[----:B------:R-:W4:Y:S04]  /*208b0*/  LDL.LU R246, [R1+0x738] ;  /* 0x0007380001f67983 */ /* 0x000f280000300800 */
[----:B------:R-:W4:Y:S01]  /*208c0*/  LDL.LU R247, [R1+0x75c] ;  /* 0x00075c0001f77983 */ /* 0x000f220000300800 */
[----:B--2---:R-:W-:-:S05]  /*208d0*/  IADD3.X R19, R19, UR5, RZ, P2, !PT ;  /* 0x0000000513137c10 */ /* 0x004fca00097fe4ff */
[----:B------:R0:W-:Y:S04]  /*208e0*/  STL [R1+0x774], R19 ;  /* 0x0007741301007387 */ /* 0x0001e80000100800 */
[----:B------:R-:W2:Y:S04]  /*208f0*/  LDL.LU R248, [R1+0x730] ;  /* 0x0007300001f87983 */ /* 0x000ea80000300800 */
[----:B------:R-:W2:Y:S04]  /*20900*/  LDL.LU R249, [R1+0x754] ;  /* 0x0007540001f97983 */ /* 0x000ea80000300800 */
[----:B0-----:R-:W2:Y:S04]  /*20910*/  LDL.LU R19, [R1+0x728] ;  /* 0x0007280001137983 */ /* 0x001ea80000300800 */
[----:B------:R-:W2:Y:S04]  /*20920*/  LDL.LU R250, [R1+0x74c] ;  /* 0x00074c0001fa7983 */ /* 0x000ea80000300800 */
[----:B------:R-:W2:Y:S01]  /*20930*/  LDL.LU R251, [R1+0x720] ;  /* 0x0007200001fb7983 */ /* 0x000ea20000300800 */
[----:B---3--:R-:W-:-:S03]  /*20940*/  IADD3 R21, P2, R21, UR6, RZ ;  /* 0x0000000615157c10 */ /* 0x008fc6000ff5e0ff */
[----:B------:R-:W3:Y:S04]  /*20950*/  LDL.LU R252, [R1+0x744] ;  /* 0x0007440001fc7983 */ /* 0x000ee80000300800 */
[----:B------:R0:W-:Y:S04]  /*20960*/  STL [R1+0x748], R21 ;  /* 0x0007481501007387 */ /* 0x0001e80000100800 */
        /* <DEDUP_REMOVED lines=15> */
[----:B0-----:R-:W3:Y:S01]  /*20a60*/  LDL.LU R21, [R1+0x704] ;  /* 0x0007040001157983 */ /* 0x001ee20000300800 */
[----:B----4-:R-:W-:-:S05]  /*20a70*/  IADD3.X R22, R22, UR5, RZ, P3, !PT ;  /* 0x0000000516167c10 */ /* 0x010fca0009ffe4ff */
[----:B------:R0:W-:Y:S04]  /*20a80*/  STL [R1+0x76c], R22 ;  /* 0x00076c1601007387 */ /* 0x0001e80000100800 */
[----:B0-----:R-:W4:Y:S01]  /*20a90*/  LDL.LU R22, [R1+0x6d8] ;  /* 0x0006d80001167983 */ /* 0x001f220000300800 */
[----:B------:R-:W-:Y:S02]  /*20aa0*/  IADD3 R20, P3, R20, UR6, RZ ;  /* 0x0000000614147c10 */ /* 0x000fe4000ff7e0ff */
[----:B------:R-:W-:-:S03]  /*20ab0*/  IADD3.X R245, R245, UR5, RZ, P4, !PT ;  /* 0x00000005f5f57c10 */ /* 0x000fc6000a7fe4ff */
[----:B------:R0:W-:Y:S01]  /*20ac0*/  STL [R1+0x740], R20 ;  /* 0x0007401401007387 */ /* 0x0001e20000100800 */
[----:B------:R-:W-:Y:S02]  /*20ad0*/  IADD3 R246, P4, R246, UR6, RZ ;  /* 0x00000006f6f67c10 */ /* 0x000fe4000ff9e0ff */
[----:B------:R-:W-:Y:S01]  /*20ae0*/  IADD3.X R247, R247, UR5, RZ, P5, !PT ;  /* 0x00000005f7f77c10 */ /* 0x000fe2000affe4ff */
[----:B0-----:R-:W4:Y:S04]  /*20af0*/  LDL.LU R20, [R1+0x6fc] ;  /* 0x0006fc0001147983 */ /* 0x001f280000300800 */
[----:B------:R-:W-:Y:S04]  /*20b00*/  STL [R1+0x764], R245 ;  /* 0x000764f501007387 */ /* 0x000fe80000100800 */
[----:B------:R-:W-:Y:S04]  /*20b10*/  STL [R1+0x738], R246 ;  /* 0x000738f601007387 */ /* 0x000fe80000100800 */
[----:B------:R-:W-:Y:S01]  /*20b20*/  STL [R1+0x75c], R247 ;  /* 0x00075cf701007387 */ /* 0x000fe20000100800 */
[----:B--2---:R-:W-:-:S02]  /*20b30*/  IADD3 R248, P5, R248, UR6, RZ ;  /* 0x00000006f8f87c10 */ /* 0x004fc4000ffbe0ff */
[----:B------:R-:W-:Y:S02]  /*20b40*/  IADD3.X R249, R249, UR5, RZ, P6, !PT ;  /* 0x00000005f9f97c10 */ /* 0x000fe4000b7fe4ff */
[----:B------:R-:W-:Y:S02]  /*20b50*/  IADD3 R19, P6, R19, UR6, RZ ;  /* 0x0000000613137c10 */ /* 0x000fe4000ffde0ff */
[----:B------:R-:W-:-:S03]  /*20b60*/  IADD3.X R250, R250, UR5, RZ, P1, !PT ;  /* 0x00000005fafa7c10 */ /* 0x000fc60008ffe4ff */
[----:B------:R0:W-:Y:S01]  /*20b70*/  STL [R1+0x728], R19 ;  /* 0x0007281301007387 */ /* 0x0001e20000100800 */
[----:B------:R-:W-:-:S03]  /*20b80*/  IADD3 R251, P1, R251, UR6, RZ ;  /* 0x00000006fbfb7c10 */ /* 0x000fc6000ff3e0ff */
[----:B------:R-:W-:Y:S01]  /*20b90*/  STL [R1+0x730], R248 ;  /* 0x000730f801007387 */ /* 0x000fe20000100800 */
[----:B---3--:R-:W-:-:S03]  /*20ba0*/  IADD3.X R252, R252, UR5, RZ, P2, !PT ;  /* 0x00000005fcfc7c10 */ /* 0x008fc600097fe4ff */
[----:B0-----:R-:W2:Y:S04]  /*20bb0*/  LDL.LU R19, [R1+0x6d0] ;  /* 0x0006d00001137983 */ /* 0x001ea80000300800 */
        /* <DEDUP_REMOVED lines=30> */
[----:B------:R-:W-:Y:S01]  /*20da0*/  STL [R1+0x714], R15 ;  /* 0x0007140f01007387 */ /* 0x000fe20000100800 */
[----:B------:R-:W-:-:S03]  /*20db0*/  IADD3 R18, P3, R18, UR6, RZ ;  /* 0x0000000612127c10 */ /* 0x000fc6000ff7e0ff */
[----:B------:R-:W-:Y:S04]  /*20dc0*/  STL [R1+0x6e8], R16 ;  /* 0x0006e81001007387 */ /* 0x000fe80000100800 */
[----:B------:R0:W-:Y:S04]  /*20dd0*/  STL [R1+0x704], R21 ;  /* 0x0007041501007387 */ /* 0x0001e80000100800 */
[----:B------:R-:W-:Y:S04]  /*20de0*/  STL [R1+0x70c], R17 ;  /* 0x00070c1101007387 */ /* 0x000fe80000100800 */
[----:B0-----:R-:W3:Y:S04]  /*20df0*/  LDL.LU R21, [R1+0x6f4] ;  /* 0x0006f40001157983 */ /* 0x001ee80000300800 */
[----:B------:R-:W-:Y:S01]  /*20e00*/  STL [R1+0x6e0], R18 ;  /* 0x0006e01201007387 */ /* 0x000fe20000100800 */
[----:B----4-:R-:W-:-:S05]  /*20e10*/  IADD3 R22, P4, R22, UR6, RZ ;  /* 0x0000000616167c10 */ /* 0x010fca000ff9e0ff */
[----:B------:R0:W-:Y:S04]  /*20e20*/  STL [R1+0x6d8], R22 ;  /* 0x0006d81601007387 */ /* 0x0001e80000100800 */
[----:B0-----:R-:W4:Y:S04]  /*20e30*/  LDL.LU R22, [R1+0x6c8] ;  /* 0x0006c80001167983 */ /* 0x001f280000300800 */
[----:B------:R-:W4:Y:S01]  /*20e40*/  LDL.LU R245, [R1+0x6ec] ;  /* 0x0006ec0001f57983 */ /* 0x000f220000300800 */
[----:B------:R-:W-:-:S03]  /*20e50*/  IADD3.X R20, R20, UR5, RZ, P5, !PT ;  /* 0x0000000514147c10 */ /* 0x000fc6000affe4ff */
[----:B------:R-:W4:Y:S04]  /*20e60*/  LDL.LU R246, [R1+0x6c0] ;  /* 0x0006c00001f67983 */ /* 0x000f280000300800 */
[----:B------:R-:W4:Y:S04]  /*20e70*/  LDL.LU R247, [R1+0x6e4] ;  /* 0x0006e40001f77983 */ /* 0x000f280000300800 */
[----:B------:R0:W-:Y:S04]  /*20e80*/  STL [R1+0x6fc], R20 ;  /* 0x0006fc1401007387 */ /* 0x0001e80000100800 */
[----:B------:R-:W4:Y:S04]  /*20e90*/  LDL.LU R248, [R1+0x6b8] ;  /* 0x0006b80001f87983 */ /* 0x000f280000300800 */
[----:B------:R-:W4:Y:S04]  /*20ea0*/  LDL.LU R249, [R1+0x6dc] ;  /* 0x0006dc0001f97983 */ /* 0x000f280000300800 */
[----:B0-----:R-:W4:Y:S04]  /*20eb0*/  LDL.LU R20, [R1+0x6b0] ;  /* 0x0006b00001147983 */ /* 0x001f280000300800 */
[----:B------:R-:W4:Y:S04]  /*20ec0*/  LDL.LU R250, [R1+0x6d4] ;  /* 0x0006d40001fa7983 */ /* 0x000f280000300800 */
[----:B------:R-:W4:Y:S04]  /*20ed0*/  LDL.LU R251, [R1+0x6a8] ;  /* 0x0006a80001fb7983 */ /* 0x000f280000300800 */
[----:B------:R-:W4:Y:S01]  /*20ee0*/  LDL.LU R252, [R1+0x6cc] ;  /* 0x0006cc0001fc7983 */ /* 0x000f220000300800 */
[----:B--2---:R-:W-:-:S05]  /*20ef0*/  IADD3 R19, P5, R19, UR6, RZ ;  /* 0x0000000613137c10 */ /* 0x004fca000ffbe0ff */
[----:B------:R0:W-:Y:S04]  /*20f00*/  STL [R1+0x6d0], R19 ;  /* 0x0006d01301007387 */ /* 0x0001e80000100800 */
[----:B------:R-:W2:Y:S04]  /*20f10*/  LDL.LU R4, [R1+0x6a0] ;  /* 0x0006a00001047983 */ /* 0x000ea80000300800 */
        /* <DEDUP_REMOVED lines=14> */
[----:B0-----:R-:W2:Y:S01]  /*21000*/  LDL.LU R19, [R1+0x68c] ;  /* 0x00068c0001137983 */ /* 0x001ea20000300800 */
[----:B---3--:R-:W-:-:S05]  /*21010*/  IADD3.X R21, R21, UR5, RZ, P6, !PT ;  /* 0x0000000515157c10 */ /* 0x008fca000b7fe4ff */
[----:B------:R0:W-:Y:S04]  /*21020*/  STL [R1+0x6f4], R21 ;  /* 0x0006f41501007387 */ /* 0x0001e80000100800 */
[----:B0-----:R-:W3:Y:S01]  /*21030*/  LDL.LU R21, [R1+0x660] ;  /* 0x0006600001157983 */ /* 0x001ee20000300800 */
[----:B----4-:R-:W-:-:S05]  /*21040*/  IADD3 R22, P6, R22, UR6, RZ ;  /* 0x0000000616167c10 */ /* 0x010fca000ffde0ff */
[----:B------:R0:W-:Y:S04]  /*21050*/  STL [R1+0x6c8], R22 ;  /* 0x0006c81601007387 */ /* 0x0001e80000100800 */
[----:B0-----:R-:W4:Y:S01]  /*21060*/  LDL.LU R22, [R1+0x684] ;  /* 0x0006840001167983 */ /* 0x001f220000300800 */
[----:B------:R-:W-:Y:S02]  /*21070*/  IADD3.X R245, R245, UR5, RZ, P1, !PT ;  /* 0x00000005f5f57c10 */ /* 0x000fe40008ffe4ff */
[----:B------:R-:W-:Y:S02]  /*21080*/  IADD3 R246, P1, R246, UR6, RZ ;  /* 0x00000006f6f67c10 */ /* 0x000fe4000ff3e0ff */
[----:B------:R-:W-:Y:S01]  /*21090*/  IADD3.X R247, R247, UR5, RZ, P2, !PT ;  /* 0x00000005f7f77c10 */ /* 0x000fe200097fe4ff */
[----:B------:R-:W-:Y:S01]  /*210a0*/  STL [R1+0x6ec], R245 ;  /* 0x0006ecf501007387 */ /* 0x000fe20000100800 */
[----:B------:R-:W-:-:S02]  /*210b0*/  IADD3 R248, P2, R248, UR6, RZ ;  /* 0x00000006f8f87c10 */ /* 0x000fc4000ff5e0ff */
[----:B------:R-:W-:Y:S01]  /*210c0*/  IADD3.X R249, R249, UR5, RZ, P3, !PT ;  /* 0x00000005f9f97c10 */ /* 0x000fe20009ffe4ff */
[----:B------:R-:W-:Y:S01]  /*210d0*/  STL [R1+0x6c0], R246 ;  /* 0x0006c0f601007387 */ /* 0x000fe20000100800 */
[----:B------:R-:W-:-:S03]  /*210e0*/  IADD3 R20, P3, R20, UR6, RZ ;  /* 0x0000000614147c10 */ /* 0x000fc6000ff7e0ff */
[----:B------:R-:W-:Y:S01]  /*210f0*/  STL [R1+0x6e4], R247 ;  /* 0x0006e4f701007387 */ /* 0x000fe20000100800 */
[----:B------:R-:W-:-:S03]  /*21100*/  IADD3.X R250, R250, UR5, RZ, P4, !PT ;  /* 0x00000005fafa7c10 */ /* 0x000fc6000a7fe4ff */
[----:B------:R0:W-:Y:S01]  /*21110*/  STL [R1+0x6b0], R20 ;  /* 0x0006b01401007387 */ /* 0x0001e20000100800 */
[----:B------:R-:W-:-:S03]  /*21120*/  IADD3 R251, P4, R251, UR6, RZ ;  /* 0x00000006fbfb7c10 */ /* 0x000fc6000ff9e0ff */
[----:B------:R-:W-:Y:S01]  /*21130*/  STL [R1+0x6b8], R248 ;  /* 0x0006b8f801007387 */ /* 0x000fe20000100800 */
[----:B------:R-:W-:-:S03]  /*21140*/  IADD3.X R252, R252, UR5, RZ, P5, !PT ;  /* 0x00000005fcfc7c10 */ /* 0x000fc6000affe4ff */
[----:B0-----:R-:W4:Y:S04]  /*21150*/  LDL.LU R20, [R1+0x658] ;  /* 0x0006580001147983 */ /* 0x001f280000300800 */
[----:B------:R-:W-:Y:S04]  /*21160*/  STL [R1+0x6dc], R249 ;  /* 0x0006dcf901007387 */ /* 0x000fe80000100800 */
[----:B------:R-:W-:Y:S04]  /*21170*/  STL [R1+0x6d4], R250 ;  /* 0x0006d4fa01007387 */ /* 0x000fe80000100800 */
[----:B------:R-:W-:Y:S04]  /*21180*/  STL [R1+0x6a8], R251 ;  /* 0x0006a8fb01007387 */ /* 0x000fe80000100800 */
[----:B------:R-:W-:Y:S01]  /*21190*/  STL [R1+0x6cc], R252 ;  /* 0x0006ccfc01007387 */ /* 0x000fe20000100800 */
[----:B--2---:R-:W-:-:S02]  /*211a0*/  IADD3 R4, P5, R4, UR6, RZ ;  /* 0x0000000604047c10 */ /* 0x004fc4000ffbe0ff */
        /* <DEDUP_REMOVED lines=26> */
[----:B------:R-:W-:Y:S02]  /*21350*/  IADD3 R18, P6, R18, UR6, RZ ;  /* 0x0000000612127c10 */ /* 0x000fe4000ffde0ff */
[----:B------:R-:W-:-:S05]  /*21360*/  IADD3.X R19, R19, UR5, RZ, P1, !PT ;  /* 0x0000000513137c10 */ /* 0x000fca0008ffe4ff */
[----:B------:R0:W-:Y:S04]  /*21370*/  STL [R1+0x68c], R19 ;  /* 0x00068c1301007387 */ /* 0x0001e80000100800 */
[----:B------:R-:W-:Y:S04]  /*21380*/  STL [R1+0x694], R17 ;  /* 0x0006941101007387 */ /* 0x000fe80000100800 */
[----:B0-----:R-:W2:Y:S04]  /*21390*/  LDL.LU R19, [R1+0x67c] ;  /* 0x00067c0001137983 */ /* 0x001ea80000300800 */
[----:B------:R-:W-:Y:S01]  /*213a0*/  STL [R1+0x668], R18 ;  /* 0x0006681201007387 */ /* 0x000fe20000100800 */
[----:B---3--:R-:W-:-:S05]  /*213b0*/  IADD3 R21, P1, R21, UR6, RZ ;  /* 0x0000000615157c10 */ /* 0x008fca000ff3e0ff */
[----:B------:R0:W-:Y:S04]  /*213c0*/  STL [R1+0x660], R21 ;  /* 0x0006601501007387 */ /* 0x0001e80000100800 */
[----:B0-----:R-:W3:Y:S04]  /*213d0*/  LDL.LU R21, [R1+0x650] ;  /* 0x0006500001157983 */ /* 0x001ee80000300800 */
[----:B------:R-:W3:Y:S04]  /*213e0*/  LDL.LU R245, [R1+0x674] ;  /* 0x0006740001f57983 */ /* 0x000ee80000300800 */
[----:B------:R-:W3:Y:S01]  /*213f0*/  LDL.LU R246, [R1+0x648] ;  /* 0x0006480001f67983 */ /* 0x000ee20000300800 */
[----:B----4-:R-:W-:-:S03]  /*21400*/  IADD3.X R22, R22, UR5, RZ, P2, !PT ;  /* 0x0000000516167c10 */ /* 0x010fc600097fe4ff */
[----:B------:R-:W4:Y:S04]  /*21410*/  LDL.LU R247, [R1+0x66c] ;  /* 0x00066c0001f77983 */ /* 0x000f280000300800 */
[----:B------:R0:W-:Y:S04]  /*21420*/  STL [R1+0x684], R22 ;  /* 0x0006841601007387 */ /* 0x0001e80000100800 */
[----:B------:R-:W4:Y:S04]  /*21430*/  LDL.LU R248, [R1+0x640] ;  /* 0x0006400001f87983 */ /* 0x000f280000300800 */
[----:B------:R-:W4:Y:S04]  /*21440*/  LDL.LU R249, [R1+0x664] ;  /* 0x0006640001f97983 */ /* 0x000f280000300800 */
[----:B0-----:R-:W4:Y:S04]  /*21450*/  LDL.LU R22, [R1+0x638] ;  /* 0x0006380001167983 */ /* 0x001f280000300800 */
[----:B------:R-:W4:Y:S04]  /*21460*/  LDL.LU R250, [R1+0x65c] ;  /* 0x00065c0001fa7983 */ /* 0x000f280000300800 */
[----:B------:R-:W4:Y:S01]  /*21470*/  LDL.LU R251, [R1+0x630] ;  /* 0x0006300001fb7983 */ /* 0x000f220000300800 */
[----:B------:R-:W-:-:S03]  /*21480*/  IADD3 R20, P2, R20, UR6, RZ ;  /* 0x0000000614147c10 */ /* 0x000fc6000ff5e0ff */
        /* <DEDUP_REMOVED lines=22> */
[----:B------:R-:W-:-:S03]  /*215f0*/  IADD3.X R245, R245, UR5, RZ, P4, !PT ;  /* 0x00000005f5f57c10 */ /* 0x000fc6000a7fe4ff */
[----:B------:R0:W-:Y:S01]  /*21600*/  STL [R1+0x650], R21 ;  /* 0x0006501501007387 */ /* 0x0001e20000100800 */
[----:B------:R-:W-:Y:S02]  /*21610*/  IADD3 R246, P4, R246, UR6, RZ ;  /* 0x00000006f6f67c10 */ /* 0x000fe4000ff9e0ff */
[----:B----4-:R-:W-:Y:S01]  /*21620*/  IADD3.X R247, R247, UR5, RZ, P5, !PT ;  /* 0x00000005f7f77c10 */ /* 0x010fe2000affe4ff */
        /* <DEDUP_REMOVED lines=52> */
[----:B0-----:R-:W2:Y:S04]  /*21970*/  LDL.LU R19, [R1+0x5d8] ;  /* 0x0005d80001137983 */ /* 0x001ea80000300800 */
[----:B------:R-:W2:Y:S04]  /*21980*/  LDL.LU R245, [R1+0x5fc] ;  /* 0x0005fc0001f57983 */ /* 0x000ea80000300800 */
[----:B------:R-:W2:Y:S04]  /*21990*/  LDL.LU R246, [R1+0x5d0] ;  /* 0x0005d00001f67983 */ /* 0x000ea80000300800 */
[----:B------:R-:W2:Y:S01]  /*219a0*/  LDL.LU R247, [R1+0x5f4] ;  /* 0x0005f40001f77983 */ /* 0x000ea20000300800 */
[----:B---3--:R-:W-:-:S05]  /*219b0*/  IADD3.X R21, R21, UR5, RZ, P5, !PT ;  /* 0x0000000515157c10 */ /* 0x008fca000affe4ff */
[----:B------:R0:W-:Y:S04]  /*219c0*/  STL [R1+0x60c], R21 ;  /* 0x00060c1501007387 */ /* 0x0001e80000100800 */
[----:B------:R-:W3:Y:S04]  /*219d0*/  LDL.LU R248, [R1+0xddc] ;  /* 0x000ddc0001f87983 */ /* 0x000ee80000300800 */
[----:B------:R-:W3:Y:S04]  /*219e0*/  LDL.LU R249, [R1+0x5ec] ;  /* 0x0005ec0001f97983 */ /* 0x000ee80000300800 */
[----:B0-----:R-:W3:Y:S04]  /*219f0*/  LDL.LU R21, [R1+0xdd8] ;  /* 0x000dd80001157983 */ /* 0x001ee80000300800 */
[----:B------:R-:W3:Y:S04]  /*21a00*/  LDL.LU R250, [R1+0x5e4] ;  /* 0x0005e40001fa7983 */ /* 0x000ee80000300800 */
[----:B------:R-:W3:Y:S01]  /*21a10*/  LDL.LU R251, [R1+0xdd4] ;  /* 0x000dd40001fb7983 */ /* 0x000ee20000300800 */
[----:B----4-:R-:W-:-:S03]  /*21a20*/  IADD3 R22, P5, R22, UR6, RZ ;  /* 0x0000000616167c10 */ /* 0x010fc6000ffbe0ff */
        /* <DEDUP_REMOVED lines=22> */
[----:B------:R-:W-:-:S03]  /*21b90*/  IADD3.X R245, R245, UR5, RZ, P1, !PT ;  /* 0x00000005f5f57c10 */ /* 0x000fc60008ffe4ff */
[----:B------:R0:W-:Y:S01]  /*21ba0*/  STL [R1+0x5d8], R19 ;  /* 0x0005d81301007387 */ /* 0x0001e20000100800 */
[----:B------:R-:W-:Y:S02]  /*21bb0*/  IADD3 R246, P1, R246, UR6, RZ ;  /* 0x00000006f6f67c10 */ /* 0x000fe4000ff3e0ff */
[----:B------:R-:W-:Y:S01]  /*21bc0*/  IADD3.X R247, R247, UR5, RZ, P2, !PT ;  /* 0x00000005f7f77c10 */ /* 0x000fe200097fe4ff */
[----:B0-----:R-:W2:Y:S04]  /*21bd0*/  LDL.LU R19, [R1+0xdb0] ;  /* 0x000db00001137983 */ /* 0x001ea80000300800 */
[----:B------:R-:W-:Y:S01]  /*21be0*/  STL [R1+0x5fc], R245 ;  /* 0x0005fcf501007387 */ /* 0x000fe20000100800 */
[----:B---3--:R-:W-:Y:S02]  /*21bf0*/  IADD3 R248, P2, R248, UR6, RZ ;  /* 0x00000006f8f87c10 */ /* 0x008fe4000ff5e0ff */
        /* <DEDUP_REMOVED lines=8> */
[----:B----4-:R-:W-:-:S03]  /*21c80*/  IADD3.X R252, R252, UR5, RZ, P5, !PT ;  /* 0x00000005fcfc7c10 */ /* 0x010fc6000affe4ff */
        /* <DEDUP_REMOVED lines=36> */
[----:B------:R-:W-:-:S05]  /*21ed0*/  IADD3 R18, P6, R18, UR6, RZ ;  /* 0x0000000612127c10 */ /* 0x000fca000ffde0ff */
[----:B------:R-:W-:Y:S01]  /*21ee0*/  STL [R1+0xd94], R18 ;  /* 0x000d941201007387 */ /* 0x000fe20000100800 */
[----:B------:R-:W-:-:S05]  /*21ef0*/  IADD3 R20, P1, R20, UR6, RZ ;  /* 0x0000000614147c10 */ /* 0x000fca000ff3e0ff */
        /* <DEDUP_REMOVED lines=9> */
[----:B------:R-:W2:Y:S04]  /*21f90*/  LDL.LU R250, [R1+0xd64] ;  /* 0x000d640001fa7983 */ /* 0x000ea80000300800 */
[----:B------:R-:W2:Y:S04]  /*21fa0*/  LDL.LU R251, [R1+0xd88] ;  /* 0x000d880001fb7983 */ /* 0x000ea80000300800 */
[----:B------:R-:W2:Y:S04]  /*21fb0*/  LDL.LU R252, [R1+0xd5c] ;  /* 0x000d5c0001fc7983 */ /* 0x000ea80000300800 */
[----:B------:R-:W2:Y:S01]  /*21fc0*/  LDL.LU R4, [R1+0xd80] ;  /* 0x000d800001047983 */ /* 0x000ea20000300800 */
[----:B---3--:R-:W-:-:S05]  /*21fd0*/  IADD3 R21, P2, R21, UR6, RZ ;  /* 0x0000000615157c10 */ /* 0x008fca000ff5e0ff */
        /* <DEDUP_REMOVED lines=15> */
[----:B0-----:R-:W3:Y:S04]  /*220d0*/  LDL.LU R19, [R1+0xd1c] ;  /* 0x000d1c0001137983 */ /* 0x001ee80000300800 */
[----:B-1----:R-:W3:Y:S01]  /*220e0*/  LDL.LU R21, [R1+0xd40] ;  /* 0x000d400001157983 */ /* 0x002ee20000300800 */
        /* <DEDUP_REMOVED lines=24> */
[----:B---3--:R-:W-:Y:S02]  /*22270*/  IADD3 R5, P2, R5, UR6, RZ ;  /* 0x0000000605057c10 */ /* 0x008fe4000ff5e0ff */
        /* <DEDUP_REMOVED lines=32> */
[----:B----4-:R-:W-:-:S05]  /*22480*/  IADD3 R22, P4, R22, UR6, RZ ;  /* 0x0000000616167c10 */ /* 0x010fca000ff9e0ff */
[----:B------:R0:W-:Y:S04]  /*22490*/  STL [R1+0xd14], R22 ;  /* 0x000d141601007387 */ /* 0x0001e80000100800 */
[----:B0-----:R-:W3:Y:S04]  /*224a0*/  LDL.LU R22, [R1+0xd30] ;  /* 0x000d300001167983 */ /* 0x001ee80000300800 */
[----:B------:R-:W4:Y:S04]  /*224b0*/  LDL.LU R244, [R1+0xd04] ;  /* 0x000d040001f47983 */ /* 0x000f280000300800 */
[----:B------:R-:W4:Y:S01]  /*224c0*/  LDL.LU R245, [R1+0xd28] ;  /* 0x000d280001f57983 */ /* 0x000f220000300800 */
[----:B------:R-:W-:-:S03]  /*224d0*/  IADD3.X R20, R20, UR5, RZ, P5, !PT ;  /* 0x0000000514147c10 */ /* 0x000fc6000affe4ff */
        /* <DEDUP_REMOVED lines=25> */
[----:B--2---:R-:W-:-:S05]  /*22670*/  IADD3 R21, P5, R21, UR6, RZ ;  /* 0x0000000615157c10 */ /* 0x004fca000ffbe0ff */
[----:B------:R0:W-:Y:S04]  /*22680*/  STL [R1+0xd0c], R21 ;  /* 0x000d0c1501007387 */ /* 0x0001e80000100800 */
[----:B0-----:R-:W2:Y:S01]  /*22690*/  LDL.LU R21, [R1+0xcc0] ;  /* 0x000cc00001157983 */ /* 0x001ea20000300800 */
[----:B---3--:R-:W-:-:S05]  /*226a0*/  IADD3.X R22, R22, UR5, RZ, P6, !PT ;  /* 0x0000000516167c10 */ /* 0x008fca000b7fe4ff */
[----:B------:R0:W-:Y:S04]  /*226b0*/  STL [R1+0xd30], R22 ;  /* 0x000d301601007387 */ /* 0x0001e80000100800 */
[----:B0-----:R-:W3:Y:S01]  /*226c0*/  LDL.LU R22, [R1+0xcb8] ;  /* 0x000cb80001167983 */ /* 0x001ee20000300800 */
[----:B----4-:R-:W-:Y:S02]  /*226d0*/  IADD3 R244, P6, R244, UR6, RZ ;  /* 0x00000006f4f47c10 */ /* 0x010fe4000ffde0ff */
[----:B------:R-:W-:Y:S02]  /*226e0*/  IADD3.X R245, R245, UR5, RZ, P1, !PT ;  /* 0x00000005f5f57c10 */ /* 0x000fe40008ffe4ff */
        /* <DEDUP_REMOVED lines=44> */
[----:B------:R-:W-:Y:S02]  /*229b0*/  IADD3.X R20, R20, UR5, RZ, P1, !PT ;  /* 0x0000000514147c10 */ /* 0x000fe40008ffe4ff */
[----:B------:R-:W-:Y:S01]  /*229c0*/  IADD3 R24, P1, R24, UR6, RZ ;  /* 0x0000000618187c10 */ /* 0x000fe2000ff3e0ff */
[----:B------:R-:W-:Y:S04]  /*229d0*/  STL [R1+0xcd8], R16 ;  /* 0x000cd81001007387 */ /* 0x000fe80000100800 */
[----:B------:R-:W-:Y:S04]  /*229e0*/  STL [R1+0xcac], R17 ;  /* 0x000cac1101007387 */ /* 0x000fe80000100800 */
[----:B------:R-:W-:Y:S04]  /*229f0*/  STL [R1+0xcd0], R18 ;  /* 0x000cd01201007387 */ /* 0x000fe80000100800 */
[----:B------:R0:W-:Y:S04]  /*22a00*/  STL [R1+0xc9c], R24 ;  /* 0x000c9c1801007387 */ /* 0x0001e80000100800 */
[----:B------:R-:W-:Y:S04]  /*22a10*/  STL [R1+0xca4], R19 ;  /* 0x000ca41301007387 */ /* 0x000fe80000100800 */
[----:B0-----:R-:W4:Y:S04]  /*22a20*/  LDL.LU R24, [R1+0xf58] ;  /* 0x000f580001187983 */ /* 0x001f280000300800 */
[----:B------:R-:W-:Y:S01]  /*22a30*/  STL [R1+0xcc8], R20 ;  /* 0x000cc81401007387 */ /* 0x000fe20000100800 */
[----:B--2---:R-:W-:-:S02]  /*22a40*/  IADD3.X R21, R21, UR5, RZ, P2, !PT ;  /* 0x0000000515157c10 */ /* 0x004fc400097fe4ff */
[----:B------:R-:W-:-:S05]  /*22a50*/  IADD3 R26, P2, R26, UR6, RZ ;  /* 0x000000061a1a7c10 */ /* 0x000fca000ff5e0ff */
[----:B------:R0:W-:Y:S04]  /*22a60*/  STL [R1+0xc94], R26 ;  /* 0x000c941a01007387 */ /* 0x0001e80000100800 */
[----:B0-----:R-:W2:Y:S04]  /*22a70*/  LDL.LU R26, [R1+0xf54] ;  /* 0x000f5400011a7983 */ /* 0x001ea80000300800 */
[----:B------:R-:W-:Y:S01]  /*22a80*/  STL [R1+0xcc0], R21 ;  /* 0x000cc01501007387 */ /* 0x000fe20000100800 */
[----:B---3--:R-:W-:Y:S02]  /*22a90*/  IADD3.X R22, R22, UR5, RZ, P3, !PT ;  /* 0x0000000516167c10 */ /* 0x008fe40009ffe4ff */
[----:B------:R-:W-:-:S05]  /*22aa0*/  IADD3 R28, P3, R28, UR6, RZ ;  /* 0x000000061c1c7c10 */ /* 0x000fca000ff7e0ff */
[----:B------:R0:W-:Y:S04]  /*22ab0*/  STL [R1+0xc8c], R28 ;  /* 0x000c8c1c01007387 */ /* 0x0001e80000100800 */
[----:B0-----:R-:W3:Y:S04]  /*22ac0*/  LDL.LU R28, [R1+0xf50] ;  /* 0x000f5000011c7983 */ /* 0x001ee80000300800 */
[----:B------:R-:W-:Y:S01]  /*22ad0*/  STL [R1+0xcb8], R22 ;  /* 0x000cb81601007387 */ /* 0x000fe20000100800 */
[----:B------:R-:W-:Y:S02]  /*22ae0*/  IADD3.X R30, R30, UR5, RZ, P1, !PT ;  /* 0x000000051e1e7c10 */ /* 0x000fe40008ffe4ff */
[----:B------:R-:W-:-:S02]  /*22af0*/  IADD3 R31, P1, R31, UR6, RZ ;  /* 0x000000061f1f7c10 */ /* 0x000fc4000ff3e0ff */
[----:B------:R-:W-:Y:S02]  /*22b00*/  IADD3.X R32, R32, UR5, RZ, P2, !PT ;  /* 0x0000000520207c10 */ /* 0x000fe400097fe4ff */
[----:B------:R-:W-:Y:S02]  /*22b10*/  IADD3 R33, P2, R33, UR6, RZ ;  /* 0x0000000621217c10 */ /* 0x000fe4000ff5e0ff */
[----:B------:R-:W-:Y:S02]  /*22b20*/  IADD3.X R34, R34, UR5, RZ, P3, !PT ;  /* 0x0000000522227c10 */ /* 0x000fe40009ffe4ff */
[----:B------:R-:W-:Y:S02]  /*22b30*/  IADD3 R35, P3, R35, UR6, RZ ;  /* 0x0000000623237c10 */ /* 0x000fe4000ff7e0ff */
        /* <DEDUP_REMOVED lines=10> */
[----:B----4-:R-:W-:Y:S02]  /*22be0*/  IADD3.X R24, R24, UR5, RZ, P4, !PT ;  /* 0x0000000518187c10 */ /* 0x010fe4000a7fe4ff */
[----:B------:R-:W-:-:S03]  /*22bf0*/  IADD3 R25, P4, R25, UR6, RZ ;  /* 0x0000000619197c10 */ /* 0x000fc6000ff9e0ff */
[----:B------:R0:W-:Y:S04]  /*22c00*/  STL [R1+0xcb0], R24 ;  /* 0x000cb01801007387 */ /* 0x0001e80000100800 */
[----:B0-----:R-:W4:Y:S04]  /*22c10*/  LDL.LU R24, [R1+0xf4c] ;  /* 0x000f4c0001187983 */ /* 0x001f280000300800 */
[----:B------:R0:W-:Y:S04]  /*22c20*/  STL [R1+0xc84], R25 ;  /* 0x000c841901007387 */ /* 0x0001e80000100800 */
[----:B0-----:R-:W4:Y:S01]  /*22c30*/  LDL.LU R25, [R1+0xf48] ;  /* 0x000f480001197983 */ /* 0x001f220000300800 */
[----:B------:R-:W-:-:S02]  /*22c40*/  IADD3.X R36, R36, UR5, RZ, P4, !PT ;  /* 0x0000000524247c10 */ /* 0x000fc4000a7fe4ff */
[----:B------:R-:W-:-:S04]  /*22c50*/  IADD3 R37, P4, R37, UR6, RZ ;  /* 0x0000000625257c10 */ /* 0x000fc8000ff9e0ff */
        /* <DEDUP_REMOVED lines=15> */
[----:B--2---:R-:W-:Y:S02]  /*22d50*/  IADD3.X R26, R26, UR5, RZ, P5, !PT ;  /* 0x000000051a1a7c10 */ /* 0x004fe4000affe4ff */
[----:B------:R-:W-:-:S03]  /*22d60*/  IADD3 R27, P5, R27, UR6, RZ ;  /* 0x000000061b1b7c10 */ /* 0x000fc6000ffbe0ff */
[----:B------:R0:W-:Y:S04]  /*22d70*/  STL [R1+0xca8], R26 ;  /* 0x000ca81a01007387 */ /* 0x0001e80000100800 */
[----:B0-----:R-:W4:Y:S04]  /*22d80*/  LDL.LU R26, [R1+0xf44] ;  /* 0x000f4400011a7983 */ /* 0x001f280000300800 */
[----:B------:R0:W-:Y:S04]  /*22d90*/  STL [R1+0xc7c], R27 ;  /* 0x000c7c1b01007387 */ /* 0x0001e80000100800 */
[----:B0-----:R-:W4:Y:S01]  /*22da0*/  LDL.LU R27, [R1+0xf40] ;  /* 0x000f4000011b7983 */ /* 0x001f220000300800 */
[----:B---3--:R-:W-:-:S02]  /*22db0*/  IADD3.X R28, R28, UR5, RZ, P6, !PT ;  /* 0x000000051c1c7c10 */ /* 0x008fc4000b7fe4ff */
[----:B------:R-:W-:-:S03]  /*22dc0*/  IADD3 R29, P6, R29, UR6, RZ ;  /* 0x000000061d1d7c10 */ /* 0x000fc6000ffde0ff */
[----:B------:R0:W-:Y:S04]  /*22dd0*/  STL [R1+0xca0], R28 ;  /* 0x000ca01c01007387 */ /* 0x0001e80000100800 */
[----:B0-----:R-:W4:Y:S04]  /*22de0*/  LDL.LU R28, [R1+0xf3c] ;  /* 0x000f3c00011c7983 */ /* 0x001f280000300800 */
[----:B------:R0:W-:Y:S04]  /*22df0*/  STL [R1+0xc74], R29 ;  /* 0x000c741d01007387 */ /* 0x0001e80000100800 */
[----:B0-----:R-:W4:Y:S04]  /*22e00*/  LDL.LU R29, [R1+0xf38] ;  /* 0x000f3800011d7983 */ /* 0x001f280000300800 */
[----:B------:R0:W-:Y:S04]  /*22e10*/  STL [R1+0xc98], R30 ;  /* 0x000c981e01007387 */ /* 0x0001e80000100800 */
[----:B0-----:R-:W4:Y:S04]  /*22e20*/  LDL.LU R30, [R1+0xf34] ;  /* 0x000f3400011e7983 */ /* 0x001f280000300800 */
[----:B------:R0:W-:Y:S01]  /*22e30*/  STL [R1+0xc6c], R31 ;  /* 0x000c6c1f01007387 */ /* 0x0001e20000100800 */
[----:B------:R-:W-:-:S03]  /*22e40*/  IADD3.X R38, R38, UR5, RZ, P5, !PT ;  /* 0x0000000526267c10 */ /* 0x000fc6000affe4ff */
[----:B0-----:R-:W4:Y:S04]  /*22e50*/  LDL.LU R31, [R1+0xf30] ;  /* 0x000f3000011f7983 */ /* 0x001f280000300800 */
[----:B------:R0:W-:Y:S01]  /*22e60*/  STL [R1+0xc90], R32 ;  /* 0x000c902001007387 */ /* 0x0001e20000100800 */
[----:B------:R-:W-:-:S03]  /*22e70*/  IADD3 R39, P5, R39, UR6, RZ ;  /* 0x0000000627277c10 */ /* 0x000fc6000ffbe0ff */
[----:B0-----:R-:W4:Y:S04]  /*22e80*/  LDL.LU R32, [R1+0xf2c] ;  /* 0x000f2c0001207983 */ /* 0x001f280000300800 */
[----:B------:R0:W-:Y:S01]  /*22e90*/  STL [R1+0xc64], R33 ;  /* 0x000c642101007387 */ /* 0x0001e20000100800 */
[----:B------:R-:W-:-:S03]  /*22ea0*/  IADD3.X R40, R40, UR5, RZ, P6, !PT ;  /* 0x0000000528287c10 */ /* 0x000fc6000b7fe4ff */
[----:B0-----:R-:W4:Y:S04]  /*22eb0*/  LDL.LU R33, [R1+0xf28] ;  /* 0x000f280001217983 */ /* 0x001f280000300800 */
[----:B------:R0:W-:Y:S01]  /*22ec0*/  STL [R1+0xc88], R34 ;  /* 0x000c882201007387 */ /* 0x0001e20000100800 */
[----:B------:R-:W-:-:S03]  /*22ed0*/  IADD3 R41, P6, R41, UR6, RZ ;  /* 0x0000000629297c10 */ /* 0x000fc6000ffde0ff */
        /* <DEDUP_REMOVED lines=87> */
[----:B------:R0:W-:Y:S01]  /*23450*/  STL [R1+0xbf0], R72 ;  /* 0x000bf04801007387 */ /* 0x0001e20000100800 */
[----:B------:R-:W-:-:S03]  /*23460*/  IADD3 R79, P1, R79, UR6, RZ ;  /* 0x000000064f4f7c10 */ /* 0x000fc6000ff3e0ff */
        /* <DEDUP_REMOVED lines=12> */
[----:B------:R-:W2:Y:S04]  /*23530*/  LDL.LU R19, [R1+0xbb0] ;  /* 0x000bb00001137983 */ /* 0x000ea80000300800 */
        /* <DEDUP_REMOVED lines=9> */
[----:B------:R-:W3:Y:S04]  /*235d0*/  LDL.LU R17, [R1+0xb84] ;  /* 0x000b840001117983 */ /* 0x000ee80000300800 */
[----:B------:R-:W4:Y:S04]  /*235e0*/  LDL.LU R22, [R1+0xba8] ;  /* 0x000ba80001167983 */ /* 0x000f280000300800 */
        /* <DEDUP_REMOVED lines=35> */
[----:B--2---:R-:W-:-:S05]  /*23820*/  IADD3.X R19, R19, UR5, RZ, P6, !PT ;  /* 0x0000000513137c10 */ /* 0x004fca000b7fe4ff */
[----:B------:R0:W-:Y:S04]  /*23830*/  STL [R1+0xbb0], R19 ;  /* 0x000bb01301007387 */ /* 0x0001e80000100800 */
[----:B0-----:R-:W2:Y:S04]  /*23840*/  LDL.LU R19, [R1+0xb60] ;  /* 0x000b600001137983 */ /* 0x001ea80000300800 */
[----:B------:R-:W2:Y:S04]  /*23850*/  LDL.LU R11, [R1+0xb34] ;  /* 0x000b3400010b7983 */ /* 0x000ea80000300800 */
[----:B------:R-:W2:Y:S01]  /*23860*/  LDL.LU R12, [R1+0xb58] ;  /* 0x000b5800010c7983 */ /* 0x000ea20000300800 */
[----:B---3--:R-:W-:-:S02]  /*23870*/  IADD3 R17, P6, R17, UR6, RZ ;  /* 0x0000000611117c10 */ /* 0x008fc4000ffde0ff */
[----:B----4-:R-:W-:-:S03]  /*23880*/  IADD3.X R22, R22, UR5, RZ, P1, !PT ;  /* 0x0000000516167c10 */ /* 0x010fc60008ffe4ff */
[----:B------:R0:W-:Y:S04]  /*23890*/  STL [R1+0xb84], R17 ;  /* 0x000b841101007387 */ /* 0x0001e80000100800 */
[----:B------:R-:W3:Y:S04]  /*238a0*/  LDL.LU R13, [R1+0xb2c] ;  /* 0x000b2c00010d7983 */ /* 0x000ee80000300800 */
[----:B------:R1:W-:Y:S04]  /*238b0*/  STL [R1+0xba8], R22 ;  /* 0x000ba81601007387 */ /* 0x0003e80000100800 */
[----:B------:R-:W4:Y:S04]  /*238c0*/  LDL.LU R14, [R1+0xb50] ;  /* 0x000b5000010e7983 */ /* 0x000f280000300800 */
[----:B------:R-:W4:Y:S04]  /*238d0*/  LDL.LU R15, [R1+0xb24] ;  /* 0x000b2400010f7983 */ /* 0x000f280000300800 */
[----:B------:R-:W4:Y:S04]  /*238e0*/  LDL.LU R16, [R1+0xb48] ;  /* 0x000b480001107983 */ /* 0x000f280000300800 */
[----:B0-----:R-:W4:Y:S04]  /*238f0*/  LDL.LU R17, [R1+0xb1c] ;  /* 0x000b1c0001117983 */ /* 0x001f280000300800 */
[----:B-1----:R-:W4:Y:S01]  /*23900*/  LDL.LU R22, [R1+0xb40] ;  /* 0x000b400001167983 */ /* 0x002f220000300800 */
[----:B------:R-:W-:-:S02]  /*23910*/  IADD3 R246, P1, R246, UR6, RZ ;  /* 0x00000006f6f67c10 */ /* 0x000fc4000ff3e0ff */
[----:B------:R-:W-:-:S05]  /*23920*/  IADD3.X R20, R20, UR5, RZ, P2, !PT ;  /* 0x0000000514147c10 */ /* 0x000fca00097fe4ff */
[----:B------:R0:W-:Y:S01]  /*23930*/  STL [R1+0xba0], R20 ;  /* 0x000ba01401007387 */ /* 0x0001e20000100800 */
[----:B------:R-:W-:-:S03]  /*23940*/  IADD3 R247, P2, R247, UR6, RZ ;  /* 0x00000006f7f77c10 */ /* 0x000fc6000ff5e0ff */
[----:B------:R-:W-:Y:S01]  /*23950*/  STL [R1+0xb7c], R246 ;  /* 0x000b7cf601007387 */ /* 0x000fe20000100800 */
[----:B------:R-:W-:Y:S02]  /*23960*/  IADD3.X R248, R248, UR5, RZ, P3, !PT ;  /* 0x00000005f8f87c10 */ /* 0x000fe40009ffe4ff */
[----:B------:R-:W-:Y:S01]  /*23970*/  IADD3 R249, P3, R249, UR6, RZ ;  /* 0x00000006f9f97c10 */ /* 0x000fe2000ff7e0ff */
[----:B0-----:R-:W4:Y:S01]  /*23980*/  LDL.LU R20, [R1+0xb14] ;  /* 0x000b140001147983 */ /* 0x001f220000300800 */
        /* <DEDUP_REMOVED lines=21> */
[----:B------:R-:W-:Y:S02]  /*23ae0*/  IADD3 R9, P2, R9, UR6, RZ ;  /* 0x0000000609097c10 */ /* 0x000fe4000ff5e0ff */
[----:B------:R-:W-:Y:S02]  /*23af0*/  IADD3.X R10, R10, UR5, RZ, P3, !PT ;  /* 0x000000050a0a7c10 */ /* 0x000fe40009ffe4ff */
[----:B------:R-:W-:Y:S01]  /*23b00*/  IADD3 R18, P3, R18, UR6, RZ ;  /* 0x0000000612127c10 */ /* 0x000fe2000ff7e0ff */
[----:B------:R-:W-:Y:S04]  /*23b10*/  STL [R1+0xb4c], R8 ;  /* 0x000b4c0801007387 */ /* 0x000fe80000100800 */
[----:B------:R-:W-:Y:S04]  /*23b20*/  STL [R1+0xb44], R9 ;  /* 0x000b440901007387 */ /* 0x000fe80000100800 */
[----:B------:R0:W-:Y:S04]  /*23b30*/  STL [R1+0xb3c], R18 ;  /* 0x000b3c1201007387 */ /* 0x0001e80000100800 */
[----:B------:R-:W-:Y:S04]  /*23b40*/  STL [R1+0xb68], R10 ;  /* 0x000b680a01007387 */ /* 0x000fe80000100800 */
[----:B0-----:R-:W4:Y:S01]  /*23b50*/  LDL.LU R18, [R1+0xb0c] ;  /* 0x000b0c0001127983 */ /* 0x001f220000300800 */
[----:B--2---:R-:W-:-:S02]  /*23b60*/  IADD3.X R19, R19, UR5, RZ, P4, !PT ;  /* 0x0000000513137c10 */ /* 0x004fc4000a7fe4ff */
[----:B------:R-:W-:-:S03]  /*23b70*/  IADD3 R11, P4, R11, UR6, RZ ;  /* 0x000000060b0b7c10 */ /* 0x000fc6000ff9e0ff */
[----:B------:R0:W-:Y:S01]  /*23b80*/  STL [R1+0xb60], R19 ;  /* 0x000b601301007387 */ /* 0x0001e20000100800 */
[----:B------:R-:W-:-:S03]  /*23b90*/  IADD3.X R12, R12, UR5, RZ, P5, !PT ;  /* 0x000000050c0c7c10 */ /* 0x000fc6000affe4ff */
[----:B0-----:R-:W2:Y:S04]  /*23ba0*/  LDL.LU R19, [R1+0xb30] ;  /* 0x000b300001137983 */ /* 0x001ea80000300800 */
[----:B------:R-:W-:Y:S04]  /*23bb0*/  STL [R1+0xb34], R11 ;  /* 0x000b340b01007387 */ /* 0x000fe80000100800 */
[----:B------:R-:W-:Y:S01]  /*23bc0*/  STL [R1+0xb58], R12 ;  /* 0x000b580c01007387 */ /* 0x000fe20000100800 */
[----:B---3--:R-:W-:Y:S02]  /*23bd0*/  IADD3 R13, P5, R13, UR6, RZ ;  /* 0x000000060d0d7c10 */ /* 0x008fe4000ffbe0ff */
[----:B----4-:R-:W-:-:S03]  /*23be0*/  IADD3.X R14, R14, UR5, RZ, P6, !PT ;  /* 0x000000050e0e7c10 */ /* 0x010fc6000b7fe4ff */
[----:B------:R-:W-:Y:S01]  /*23bf0*/  STL [R1+0xb2c], R13 ;  /* 0x000b2c0d01007387 */ /* 0x000fe20000100800 */
[----:B------:R-:W-:-:S03]  /*23c00*/  IADD3 R15, P6, R15, UR6, RZ ;  /* 0x000000060f0f7c10 */ /* 0x000fc6000ffde0ff */
[----:B------:R-:W-:Y:S01]  /*23c10*/  STL [R1+0xb50], R14 ;  /* 0x000b500e01007387 */ /* 0x000fe20000100800 */
[----:B------:R-:W-:-:S03]  /*23c20*/  IADD3.X R16, R16, UR5, RZ, P1, !PT ;  /* 0x0000000510107c10 */ /* 0x000fc60008ffe4ff */
[----:B------:R-:W-:Y:S01]  /*23c30*/  STL [R1+0xb24], R15 ;  /* 0x000b240f01007387 */ /* 0x000fe20000100800 */
[----:B------:R-:W-:-:S03]  /*23c40*/  IADD3 R17, P1, R17, UR6, RZ ;  /* 0x0000000611117c10 */ /* 0x000fc6000ff3e0ff */
[----:B------:R-:W3:Y:S01]  /*23c50*/  LDL.LU R246, [R1+0xb04] ;  /* 0x000b040001f67983 */ /* 0x000ee20000300800 */
[----:B------:R-:W-:-:S03]  /*23c60*/  IADD3.X R22, R22, UR5, RZ, P2, !PT ;  /* 0x0000000516167c10 */ /* 0x000fc600097fe4ff */
[----:B------:R-:W-:Y:S04]  /*23c70*/  STL [R1+0xb48], R16 ;  /* 0x000b481001007387 */ /* 0x000fe80000100800 */
[----:B------:R-:W-:Y:S04]  /*23c80*/  STL [R1+0xb1c], R17 ;  /* 0x000b1c1101007387 */ /* 0x000fe80000100800 */
[----:B------:R0:W-:Y:S04]  /*23c90*/  STL [R1+0xb40], R22 ;  /* 0x000b401601007387 */ /* 0x0001e80000100800 */
[----:B0-----:R-:W4:Y:S04]  /*23ca0*/  LDL.LU R22, [R1+0xb28] ;  /* 0x000b280001167983 */ /* 0x001f280000300800 */
[----:B------:R-:W4:Y:S04]  /*23cb0*/  LDL.LU R247, [R1+0xafc] ;  /* 0x000afc0001f77983 */ /* 0x000f280000300800 */
[----:B------:R-:W4:Y:S04]  /*23cc0*/  LDL.LU R248, [R1+0xb20] ;  /* 0x000b200001f87983 */ /* 0x000f280000300800 */
[----:B------:R-:W4:Y:S01]  /*23cd0*/  LDL.LU R249, [R1+0xaf4] ;  /* 0x000af40001f97983 */ /* 0x000f220000300800 */
[----:B------:R-:W-:-:S05]  /*23ce0*/  IADD3 R20, P2, R20, UR6, RZ ;  /* 0x0000000614147c10 */ /* 0x000fca000ff5e0ff */
        /* <DEDUP_REMOVED lines=9> */
[----:B0-----:R-:W4:Y:S04]  /*23d80*/  LDL.LU R20, [R1+0xaf8] ;  /* 0x000af80001147983 */ /* 0x001f280000300800 */
[----:B------:R-:W4:Y:S04]  /*23d90*/  LDL.LU R9, [R1+0xacc] ;  /* 0x000acc0001097983 */ /* 0x000f280000300800 */
[----:B------:R-:W4:Y:S01]  /*23da0*/  LDL.LU R10, [R1+0xaf0] ;  /* 0x000af000010a7983 */ /* 0x000f220000300800 */
[----:B------:R-:W-:-:S03]  /*23db0*/  IADD3.X R21, R21, UR5, RZ, P3, !PT ;  /* 0x0000000515157c10 */ /* 0x000fc60009ffe4ff */
[----:B------:R-:W4:Y:S04]  /*23dc0*/  LDL.LU R17, [R1+0xac4] ;  /* 0x000ac40001117983 */ /* 0x000f280000300800 */
[----:B------:R0:W-:Y:S04]  /*23dd0*/  STL [R1+0xb38], R21 ;  /* 0x000b381501007387 */ /* 0x0001e80000100800 */
[----:B0-----:R-:W4:Y:S04]  /*23de0*/  LDL.LU R21, [R1+0xae8] ;  /* 0x000ae80001157983 */ /* 0x001f280000300800 */
[----:B------:R-:W4:Y:S04]  /*23df0*/  LDL.LU R11, [R1+0xabc] ;  /* 0x000abc00010b7983 */ /* 0x000f280000300800 */
[----:B------:R-:W4:Y:S01]  /*23e00*/  LDL.LU R12, [R1+0xae0] ;  /* 0x000ae000010c7983 */ /* 0x000f220000300800 */
[----:B------:R-:W-:-:S05]  /*23e10*/  IADD3 R18, P3, R18, UR6, RZ ;  /* 0x0000000612127c10 */ /* 0x000fca000ff7e0ff */
[----:B------:R0:W-:Y:S04]  /*23e20*/  STL [R1+0xb0c], R18 ;  /* 0x000b0c1201007387 */ /* 0x0001e80000100800 */
[----:B------:R-:W4:Y:S01]  /*23e30*/  LDL.LU R13, [R1+0xab4] ;  /* 0x000ab400010d7983 */ /* 0x000f220000300800 */
[----:B--2---:R-:W-:-:S05]  /*23e40*/  IADD3.X R19, R19, UR5, RZ, P4, !PT ;  /* 0x0000000513137c10 */ /* 0x004fca000a7fe4ff */
[----:B------:R1:W-:Y:S04]  /*23e50*/  STL [R1+0xb30], R19 ;  /* 0x000b301301007387 */ /* 0x0003e80000100800 */
[----:B------:R-:W2:Y:S04]  /*23e60*/  LDL.LU R14, [R1+0xad8] ;  /* 0x000ad800010e7983 */ /* 0x000ea80000300800 */
[----:B------:R-:W2:Y:S04]  /*23e70*/  LDL.LU R15, [R1+0xaac] ;  /* 0x000aac00010f7983 */ /* 0x000ea80000300800 */
[----:B------:R-:W2:Y:S04]  /*23e80*/  LDL.LU R16, [R1+0xad0] ;  /* 0x000ad00001107983 */ /* 0x000ea80000300800 */
[----:B0-----:R-:W2:Y:S04]  /*23e90*/  LDL.LU R18, [R1+0xaa4] ;  /* 0x000aa40001127983 */ /* 0x001ea80000300800 */
[----:B-1----:R-:W2:Y:S01]  /*23ea0*/  LDL.LU R19, [R1+0xac8] ;  /* 0x000ac80001137983 */ /* 0x002ea20000300800 */
[----:B---3--:R-:W-:-:S02]  /*23eb0*/  IADD3 R246, P4, R246, UR6, RZ ;  /* 0x00000006f6f67c10 */ /* 0x008fc4000ff9e0ff */
[----:B----4-:R-:W-:Y:S02]  /*23ec0*/  IADD3.X R22, R22, UR5, RZ, P5, !PT ;  /* 0x0000000516167c10 */ /* 0x010fe4000affe4ff */
[----:B------:R-:W-:-:S03]  /*23ed0*/  IADD3 R247, P5, R247, UR6, RZ ;  /* 0x00000006f7f77c10 */ /* 0x000fc6000ffbe0ff */
[----:B------:R0:W-:Y:S01]  /*23ee0*/  STL [R1+0xb28], R22 ;  /* 0x000b281601007387 */ /* 0x0001e20000100800 */
[----:B------:R-:W-:-:S03]  /*23ef0*/  IADD3.X R248, R248, UR5, RZ, P6, !PT ;  /* 0x00000005f8f87c10 */ /* 0x000fc6000b7fe4ff */
[----:B------:R-:W-:Y:S01]  /*23f00*/  STL [R1+0xb04], R246 ;  /* 0x000b04f601007387 */ /* 0x000fe20000100800 */
[----:B------:R-:W-:-:S03]  /*23f10*/  IADD3 R249, P6, R249, UR6, RZ ;  /* 0x00000006f9f97c10 */ /* 0x000fc6000ffde0ff */
[----:B0-----:R-:W3:Y:S04]  /*23f20*/  LDL.LU R22, [R1+0xa9c] ;  /* 0x000a9c0001167983 */ /* 0x001ee80000300800 */
[----:B------:R-:W-:Y:S04]  /*23f30*/  STL [R1+0xafc], R247 ;  /* 0x000afcf701007387 */ /* 0x000fe80000100800 */
[----:B------:R-:W-:Y:S04]  /*23f40*/  STL [R1+0xb20], R248 ;  /* 0x000b20f801007387 */ /* 0x000fe80000100800 */
[----:B------:R-:W-:Y:S01]  /*23f50*/  STL [R1+0xaf4], R249 ;  /* 0x000af4f901007387 */ /* 0x000fe20000100800 */
[----:B------:R-:W-:-:S02]  /*23f60*/  IADD3.X R250, R250, UR5, RZ, P1, !PT ;  /* 0x00000005fafa7c10 */ /* 0x000fc40008ffe4ff */
        /* <DEDUP_REMOVED lines=14> */
[----:B------:R-:W-:-:S03]  /*24050*/  IADD3 R9, P5, R9, UR6, RZ ;  /* 0x0000000609097c10 */ /* 0x000fc6000ffbe0ff */
[----:B------:R0:W-:Y:S01]  /*24060*/  STL [R1+0xaf8], R20 ;  /* 0x000af81401007387 */ /* 0x0001e20000100800 */
[----:B------:R-:W-:-:S03]  /*24070*/  IADD3.X R10, R10, UR5, RZ, P6, !PT ;  /* 0x000000050a0a7c10 */ /* 0x000fc6000b7fe4ff */
[----:B------:R-:W-:Y:S01]  /*24080*/  STL [R1+0xb00], R7 ;  /* 0x000b000701007387 */ /* 0x000fe20000100800 */
[----:B------:R-:W-:-:S03]  /*24090*/  IADD3 R17, P6, R17, UR6, RZ ;  /* 0x0000000611117c10 */ /* 0x000fc6000ffde0ff */
[----:B0-----:R-:W4:Y:S04]  /*240a0*/  LDL.LU R20, [R1+0xac0] ;  /* 0x000ac00001147983 */ /* 0x001f280000300800 */
[----:B------:R-:W-:Y:S04]  /*240b0*/  STL [R1+0xad4], R8 ;  /* 0x000ad40801007387 */ /* 0x000fe80000100800 */
[----:B------:R-:W-:Y:S01]  /*240c0*/  STL [R1+0xacc], R9 ;  /* 0x000acc0901007387 */ /* 0x000fe20000100800 */
[----:B------:R-:W-:-:S03]  /*240d0*/  IADD3.X R21, R21, UR5, RZ, P1, !PT ;  /* 0x0000000515157c10 */ /* 0x000fc60008ffe4ff */
[----:B------:R0:W-:Y:S04]  /*240e0*/  STL [R1+0xac4], R17 ;  /* 0x000ac41101007387 */ /* 0x0001e80000100800 */
[----:B------:R-:W-:Y:S04]  /*240f0*/  STL [R1+0xaf0], R10 ;  /* 0x000af00a01007387 */ /* 0x000fe80000100800 */
[----:B0-----:R-:W4:Y:S04]  /*24100*/  LDL.LU R17, [R1+0xa94] ;  /* 0x000a940001117983 */ /* 0x001f280000300800 */
[----:B------:R0:W-:Y:S04]  /*24110*/  STL [R1+0xae8], R21 ;  /* 0x000ae81501007387 */ /* 0x0001e80000100800 */
[----:B0-----:R-:W4:Y:S01]  /*24120*/  LDL.LU R21, [R1+0xab8] ;  /* 0x000ab80001157983 */ /* 0x001f220000300800 */
[----:B------:R-:W-:-:S02]  /*24130*/  IADD3 R11, P1, R11, UR6, RZ ;  /* 0x000000060b0b7c10 */ /* 0x000fc4000ff3e0ff */
[----:B------:R-:W-:Y:S02]  /*24140*/  IADD3.X R12, R12, UR5, RZ, P2, !PT ;  /* 0x000000050c0c7c10 */ /* 0x000fe400097fe4ff */
[----:B------:R-:W-:Y:S01]  /*24150*/  IADD3 R13, P2, R13, UR6, RZ ;  /* 0x000000060d0d7c10 */ /* 0x000fe2000ff5e0ff */
[----:B------:R-:W-:Y:S04]  /*24160*/  STL [R1+0xabc], R11 ;  /* 0x000abc0b01007387 */ /* 0x000fe80000100800 */
[----:B------:R-:W-:Y:S04]  /*24170*/  STL [R1+0xae0], R12 ;  /* 0x000ae00c01007387 */ /* 0x000fe80000100800 */
[----:B------:R-:W-:Y:S01]  /*24180*/  STL [R1+0xab4], R13 ;  /* 0x000ab40d01007387 */ /* 0x000fe20000100800 */
[----:B--2---:R-:W-:-:S02]  /*24190*/  IADD3.X R14, R14, UR5, RZ, P3, !PT ;  /* 0x000000050e0e7c10 */ /* 0x004fc40009ffe4ff */
[----:B------:R-:W-:-:S03]  /*241a0*/  IADD3 R15, P3, R15, UR6, RZ ;  /* 0x000000060f0f7c10 */ /* 0x000fc6000ff7e0ff */
[----:B------:R-:W-:Y:S01]  /*241b0*/  STL [R1+0xad8], R14 ;  /* 0x000ad80e01007387 */ /* 0x000fe20000100800 */
[----:B------:R-:W-:-:S03]  /*241c0*/  IADD3.X R16, R16, UR5, RZ, P4, !PT ;  /* 0x0000000510107c10 */ /* 0x000fc6000a7fe4ff */
[----:B------:R-:W-:Y:S01]  /*241d0*/  STL [R1+0xaac], R15 ;  /* 0x000aac0f01007387 */ /* 0x000fe20000100800 */
[----:B------:R-:W-:-:S03]  /*241e0*/  IADD3 R18, P4, R18, UR6, RZ ;  /* 0x0000000612127c10 */ /* 0x000fc6000ff9e0ff */
[----:B------:R-:W2:Y:S01]  /*241f0*/  LDL.LU R246, [R1+0xa8c] ;  /* 0x000a8c0001f67983 */ /* 0x000ea20000300800 */
[----:B------:R-:W-:-:S03]  /*24200*/  IADD3.X R19, R19, UR5, RZ, P5, !PT ;  /* 0x0000000513137c10 */ /* 0x000fc6000affe4ff */
[----:B------:R-:W-:Y:S04]  /*24210*/  STL [R1+0xad0], R16 ;  /* 0x000ad01001007387 */ /* 0x000fe80000100800 */
[----:B------:R0:W-:Y:S04]  /*24220*/  STL [R1+0xaa4], R18 ;  /* 0x000aa41201007387 */ /* 0x0001e80000100800 */
[----:B0-----:R-:W2:Y:S04]  /*24230*/  LDL.LU R18, [R1+0xab0] ;  /* 0x000ab00001127983 */ /* 0x001ea80000300800 */
[----:B------:R-:W-:Y:S04]  /*24240*/  STL [R1+0xac8], R19 ;  /* 0x000ac81301007387 */ /* 0x000fe80000100800 */
        /* <DEDUP_REMOVED lines=14> */
[----:B------:R-:W3:Y:S04]  /*24330*/  LDL.LU R9, [R1+0xa54] ;  /* 0x000a540001097983 */ /* 0x000ee80000300800 */
[----:B------:R-:W3:Y:S04]  /*24340*/  LDL.LU R10, [R1+0xa78] ;  /* 0x000a7800010a7983 */ /* 0x000ee80000300800 */
[----:B------:R-:W3:Y:S01]  /*24350*/  LDL.LU R19, [R1+0xa4c] ;  /* 0x000a4c0001137983 */ /* 0x000ee20000300800 */
[----:B----4-:R-:W-:-:S05]  /*24360*/  IADD3.X R20, R20, UR5, RZ, P6, !PT ;  /* 0x0000000514147c10 */ /* 0x010fca000b7fe4ff */
[----:B------:R0:W-:Y:S04]  /*24370*/  STL [R1+0xac0], R20 ;  /* 0x000ac01401007387 */ /* 0x0001e80000100800 */
[----:B0-----:R-:W4:Y:S04]  /*24380*/  LDL.LU R20, [R1+0xa70] ;  /* 0x000a700001147983 */ /* 0x001f280000300800 */
[----:B------:R-:W4:Y:S01]  /*24390*/  LDL.LU R11, [R1+0xa44] ;  /* 0x000a4400010b7983 */ /* 0x000f220000300800 */
[----:B------:R-:W-:-:S03]  /*243a0*/  IADD3 R17, P6, R17, UR6, RZ ;  /* 0x0000000611117c10 */ /* 0x000fc6000ffde0ff */
[----:B------:R-:W4:Y:S04]  /*243b0*/  LDL.LU R12, [R1+0xa68] ;  /* 0x000a6800010c7983 */ /* 0x000f280000300800 */
[----:B------:R0:W-:Y:S04]  /*243c0*/  STL [R1+0xa94], R17 ;  /* 0x000a941101007387 */ /* 0x0001e80000100800 */
[----:B------:R-:W4:Y:S01]  /*243d0*/  LDL.LU R13, [R1+0xa3c] ;  /* 0x000a3c00010d7983 */ /* 0x000f220000300800 */
[----:B------:R-:W-:-:S05]  /*243e0*/  IADD3.X R21, R21, UR5, RZ, P1, !PT ;  /* 0x0000000515157c10 */ /* 0x000fca0008ffe4ff */
[----:B------:R1:W-:Y:S04]  /*243f0*/  STL [R1+0xab8], R21 ;  /* 0x000ab81501007387 */ /* 0x0003e80000100800 */
[----:B------:R-:W4:Y:S04]  /*24400*/  LDL.LU R14, [R1+0xa60] ;  /* 0x000a6000010e7983 */ /* 0x000f280000300800 */
[----:B------:R-:W4:Y:S04]  /*24410*/  LDL.LU R15, [R1+0xa34] ;  /* 0x000a3400010f7983 */ /* 0x000f280000300800 */
[----:B------:R-:W4:Y:S04]  /*24420*/  LDL.LU R16, [R1+0xa58] ;  /* 0x000a580001107983 */ /* 0x000f280000300800 */
[----:B0-----:R-:W4:Y:S04]  /*24430*/  LDL.LU R17, [R1+0xa2c] ;  /* 0x000a2c0001117983 */ /* 0x001f280000300800 */
[----:B-1----:R-:W4:Y:S01]  /*24440*/  LDL.LU R21, [R1+0xa50] ;  /* 0x000a500001157983 */ /* 0x002f220000300800 */
[----:B--2---:R-:W-:-:S02]  /*24450*/  IADD3 R246, P1, R246, UR6, RZ ;  /* 0x00000006f6f67c10 */ /* 0x004fc4000ff3e0ff */
[----:B------:R-:W-:-:S05]  /*24460*/  IADD3.X R18, R18, UR5, RZ, P2, !PT ;  /* 0x0000000512127c10 */ /* 0x000fca00097fe4ff */
[----:B------:R0:W-:Y:S01]  /*24470*/  STL [R1+0xab0], R18 ;  /* 0x000ab01201007387 */ /* 0x0001e20000100800 */
[----:B------:R-:W-:-:S03]  /*24480*/  IADD3 R247, P2, R247, UR6, RZ ;  /* 0x00000006f7f77c10 */ /* 0x000fc6000ff5e0ff */
[----:B------:R-:W-:Y:S01]  /*24490*/  STL [R1+0xa8c], R246 ;  /* 0x000a8cf601007387 */ /* 0x000fe20000100800 */
[----:B------:R-:W-:-:S03]  /*244a0*/  IADD3.X R248, R248, UR5, RZ, P3, !PT ;  /* 0x00000005f8f87c10 */ /* 0x000fc60009ffe4ff */
[----:B0-----:R-:W2:Y:S01]  /*244b0*/  LDL.LU R18, [R1+0xa24] ;  /* 0x000a240001127983 */ /* 0x001ea20000300800 */
[----:B------:R-:W-:-:S03]  /*244c0*/  IADD3 R249, P3, R249, UR6, RZ ;  /* 0x00000006f9f97c10 */ /* 0x000fc6000ff7e0ff */
[----:B------:R-:W-:Y:S04]  /*244d0*/  STL [R1+0xa84], R247 ;  /* 0x000a84f701007387 */ /* 0x000fe80000100800 */
[----:B------:R-:W-:Y:S04]  /*244e0*/  STL [R1+0xaa8], R248 ;  /* 0x000aa8f801007387 */ /* 0x000fe80000100800 */
[----:B------:R-:W-:Y:S01]  /*244f0*/  STL [R1+0xa7c], R249 ;  /* 0x000a7cf901007387 */ /* 0x000fe20000100800 */
[----:B---3--:R-:W-:Y:S02]  /*24500*/  IADD3.X R250, R250, UR5, RZ, P4, !PT ;  /* 0x00000005fafa7c10 */ /* 0x008fe4000a7fe4ff */
        /* <DEDUP_REMOVED lines=22> */
[----:B------:R0:W-:Y:S04]  /*24670*/  STL [R1+0xa4c], R19 ;  /* 0x000a4c1301007387 */ /* 0x0001e80000100800 */
[----:B------:R-:W-:Y:S04]  /*24680*/  STL [R1+0xa78], R10 ;  /* 0x000a780a01007387 */ /* 0x000fe80000100800 */
[----:B0-----:R-:W3:Y:S01]  /*24690*/  LDL.LU R19, [R1+0xa1c] ;  /* 0x000a1c0001137983 */ /* 0x001ee20000300800 */
[----:B----4-:R-:W-:-:S02]  /*246a0*/  IADD3.X R20, R20, UR5, RZ, P4, !PT ;  /* 0x0000000514147c10 */ /* 0x010fc4000a7fe4ff */
[----:B------:R-:W-:-:S03]  /*246b0*/  IADD3 R11, P4, R11, UR6, RZ ;  /* 0x000000060b0b7c10 */ /* 0x000fc6000ff9e0ff */
[----:B------:R0:W-:Y:S01]  /*246c0*/  STL [R1+0xa70], R20 ;  /* 0x000a701401007387 */ /* 0x0001e20000100800 */
[----:B------:R-:W-:-:S03]  /*246d0*/  IADD3.X R12, R12, UR5, RZ, P5, !PT ;  /* 0x000000050c0c7c10 */ /* 0x000fc6000affe4ff */
[----:B0-----:R-:W4:Y:S01]  /*246e0*/  LDL.LU R20, [R1+0xa40] ;  /* 0x000a400001147983 */ /* 0x001f220000300800 */
[----:B------:R-:W-:-:S03]  /*246f0*/  IADD3 R13, P5, R13, UR6, RZ ;  /* 0x000000060d0d7c10 */ /* 0x000fc6000ffbe0ff */
[----:B------:R-:W-:Y:S04]  /*24700*/  STL [R1+0xa44], R11 ;  /* 0x000a440b01007387 */ /* 0x000fe80000100800 */
        /* <DEDUP_REMOVED lines=8> */
[----:B------:R-:W4:Y:S01]  /*24790*/  LDL.LU R246, [R1+0xa14] ;  /* 0x000a140001f67983 */ /* 0x000f220000300800 */
        /* <DEDUP_REMOVED lines=24> */
[----:B0-----:R-:W3:Y:S04]  /*24920*/  LDL.LU R22, [R1+0x9f8] ;  /* 0x0009f80001167983 */ /* 0x001ee80000300800 */
[----:B------:R-:W3:Y:S01]  /*24930*/  LDL.LU R12, [R1+0x9cc] ;  /* 0x0009cc00010c7983 */ /* 0x000ee20000300800 */
[----:B------:R-:W-:-:S03]  /*24940*/  IADD3 R19, P3, R19, UR6, RZ ;  /* 0x0000000613137c10 */ /* 0x000fc6000ff7e0ff */
[----:B------:R-:W3:Y:S04]  /*24950*/  LDL.LU R13, [R1+0x9f0] ;  /* 0x0009f000010d7983 */ /* 0x000ee80000300800 */
[----:B------:R0:W-:Y:S04]  /*24960*/  STL [R1+0xa1c], R19 ;  /* 0x000a1c1301007387 */ /* 0x0001e80000100800 */
[----:B------:R-:W3:Y:S01]  /*24970*/  LDL.LU R14, [R1+0x9c4] ;  /* 0x0009c400010e7983 */ /* 0x000ee20000300800 */
[----:B----4-:R-:W-:-:S05]  /*24980*/  IADD3.X R20, R20, UR5, RZ, P4, !PT ;  /* 0x0000000514147c10 */ /* 0x010fca000a7fe4ff */
        /* <DEDUP_REMOVED lines=8> */
[----:B------:R0:W-:Y:S04]  /*24a10*/  STL [R1+0xa38], R21 ;  /* 0x000a381501007387 */ /* 0x0001e80000100800 */
[----:B------:R-:W-:Y:S04]  /*24a20*/  STL [R1+0xa14], R246 ;  /* 0x000a14f601007387 */ /* 0x000fe80000100800 */
[----:B0-----:R-:W4:Y:S01]  /*24a30*/  LDL.LU R21, [R1+0x9ac] ;  /* 0x0009ac0001157983 */ /* 0x001f220000300800 */
[----:B------:R-:W-:Y:S02]  /*24a40*/  IADD3 R247, P5, R247, UR6, RZ ;  /* 0x00000006f7f77c10 */ /* 0x000fe4000ffbe0ff */
[----:B------:R-:W-:-:S02]  /*24a50*/  IADD3.X R248, R248, UR5, RZ, P6, !PT ;  /* 0x00000005f8f87c10 */ /* 0x000fc4000b7fe4ff */
        /* <DEDUP_REMOVED lines=28> */
[----:B0-----:R-:W2:Y:S01]  /*24c20*/  LDL.LU R18, [R1+0x9d0] ;  /* 0x0009d00001127983 */ /* 0x001ea20000300800 */
[----:B---3--:R-:W-:-:S02]  /*24c30*/  IADD3.X R22, R22, UR5, RZ, P1, !PT ;  /* 0x0000000516167c10 */ /* 0x008fc40008ffe4ff */
[----:B------:R-:W-:-:S03]  /*24c40*/  IADD3 R12, P1, R12, UR6, RZ ;  /* 0x000000060c0c7c10 */ /* 0x000fc6000ff3e0ff */
[----:B------:R0:W-:Y:S01]  /*24c50*/  STL [R1+0x9f8], R22 ;  /* 0x0009f81601007387 */ /* 0x0001e20000100800 */
[----:B------:R-:W-:-:S03]  /*24c60*/  IADD3.X R13, R13, UR5, RZ, P2, !PT ;  /* 0x000000050d0d7c10 */ /* 0x000fc600097fe4ff */
[----:B0-----:R-:W3:Y:S01]  /*24c70*/  LDL.LU R22, [R1+0x9a4] ;  /* 0x0009a40001167983 */ /* 0x001ee20000300800 */
[----:B------:R-:W-:-:S03]  /*24c80*/  IADD3 R14, P2, R14, UR6, RZ ;  /* 0x000000060e0e7c10 */ /* 0x000fc6000ff5e0ff */
[----:B------:R-:W-:Y:S04]  /*24c90*/  STL [R1+0x9cc], R12 ;  /* 0x0009cc0c01007387 */ /* 0x000fe80000100800 */
[----:B------:R-:W-:Y:S04]  /*24ca0*/  STL [R1+0x9f0], R13 ;  /* 0x0009f00d01007387 */ /* 0x000fe80000100800 */
[----:B------:R-:W-:Y:S01]  /*24cb0*/  STL [R1+0x9c4], R14 ;  /* 0x0009c40e01007387 */ /* 0x000fe20000100800 */
[----:B----4-:R-:W-:Y:S02]  /*24cc0*/  IADD3.X R15, R15, UR5, RZ, P3, !PT ;  /* 0x000000050f0f7c10 */ /* 0x010fe40009ffe4ff */
        /* <DEDUP_REMOVED lines=32> */
[----:B--2---:R-:W-:-:S05]  /*24ed0*/  IADD3.X R18, R18, UR5, RZ, P6, !PT ;  /* 0x0000000512127c10 */ /* 0x004fca000b7fe4ff */
[----:B------:R0:W-:Y:S04]  /*24ee0*/  STL [R1+0x9d0], R18 ;  /* 0x0009d01201007387 */ /* 0x0001e80000100800 */
[----:B------:R-:W2:Y:S01]  /*24ef0*/  LDL.LU R14, [R1+0x94c] ;  /* 0x00094c00010e7983 */ /* 0x000ea20000300800 */
[----:B---3--:R-:W-:-:S05]  /*24f00*/  IADD3 R22, P6, R22, UR6, RZ ;  /* 0x0000000616167c10 */ /* 0x008fca000ffde0ff */
[----:B------:R1:W-:Y:S04]  /*24f10*/  STL [R1+0x9a4], R22 ;  /* 0x0009a41601007387 */ /* 0x0003e80000100800 */
[----:B------:R-:W3:Y:S04]  /*24f20*/  LDL.LU R15, [R1+0x970] ;  /* 0x00097000010f7983 */ /* 0x000ee80000300800 */
[----:B------:R-:W3:Y:S04]  /*24f30*/  LDL.LU R16, [R1+0x944] ;  /* 0x0009440001107983 */ /* 0x000ee80000300800 */
[----:B------:R-:W3:Y:S04]  /*24f40*/  LDL.LU R17, [R1+0x968] ;  /* 0x0009680001117983 */ /* 0x000ee80000300800 */
[----:B0-----:R-:W3:Y:S04]  /*24f50*/  LDL.LU R18, [R1+0x93c] ;  /* 0x00093c0001127983 */ /* 0x001ee80000300800 */
[----:B-1----:R-:W3:Y:S01]  /*24f60*/  LDL.LU R22, [R1+0x960] ;  /* 0x0009600001167983 */ /* 0x002ee20000300800 */
[----:B----4-:R-:W-:-:S02]  /*24f70*/  IADD3.X R245, R245, UR5, RZ, P1, !PT ;  /* 0x00000005f5f57c10 */ /* 0x010fc40008ffe4ff */
[----:B------:R-:W-:Y:S02]  /*24f80*/  IADD3 R20, P1, R20, UR6, RZ ;  /* 0x0000000614147c10 */ /* 0x000fe4000ff3e0ff */
[----:B------:R-:W-:-:S03]  /*24f90*/  IADD3.X R246, R246, UR5, RZ, P2, !PT ;  /* 0x00000005f6f67c10 */ /* 0x000fc600097fe4ff */
[----:B------:R0:W-:Y:S01]  /*24fa0*/  STL [R1+0x99c], R20 ;  /* 0x00099c1401007387 */ /* 0x0001e20000100800 */
[----:B------:R-:W-:-:S03]  /*24fb0*/  IADD3 R247, P2, R247, UR6, RZ ;  /* 0x00000006f7f77c10 */ /* 0x000fc6000ff5e0ff */
[----:B------:R-:W-:Y:S01]  /*24fc0*/  STL [R1+0x9c8], R245 ;  /* 0x0009c8f501007387 */ /* 0x000fe20000100800 */
[----:B------:R-:W-:-:S03]  /*24fd0*/  IADD3.X R248, R248, UR5, RZ, P3, !PT ;  /* 0x00000005f8f87c10 */ /* 0x000fc60009ffe4ff */
[----:B0-----:R-:W4:Y:S04]  /*24fe0*/  LDL.LU R20, [R1+0x934] ;  /* 0x0009340001147983 */ /* 0x001f280000300800 */
[----:B------:R-:W-:Y:S04]  /*24ff0*/  STL [R1+0x9c0], R246 ;  /* 0x0009c0f601007387 */ /* 0x000fe80000100800 */
        /* <DEDUP_REMOVED lines=33> */
[----:B------:R-:W-:-:S03]  /*25210*/  IADD3.X R13, R13, UR5, RZ, P5, !PT ;  /* 0x000000050d0d7c10 */ /* 0x000fc6000affe4ff */
[----:B------:R-:W-:Y:S04]  /*25220*/  STL [R1+0x954], R12 ;  /* 0x0009540c01007387 */ /* 0x000fe80000100800 */
[----:B------:R-:W-:Y:S01]  /*25230*/  STL [R1+0x978], R13 ;  /* 0x0009780d01007387 */ /* 0x000fe20000100800 */
[----:B--2---:R-:W-:-:S05]  /*25240*/  IADD3 R14, P5, R14, UR6, RZ ;  /* 0x000000060e0e7c10 */ /* 0x004fca000ffbe0ff */
[----:B------:R-:W-:Y:S01]  /*25250*/  STL [R1+0x94c], R14 ;  /* 0x00094c0e01007387 */ /* 0x000fe20000100800 */
[----:B---3--:R-:W-:Y:S02]  /*25260*/  IADD3.X R15, R15, UR5, RZ, P6, !PT ;  /* 0x000000050f0f7c10 */ /* 0x008fe4000b7fe4ff */
        /* <DEDUP_REMOVED lines=8> */
[----:B------:R-:W-:Y:S04]  /*252f0*/  STL [R1+0x93c], R18 ;  /* 0x00093c1201007387 */ /* 0x000fe80000100800 */
[----:B------:R0:W-:Y:S04]  /*25300*/  STL [R1+0x960], R22 ;  /* 0x0009601601007387 */ /* 0x0001e80000100800 */
[----:B0-----:R-:W3:Y:S04]  /*25310*/  LDL.LU R22, [R1+0x924] ;  /* 0x0009240001167983 */ /* 0x001ee80000300800 */
[----:B------:R-:W3:Y:S04]  /*25320*/  LDL.LU R246, [R1+0x948] ;  /* 0x0009480001f67983 */ /* 0x000ee80000300800 */
[----:B------:R-:W3:Y:S04]  /*25330*/  LDL.LU R247, [R1+0x91c] ;  /* 0x00091c0001f77983 */ /* 0x000ee80000300800 */
[----:B------:R-:W3:Y:S01]  /*25340*/  LDL.LU R248, [R1+0x940] ;  /* 0x0009400001f87983 */ /* 0x000ee20000300800 */
[----:B----4-:R-:W-:-:S05]  /*25350*/  IADD3 R20, P2, R20, UR6, RZ ;  /* 0x0000000614147c10 */ /* 0x010fca000ff5e0ff */
        /* <DEDUP_REMOVED lines=17> */
[----:B------:R-:W-:-:S05]  /*25470*/  IADD3.X R19, R19, UR5, RZ, P3, !PT ;  /* 0x0000000513137c10 */ /* 0x000fca0009ffe4ff */
[----:B------:R0:W-:Y:S04]  /*25480*/  STL [R1+0x958], R19 ;  /* 0x0009581301007387 */ /* 0x0001e80000100800 */
[----:B------:R-:W4:Y:S01]  /*25490*/  LDL.LU R14, [R1+0x8e8] ;  /* 0x0008e800010e7983 */ /* 0x000f220000300800 */
[----:B------:R-:W-:-:S05]  /*254a0*/  IADD3 R21, P3, R21, UR6, RZ ;  /* 0x0000000615157c10 */ /* 0x000fca000ff7e0ff */
[----:B------:R1:W-:Y:S04]  /*254b0*/  STL [R1+0x92c], R21 ;  /* 0x00092c1501007387 */ /* 0x0003e80000100800 */
[----:B------:R-:W4:Y:S04]  /*254c0*/  LDL.LU R15, [R1+0x5c0] ;  /* 0x0005c000010f7983 */ /* 0x000f280000300800 */
[----:B------:R-:W4:Y:S04]  /*254d0*/  LDL.LU R16, [R1+0x5b4] ;  /* 0x0005b40001107983 */ /* 0x000f280000300800 */
[----:B------:R-:W4:Y:S04]  /*254e0*/  LDL.LU R17, [R1+0x8e0] ;  /* 0x0008e00001117983 */ /* 0x000f280000300800 */
[----:B0-----:R-:W4:Y:S04]  /*254f0*/  LDL.LU R19, [R1+0x5ac] ;  /* 0x0005ac0001137983 */ /* 0x001f280000300800 */
[----:B-1----:R-:W4:Y:S01]  /*25500*/  LDL.LU R21, [R1+0x8dc] ;  /* 0x0008dc0001157983 */ /* 0x002f220000300800 */
[----:B--2---:R-:W-:-:S02]  /*25510*/  IADD3.X R245, R245, UR5, RZ, P4, !PT ;  /* 0x00000005f5f57c10 */ /* 0x004fc4000a7fe4ff */
[----:B---3--:R-:W-:Y:S02]  /*25520*/  IADD3 R22, P4, R22, UR6, RZ ;  /* 0x0000000616167c10 */ /* 0x008fe4000ff9e0ff */
[----:B------:R-:W-:-:S03]  /*25530*/  IADD3.X R246, R246, UR5, RZ, P5, !PT ;  /* 0x00000005f6f67c10 */ /* 0x000fc6000affe4ff */
[----:B------:R0:W-:Y:S01]  /*25540*/  STL [R1+0x924], R22 ;  /* 0x0009241601007387 */ /* 0x0001e20000100800 */
[----:B------:R-:W-:-:S03]  /*25550*/  IADD3 R247, P5, R247, UR6, RZ ;  /* 0x00000006f7f77c10 */ /* 0x000fc6000ffbe0ff */
[----:B------:R-:W-:Y:S01]  /*25560*/  STL [R1+0x950], R245 ;  /* 0x000950f501007387 */ /* 0x000fe20000100800 */
[----:B------:R-:W-:-:S03]  /*25570*/  IADD3.X R248, R248, UR5, RZ, P6, !PT ;  /* 0x00000005f8f87c10 */ /* 0x000fc6000b7fe4ff */
[----:B0-----:R-:W2:Y:S04]  /*25580*/  LDL.LU R22, [R1+0x5a4] ;  /* 0x0005a40001167983 */ /* 0x001ea80000300800 */
[----:B------:R-:W-:Y:S04]  /*25590*/  STL [R1+0x948], R246 ;  /* 0x000948f601007387 */ /* 0x000fe80000100800 */
[----:B------:R-:W-:Y:S04]  /*255a0*/  STL [R1+0x91c], R247 ;  /* 0x00091cf701007387 */ /* 0x000fe80000100800 */
[----:B------:R-:W-:Y:S01]  /*255b0*/  STL [R1+0x940], R248 ;  /* 0x000940f801007387 */ /* 0x000fe20000100800 */
[----:B----4-:R-:W-:-:S02]  /*255c0*/  IADD3 R249, P6, R249, UR6, RZ ;  /* 0x00000006f9f97c10 */ /* 0x010fc4000ffde0ff */
        /* <DEDUP_REMOVED lines=28> */
[----:B0-----:R-:W3:Y:S04]  /*25790*/  LDL.LU R18, [R1+0x5bc] ;  /* 0x0005bc0001127983 */ /* 0x001ee80000300800 */
[----:B------:R0:W-:Y:S04]  /*257a0*/  STL [R1+0x908], R20 ;  /* 0x0009081401007387 */ /* 0x0001e80000100800 */
        /* <DEDUP_REMOVED lines=35> */
[----:B0-----:R-:W2:Y:S04]  /*259e0*/  LDL.LU R22, [R1+0x578] ;  /* 0x0005780001167983 */ /* 0x001ea80000300800 */
[----:B------:R-:W2:Y:S04]  /*259f0*/  LDL.LU R12, [R1+0x54c] ;  /* 0x00054c00010c7983 */ /* 0x000ea80000300800 */
[----:B------:R-:W2:Y:S01]  /*25a00*/  LDL.LU R13, [R1+0x570] ;  /* 0x00057000010d7983 */ /* 0x000ea20000300800 */
[----:B---3--:R-:W-:-:S05]  /*25a10*/  IADD3.X R18, R18, UR4, RZ, P6, !PT ;  /* 0x0000000412127c10 */ /* 0x008fca000b7fe4ff */
[----:B------:R0:W-:Y:S04]  /*25a20*/  STL [R1+0x5bc], R18 ;  /* 0x0005bc1201007387 */ /* 0x0001e80000100800 */
[----:B------:R-:W3:Y:S01]  /*25a30*/  LDL.LU R14, [R1+0x544] ;  /* 0x00054400010e7983 */ /* 0x000ee20000300800 */
[----:B----4-:R-:W-:-:S05]  /*25a40*/  IADD3 R20, P6, R20, UR7, RZ ;  /* 0x0000000714147c10 */ /* 0x010fca000ffde0ff */
[----:B------:R1:W-:Y:S04]  /*25a50*/  STL [R1+0x59c], R20 ;  /* 0x00059c1401007387 */ /* 0x0003e80000100800 */
[----:B------:R-:W4:Y:S04]  /*25a60*/  LDL.LU R15, [R1+0x568] ;  /* 0x00056800010f7983 */ /* 0x000f280000300800 */
[----:B------:R-:W4:Y:S04]  /*25a70*/  LDL.LU R16, [R1+0x53c] ;  /* 0x00053c0001107983 */ /* 0x000f280000300800 */
[----:B------:R-:W4:Y:S04]  /*25a80*/  LDL.LU R17, [R1+0x560] ;  /* 0x0005600001117983 */ /* 0x000f280000300800 */
[----:B0-----:R-:W4:Y:S04]  /*25a90*/  LDL.LU R18, [R1+0x534] ;  /* 0x0005340001127983 */ /* 0x001f280000300800 */
[----:B-1----:R-:W4:Y:S01]  /*25aa0*/  LDL.LU R20, [R1+0x558] ;  /* 0x0005580001147983 */ /* 0x002f220000300800 */
[----:B------:R-:W-:-:S02]  /*25ab0*/  IADD3.X R245, R245, UR4, RZ, P1, !PT ;  /* 0x00000004f5f57c10 */ /* 0x000fc40008ffe4ff */
[----:B------:R-:W-:-:S05]  /*25ac0*/  IADD3 R21, P1, R21, UR7, RZ ;  /* 0x0000000715157c10 */ /* 0x000fca000ff3e0ff */
[----:B------:R0:W-:Y:S04]  /*25ad0*/  STL [R1+0x594], R21 ;  /* 0x0005941501007387 */ /* 0x0001e80000100800 */
[----:B------:R-:W-:Y:S04]  /*25ae0*/  STL [R1+0x8ec], R245 ;  /* 0x0008ecf501007387 */ /* 0x000fe80000100800 */
[----:B0-----:R-:W4:Y:S01]  /*25af0*/  LDL.LU R21, [R1+0x52c] ;  /* 0x00052c0001157983 */ /* 0x001f220000300800 */
[----:B------:R-:W-:Y:S02]  /*25b00*/  IADD3.X R246, R246, UR4, RZ, P2, !PT ;  /* 0x00000004f6f67c10 */ /* 0x000fe400097fe4ff */
[----:B------:R-:W-:-:S02]  /*25b10*/  IADD3 R247, P2, R247, UR7, RZ ;  /* 0x00000007f7f77c10 */ /* 0x000fc4000ff5e0ff */
[----:B------:R-:W-:Y:S01]  /*25b20*/  IADD3.X R248, R248, UR4, RZ, P3, !PT ;  /* 0x00000004f8f87c10 */ /* 0x000fe20009ffe4ff */
        /* <DEDUP_REMOVED lines=32> */
[----:B0-----:R-:W2:Y:S04]  /*25d30*/  LDL.LU R19, [R1+0x550] ;  /* 0x0005500001137983 */ /* 0x001ea80000300800 */
[----:B------:R0:W-:Y:S04]  /*25d40*/  STL [R1+0x578], R22 ;  /* 0x0005781601007387 */ /* 0x0001e80000100800 */
[----:B0-----:R-:W2:Y:S04]  /*25d50*/  LDL.LU R22, [R1+0x524] ;  /* 0x0005240001167983 */ /* 0x001ea80000300800 */
[----:B------:R0:W-:Y:S04]  /*25d60*/  STL [R1+0x54c], R12 ;  /* 0x00054c0c01007387 */ /* 0x0001e80000100800 */
[----:B------:R-:W-:Y:S01]  /*25d70*/  STL [R1+0x570], R13 ;  /* 0x0005700d01007387 */ /* 0x000fe20000100800 */
[----:B---3--:R-:W-:-:S05]  /*25d80*/  IADD3 R14, P5, R14, UR7, RZ ;  /* 0x000000070e0e7c10 */ /* 0x008fca000ffbe0ff */
[----:B------:R-:W-:Y:S01]  /*25d90*/  STL [R1+0x544], R14 ;  /* 0x0005440e01007387 */ /* 0x000fe20000100800 */
[----:B----4-:R-:W-:Y:S02]  /*25da0*/  IADD3.X R15, R15, UR4, RZ, P6, !PT ;  /* 0x000000040f0f7c10 */ /* 0x010fe4000b7fe4ff */
        /* <DEDUP_REMOVED lines=9> */
[----:B------:R-:W4:Y:S04]  /*25e40*/  LDL.LU R246, [R1+0x51c] ;  /* 0x00051c0001f67983 */ /* 0x000f280000300800 */
[----:B------:R1:W-:Y:S04]  /*25e50*/  STL [R1+0x558], R20 ;  /* 0x0005581401007387 */ /* 0x0003e80000100800 */
        /* <DEDUP_REMOVED lines=17> */
[----:B-1----:R-:W4:Y:S04]  /*25f70*/  LDL.LU R20, [R1+0x4dc] ;  /* 0x0004dc0001147983 */ /* 0x002f280000300800 */
[----:B------:R-:W4:Y:S04]  /*25f80*/  LDL.LU R21, [R1+0x500] ;  /* 0x0005000001157983 */ /* 0x000f280000300800 */
[----:B------:R-:W4:Y:S04]  /*25f90*/  LDL.LU R13, [R1+0x4d4] ;  /* 0x0004d400010d7983 */ /* 0x000f280000300800 */
[----:B------:R-:W4:Y:S01]  /*25fa0*/  LDL.LU R14, [R1+0x4f8] ;  /* 0x0004f800010e7983 */ /* 0x000f220000300800 */
[----:B--2---:R-:W-:-:S05]  /*25fb0*/  IADD3.X R19, R19, UR4, RZ, P3, !PT ;  /* 0x0000000413137c10 */ /* 0x004fca0009ffe4ff */
[----:B------:R0:W-:Y:S04]  /*25fc0*/  STL [R1+0x550], R19 ;  /* 0x0005501301007387 */ /* 0x0001e80000100800 */
[----:B------:R-:W2:Y:S01]  /*25fd0*/  LDL.LU R15, [R1+0x4cc] ;  /* 0x0004cc00010f7983 */ /* 0x000ea20000300800 */
[----:B------:R-:W-:-:S05]  /*25fe0*/  IADD3 R22, P3, R22, UR7, RZ ;  /* 0x0000000716167c10 */ /* 0x000fca000ff7e0ff */
[----:B------:R1:W-:Y:S04]  /*25ff0*/  STL [R1+0x524], R22 ;  /* 0x0005241601007387 */ /* 0x0003e80000100800 */
[----:B------:R-:W2:Y:S04]  /*26000*/  LDL.LU R16, [R1+0x4f0] ;  /* 0x0004f00001107983 */ /* 0x000ea80000300800 */
[----:B------:R-:W2:Y:S04]  /*26010*/  LDL.LU R17, [R1+0x4c4] ;  /* 0x0004c40001117983 */ /* 0x000ea80000300800 */
[----:B------:R-:W2:Y:S04]  /*26020*/  LDL.LU R18, [R1+0x4e8] ;  /* 0x0004e80001127983 */ /* 0x000ea80000300800 */
[----:B0-----:R-:W2:Y:S04]  /*26030*/  LDL.LU R19, [R1+0x4bc] ;  /* 0x0004bc0001137983 */ /* 0x001ea80000300800 */
[----:B-1----:R-:W2:Y:S01]  /*26040*/  LDL.LU R22, [R1+0x4e0] ;  /* 0x0004e00001167983 */ /* 0x002ea20000300800 */
[----:B---3--:R-:W-:-:S05]  /*26050*/  IADD3.X R245, R245, UR4, RZ, P4, !PT ;  /* 0x00000004f5f57c10 */ /* 0x008fca000a7fe4ff */
[----:B------:R-:W-:Y:S01]  /*26060*/  STL [R1+0x548], R245 ;  /* 0x000548f501007387 */ /* 0x000fe20000100800 */
[----:B----4-:R-:W-:Y:S02]  /*26070*/  IADD3 R246, P4, R246, UR7, RZ ;  /* 0x00000007f6f67c10 */ /* 0x010fe4000ff9e0ff */
[----:B------:R-:W-:-:S03]  /*26080*/  IADD3.X R247, R247, UR4, RZ, P5, !PT ;  /* 0x00000004f7f77c10 */ /* 0x000fc6000affe4ff */
[----:B------:R-:W-:Y:S01]  /*26090*/  STL [R1+0x51c], R246 ;  /* 0x00051cf601007387 */ /* 0x000fe20000100800 */
[----:B------:R-:W-:-:S03]  /*260a0*/  IADD3 R248, P5, R248, UR7, RZ ;  /* 0x00000007f8f87c10 */ /* 0x000fc6000ffbe0ff */
[----:B------:R-:W-:Y:S01]  /*260b0*/  STL [R1+0x540], R247 ;  /* 0x000540f701007387 */ /* 0x000fe20000100800 */
[----:B------:R-:W-:-:S03]  /*260c0*/  IADD3.X R249, R249, UR4, RZ, P6, !PT ;  /* 0x00000004f9f97c10 */ /* 0x000fc6000b7fe4ff */
[----:B------:R-:W-:Y:S04]  /*260d0*/  STL [R1+0x514], R248 ;  /* 0x000514f801007387 */ /* 0x000fe80000100800 */
[----:B------:R-:W-:Y:S01]  /*260e0*/  STL [R1+0x538], R249 ;  /* 0x000538f901007387 */ /* 0x000fe20000100800 */
[----:B------:R-:W-:Y:S02]  /*260f0*/  IADD3 R250, P6, R250, UR7, RZ ;  /* 0x00000007fafa7c10 */ /* 0x000fe4000ffde0ff */
        /* <DEDUP_REMOVED lines=26> */
[----:B0-----:R-:W3:Y:S04]  /*262a0*/  LDL.LU R20, [R1+0x4b4] ;  /* 0x0004b40001147983 */ /* 0x001ee80000300800 */
        /* <DEDUP_REMOVED lines=8> */
[----:B------:R-:W-:Y:S02]  /*26330*/  IADD3.X R16, R16, UR4, RZ, P3, !PT ;  /* 0x0000000410107c10 */ /* 0x000fe40009ffe4ff */
        /* <DEDUP_REMOVED lines=9> */
[----:B------:R-:W2:Y:S04]  /*263d0*/  LDL.LU R245, [R1+0x4d0] ;  /* 0x0004d00001f57983 */ /* 0x000ea80000300800 */
        /* <DEDUP_REMOVED lines=18> */
[----:B-1----:R-:W2:Y:S04]  /*26500*/  LDL.LU R22, [R1+0x488] ;  /* 0x0004880001167983 */ /* 0x002ea80000300800 */
[----:B------:R-:W2:Y:S04]  /*26510*/  LDL.LU R13, [R1+0x45c] ;  /* 0x00045c00010d7983 */ /* 0x000ea80000300800 */
[----:B------:R-:W2:Y:S01]  /*26520*/  LDL.LU R14, [R1+0x480] ;  /* 0x00048000010e7983 */ /* 0x000ea20000300800 */
[----:B---3--:R-:W-:-:S05]  /*26530*/  IADD3 R20, P5, R20, UR7, RZ ;  /* 0x0000000714147c10 */ /* 0x008fca000ffbe0ff */
        /* <DEDUP_REMOVED lines=53> */
[----:B------:R-:W-:Y:S04]  /*26890*/  STL [R1+0x45c], R13 ;  /* 0x00045c0d01007387 */ /* 0x000fe80000100800 */
        /* <DEDUP_REMOVED lines=12> */
[----:B------:R0:W-:Y:S04]  /*26960*/  STL [R1+0x444], R20 ;  /* 0x0004441401007387 */ /* 0x0001e80000100800 */
        /* <DEDUP_REMOVED lines=21> */
[----:B------:R-:W4:Y:S01]  /*26ac0*/  LDL.LU R14, [R1+0x408] ;  /* 0x00040800010e7983 */ /* 0x000f220000300800 */
[----:B--2---:R-:W-:-:S05]  /*26ad0*/  IADD3 R19, P2, R19, UR7, RZ ;  /* 0x0000000713137c10 */ /* 0x004fca000ff5e0ff */
[----:B------:R0:W-:Y:S04]  /*26ae0*/  STL [R1+0x43c], R19 ;  /* 0x00043c1301007387 */ /* 0x0001e80000100800 */
[----:B------:R-:W2:Y:S01]  /*26af0*/  LDL.LU R15, [R1+0x3dc] ;  /* 0x0003dc00010f7983 */ /* 0x000ea20000300800 */
[----:B------:R-:W-:-:S05]  /*26b00*/  IADD3.X R22, R22, UR4, RZ, P3, !PT ;  /* 0x0000000416167c10 */ /* 0x000fca0009ffe4ff */
[----:B------:R1:W-:Y:S04]  /*26b10*/  STL [R1+0x460], R22 ;  /* 0x0004601601007387 */ /* 0x0003e80000100800 */
[----:B------:R-:W2:Y:S04]  /*26b20*/  LDL.LU R16, [R1+0x400] ;  /* 0x0004000001107983 */ /* 0x000ea80000300800 */
[----:B------:R-:W2:Y:S04]  /*26b30*/  LDL.LU R17, [R1+0x3d4] ;  /* 0x0003d40001117983 */ /* 0x000ea80000300800 */
[----:B------:R-:W2:Y:S04]  /*26b40*/  LDL.LU R18, [R1+0x3f8] ;  /* 0x0003f80001127983 */ /* 0x000ea80000300800 */
[----:B0-----:R-:W2:Y:S04]  /*26b50*/  LDL.LU R19, [R1+0x3cc] ;  /* 0x0003cc0001137983 */ /* 0x001ea80000300800 */
[----:B-1----:R-:W2:Y:S01]  /*26b60*/  LDL.LU R22, [R1+0x3f0] ;  /* 0x0003f00001167983 */ /* 0x002ea20000300800 */
        /* <DEDUP_REMOVED lines=44> */
[----:B------:R0:W-:Y:S04]  /*26e30*/  STL [R1+0x3e4], R13 ;  /* 0x0003e40d01007387 */ /* 0x0001e80000100800 */
        /* <DEDUP_REMOVED lines=85> */
[----:B------:R1:W-:Y:S04]  /*27390*/  STL [R1+0x3a0], R12 ;  /* 0x0003a00c01007387 */ /* 0x0003e80000100800 */
[----:B0-----:R-:W2:Y:S04]  /*273a0*/  LDL.LU R22, [R1+0x34c] ;  /* 0x00034c0001167983 */ /* 0x001ea80000300800 */
[----:B------:R-:W-:Y:S04]  /*273b0*/  STL [R1+0x374], R13 ;  /* 0x0003740d01007387 */ /* 0x000fe80000100800 */
        /* <DEDUP_REMOVED lines=32> */
[----:B-1----:R-:W4:Y:S04]  /*275c0*/  LDL.LU R12, [R1+0x328] ;  /* 0x00032800010c7983 */ /* 0x002f280000300800 */
        /* <DEDUP_REMOVED lines=11> */
[----:B0-----:R-:W2:Y:S01]  /*27680*/  LDL.LU R22, [R1+0x300] ;  /* 0x0003000001167983 */ /* 0x001ea20000300800 */
        /* <DEDUP_REMOVED lines=37> */
[----:B------:R0:W-:Y:S04]  /*278e0*/  STL [R1+0x2fc], R21 ;  /* 0x0002fc1501007387 */ /* 0x0001e80000100800 */
[----:B------:R1:W-:Y:S04]  /*278f0*/  STL [R1+0x304], R11 ;  /* 0x0003040b01007387 */ /* 0x0003e80000100800 */
[----:B0-----:R-:W3:Y:S01]  /*27900*/  LDL.LU R21, [R1+0x2d4] ;  /* 0x0002d40001157983 */ /* 0x001ee20000300800 */
[----:B------:R-:W-:-:S02]  /*27910*/  IADD3.X R13, R13, UR4, RZ, P1, !PT ;  /* 0x000000040d0d7c10 */ /* 0x000fc40008ffe4ff */
[----:B------:R-:W-:Y:S02]  /*27920*/  IADD3 R14, P1, R14, UR7, RZ ;  /* 0x000000070e0e7c10 */ /* 0x000fe4000ff3e0ff */
[----:B------:R-:W-:Y:S01]  /*27930*/  IADD3.X R15, R15, UR4, RZ, P2, !PT ;  /* 0x000000040f0f7c10 */ /* 0x000fe200097fe4ff */
[----:B------:R0:W-:Y:S04]  /*27940*/  STL [R1+0x328], R12 ;  /* 0x0003280c01007387 */ /* 0x0001e80000100800 */
        /* <DEDUP_REMOVED lines=9> */
[----:B------:R-:W-:Y:S04]  /*279e0*/  STL [R1+0x2e4], R18 ;  /* 0x0002e41201007387 */ /* 0x000fe80000100800 */
[----:B------:R-:W2:Y:S01]  /*279f0*/  LDL.LU R243, [R1+0x2f8] ;  /* 0x0002f80001f37983 */ /* 0x000ea20000300800 */
[----:B------:R-:W-:-:S03]  /*27a00*/  IADD3 R20, P4, R20, UR7, RZ ;  /* 0x0000000714147c10 */ /* 0x000fc6000ff9e0ff */
[----:B------:R-:W-:Y:S01]  /*27a10*/  STL [R1+0x308], R19 ;  /* 0x0003081301007387 */ /* 0x000fe20000100800 */
[----:B------:R-:W-:-:S03]  /*27a20*/  IADD3.X R22, R22, UR4, RZ, P5, !PT ;  /* 0x0000000416167c10 */ /* 0x000fc6000affe4ff */
        /* <DEDUP_REMOVED lines=22> */
[----:B------:R-:W4:Y:S04]  /*27b90*/  LDL.LU R14, [R1+0x27c] ;  /* 0x00027c00010e7983 */ /* 0x000f280000300800 */
[----:B------:R-:W4:Y:S01]  /*27ba0*/  LDL.LU R15, [R1+0x2a0] ;  /* 0x0002a000010f7983 */ /* 0x000f220000300800 */
[----:B------:R-:W-:-:S02]  /*27bb0*/  WARPGROUP.DEPBAR.LE gsb0, 0x0 ;  /* 0x00008000000079c5 */ /* 0x000fc40000010000 */
[----:B------:R-:W-:Y:S01]  /*27bc0*/  WARPGROUP.ARRIVE ;  /* 0x00000000000079c5 */ /* 0x000fe20000000000 */
[----:B------:R-:W-:Y:S01]  /*27bd0*/  UMOV UR26, UR22 ;  /* 0x00000016001a7c82 */ /* 0x000fe20008000000 */
[----:B------:R-:W-:-:S04]  /*27be0*/  UMOV UR27, UR23 ;  /* 0x00000017001b7c82 */ /* 0x000fc80008000000 */
[----:B------:R-:W-:Y:S01]  /*27bf0*/  QGMMA.64x128x32.F32.E5M2.E5M2 R88, gdesc[UR24], R88, gsb0 ;  /* 0x01e00000185879f3 */ /* 0x000fe20008003858 */
[----:B---3--:R-:W-:-:S05]  /*27c00*/  IADD3 R21, P5, R21, UR7, RZ ;  /* 0x0000000715157c10 */ /* 0x008fca000ffbe0ff */
[----:B------:R0:W-:Y:S04]  /*27c10*/  STL [R1+0x2d4], R21 ;  /* 0x0002d41501007387 */ /* 0x0001e80000100800 */
[----:B------:R-:W3:Y:S04]  /*27c20*/  LDL.LU R16, [R1+0x274] ;  /* 0x0002740001107983 */ /* 0x000ee80000300800 */
[----:B------:R-:W3:Y:S04]  /*27c30*/  LDL.LU R17, [R1+0x298] ;  /* 0x0002980001117983 */ /* 0x000ee80000300800 */
[----:B------:R-:W3:Y:S04]  /*27c40*/  LDL.LU R18, [R1+0x26c] ;  /* 0x00026c0001127983 */ /* 0x000ee80000300800 */
[----:B------:R-:W3:Y:S04]  /*27c50*/  LDL.LU R19, [R1+0x290] ;  /* 0x0002900001137983 */ /* 0x000ee80000300800 */
[----:B------:R-:W3:Y:S04]  /*27c60*/  LDL.LU R20, [R1+0x264] ;  /* 0x0002640001147983 */ /* 0x000ee80000300800 */
[----:B0-----:R-:W3:Y:S01]  /*27c70*/  LDL.LU R21, [R1+0x288] ;  /* 0x0002880001157983 */ /* 0x001ee20000300800 */
[----:B------:R-:W-:-:S02]  /*27c80*/  WARPGROUP.DEPBAR.LE gsb0, 0x0 ;  /* 0x00008000000079c5 */ /* 0x000fc40000010000 */
[----:B------:R-:W-:Y:S01]  /*27c90*/  WARPGROUP.ARRIVE ;  /* 0x00000000000079c5 */ /* 0x000fe20000000000 */
[----:B------:R-:W-:Y:S01]  /*27ca0*/  UMOV UR30, UR10 ;  /* 0x0000000a001e7c82 */ /* 0x000fe20008000000 */
[----:B------:R-:W-:-:S04]  /*27cb0*/  UMOV UR31, UR11 ;  /* 0x0000000b001f7c82 */ /* 0x000fc80008000000 */
[----:B------:R-:W-:Y:S01]  /*27cc0*/  QGMMA.64x128x32.F32.E5M2.E5M2 R88, gdesc[UR28], R88, gsb0 ;  /* 0x01e000001c5879f3 */ /* 0x000fe20008003858 */
[----:B------:R-:W-:Y:S01]  /*27cd0*/  UMOV UR34, UR14 ;  /* 0x0000000e00227c82 */ /* 0x000fe20008000000 */
[----:B------:R-:W-:Y:S01]  /*27ce0*/  UMOV UR35, UR15 ;  /* 0x0000000f00237c82 */ /* 0x000fe20008000000 */
[----:B--2---:R-:W-:Y:S02]  /*27cf0*/  IADD3.X R243, R243, UR4, RZ, P6, !PT ;  /* 0x00000004f3f37c10 */ /* 0x004fe4000b7fe4ff */
[----:B----4-:R-:W-:-:S03]  /*27d00*/  IADD3 R244, P6, R244, UR7, RZ ;  /* 0x00000007f4f47c10 */ /* 0x010fc6000ffde0ff */
[----:B------:R-:W-:Y:S01]  /*27d10*/  STL [R1+0x2f8], R243 ;  /* 0x0002f8f301007387 */ /* 0x000fe20000100800 */
[----:B------:R-:W-:Y:S02]  /*27d20*/  IADD3.X R245, R245, UR4, RZ, P1, !PT ;  /* 0x00000004f5f57c10 */ /* 0x000fe40008ffe4ff */
[----:B------:R-:W-:Y:S02]  /*27d30*/  IADD3 R246, P1, R246, UR7, RZ ;  /* 0x00000007f6f67c10 */ /* 0x000fe4000ff3e0ff */
[----:B------:R-:W-:Y:S02]  /*27d40*/  IADD3.X R247, R247, UR4, RZ, P2, !PT ;  /* 0x00000004f7f77c10 */ /* 0x000fe400097fe4ff */
[----:B------:R-:W-:Y:S01]  /*27d50*/  IADD3 R248, P2, R248, UR7, RZ ;  /* 0x00000007f8f87c10 */ /* 0x000fe2000ff5e0ff */
        /* <DEDUP_REMOVED lines=21> */
[----:B------:R-:W-:Y:S02]  /*27eb0*/  IADD3.X R10, R10, UR4, RZ, P2, !PT ;  /* 0x000000040a0a7c10 */ /* 0x000fe400097fe4ff */
[----:B------:R-:W-:Y:S01]  /*27ec0*/  IADD3.X R12, R12, UR4, RZ, P3, !PT ;  /* 0x000000040c0c7c10 */ /* 0x000fe20009ffe4ff */
[----:B------:R-:W-:Y:S02]  /*27ed0*/  WARPGROUP.DEPBAR.LE gsb0, 0x0 ;  /* 0x00008000000079c5 */ /* 0x000fe40000010000 */
[----:B------:R-:W-:-:S06]  /*27ee0*/  WARPGROUP.ARRIVE ;  /* 0x00000000000079c5 */ /* 0x000fcc0000000000 */
[----:B------:R-:W-:Y:S01]  /*27ef0*/  QGMMA.64x128x32.F32.E5M2.E5M2 R88, gdesc[UR32], R88, gsb0 ;  /* 0x01e00000205879f3 */ /* 0x000fe20008003858 */
[----:B------:R-:W-:Y:S01]  /*27f00*/  STL [R1+0x2c8], R6 ;  /* 0x0002c80601007387 */ /* 0x000fe20000100800 */
[----:B------:R-:W-:-:S03]  /*27f10*/  IADD3 R22, P3, R22, UR7, RZ ;  /* 0x0000000716167c10 */ /* 0x000fc6000ff7e0ff */
[----:B------:R-:W-:Y:S01]  /*27f20*/  STL [R1+0x29c], R7 ;  /* 0x00029c0701007387 */ /* 0x000fe20000100800 */
[----:B------:R-:W-:-:S03]  /*27f30*/  IADD3 R11, P2, R11, UR7, RZ ;  /* 0x000000070b0b7c10 */ /* 0x000fc6000ff5e0ff */
[----:B------:R-:W-:Y:S04]  /*27f40*/  STL [R1+0x2c0], R8 ;  /* 0x0002c00801007387 */ /* 0x000fe80000100800 */
[----:B------:R-:W-:Y:S04]  /*27f50*/  STL [R1+0x294], R9 ;  /* 0x0002940901007387 */ /* 0x000fe80000100800 */
[----:B------:R-:W-:Y:S01]  /*27f60*/  STL [R1+0x2b8], R10 ;  /* 0x0002b80a01007387 */ /* 0x000fe20000100800 */
[----:B------:R-:W-:-:S03]  /*27f70*/  IADD3.X R13, R13, UR4, RZ, P4, !PT ;  /* 0x000000040d0d7c10 */ /* 0x000fc6000a7fe4ff */
[----:B------:R0:W-:Y:S01]  /*27f80*/  STL [R1+0x284], R22 ;  /* 0x0002841601007387 */ /* 0x0001e20000100800 */
[----:B------:R-:W-:-:S03]  /*27f90*/  IADD3 R14, P4, R14, UR7, RZ ;  /* 0x000000070e0e7c10 */ /* 0x000fc6000ff9e0ff */
[----:B------:R1:W-:Y:S01]  /*27fa0*/  STL [R1+0x28c], R11 ;  /* 0x00028c0b01007387 */ /* 0x0003e20000100800 */
[----:B------:R-:W-:-:S03]  /*27fb0*/  IADD3.X R15, R15, UR4, RZ, P5, !PT ;  /* 0x000000040f0f7c10 */ /* 0x000fc6000affe4ff */
[----:B0-----:R-:W2:Y:S04]  /*27fc0*/  LDL.LU R22, [R1+0x25c] ;  /* 0x00025c0001167983 */ /* 0x001ea80000300800 */
[----:B------:R0:W-:Y:S04]  /*27fd0*/  STL [R1+0x2b0], R12 ;  /* 0x0002b00c01007387 */ /* 0x0001e80000100800 */
[----:B------:R4:W-:Y:S04]  /*27fe0*/  STL [R1+0x2a8], R13 ;  /* 0x0002a80d01007387 */ /* 0x0009e80000100800 */
[----:B------:R4:W-:Y:S04]  /*27ff0*/  STL [R1+0x27c], R14 ;  /* 0x00027c0e01007387 */ /* 0x0009e80000100800 */
[----:B------:R4:W-:Y:S01]  /*28000*/  STL [R1+0x2a0], R15 ;  /* 0x0002a00f01007387 */ /* 0x0009e20000100800 */
[----:B------:R-:W-:Y:S01]  /*28010*/  UMOV UR38, UR18 ;  /* 0x0000001200267c82 */ /* 0x000fe20008000000 */
[----:B------:R-:W-:Y:S01]  /*28020*/  UMOV UR39, UR19 ;  /* 0x0000001300277c82 */ /* 0x000fe20008000000 */
[----:B---3--:R-:W-:-:S02]  /*28030*/  IADD3 R16, P5, R16, UR7, RZ ;  /* 0x0000000710107c10 */ /* 0x008fc4000ffbe0ff */
[----:B------:R-:W-:Y:S02]  /*28040*/  IADD3.X R17, R17, UR4, RZ, P6, !PT ;  /* 0x0000000411117c10 */ /* 0x000fe4000b7fe4ff */
[----:B------:R-:W-:Y:S02]  /*28050*/  IADD3 R18, P6, R18, UR7, RZ ;  /* 0x0000000712127c10 */ /* 0x000fe4000ffde0ff */
[----:B------:R-:W-:Y:S02]  /*28060*/  IADD3.X R19, R19, UR4, RZ, P1, !PT ;  /* 0x0000000413137c10 */ /* 0x000fe40008ffe4ff */
[----:B------:R-:W-:Y:S01]  /*28070*/  IADD3 R20, P1, R20, UR7, RZ ;  /* 0x0000000714147c10 */ /* 0x000fe2000ff3e0ff */
[----:B------:R3:W-:Y:S04]  /*28080*/  STL [R1+0x274], R16 ;  /* 0x0002741001007387 */ /* 0x0007e80000100800 */
[----:B------:R2:W-:Y:S04]  /*28090*/  STL [R1+0x298], R17 ;  /* 0x0002981101007387 */ /* 0x0005e80000100800 */
[----:B------:R2:W-:Y:S04]  /*280a0*/  STL [R1+0x26c], R18 ;  /* 0x00026c1201007387 */ /* 0x0005e80000100800 */
[----:B------:R-:W2:Y:S01]  /*280b0*/  LDL.LU R243, [R1+0x280] ;  /* 0x0002800001f37983 */ /* 0x000ea20000300800 */
[----:B------:R-:W-:-:S03]  /*280c0*/  IADD3.X R21, R21, UR4, RZ, P2, !PT ;  /* 0x0000000415157c10 */ /* 0x000fc600097fe4ff */
[----:B------:R2:W-:Y:S04]  /*280d0*/  STL [R1+0x290], R19 ;  /* 0x0002901301007387 */ /* 0x0005e80000100800 */
        /* <DEDUP_REMOVED lines=18> */
[----:B-1----:R-:W2:Y:S04]  /*28200*/  LDL.LU R11, [R1+0x214] ;  /* 0x00021400010b7983 */ /* 0x002ea80000300800 */
[----:B0-----:R-:W2:Y:S01]  /*28210*/  LDL.LU R12, [R1+0x238] ;  /* 0x00023800010c7983 */ /* 0x001ea20000300800 */
[----:B------:R-:W-:-:S02]  /*28220*/  WARPGROUP.DEPBAR.LE gsb0, 0x0 ;  /* 0x00008000000079c5 */ /* 0x000fc40000010000 */
[----:B------:R-:W-:Y:S01]  /*28230*/  WARPGROUP.ARRIVE ;  /* 0x00000000000079c5 */ /* 0x000fe20000000000 */
[----:B------:R-:W-:Y:S01]  /*28240*/  UMOV UR42, UR22 ;  /* 0x00000016002a7c82 */ /* 0x000fe20008000000 */
[----:B------:R-:W-:Y:S01]  /*28250*/  UMOV UR43, UR23 ;  /* 0x00000017002b7c82 */ /* 0x000fe20008000000 */
[----:B----4-:R-:W4:Y:S04]  /*28260*/  LDL.LU R13, [R1+0x20c] ;  /* 0x00020c00010d7983 */ /* 0x010f280000300800 */
[----:B------:R-:W4:Y:S04]  /*28270*/  LDL.LU R14, [R1+0x204] ;  /* 0x00020400010e7983 */ /* 0x000f280000300800 */
[----:B------:R-:W4:Y:S01]  /*28280*/  LDL.LU R15, [R1+0x228] ;  /* 0x00022800010f7983 */ /* 0x000f220000300800 */
[----:B------:R-:W-:Y:S03]  /*28290*/  QGMMA.64x128x32.F32.E5M2.E5M2 R88, gdesc[UR36], R88, gsb0 ;  /* 0x01e00000245879f3 */ /* 0x000fe60008003858 */
[----:B---3--:R-:W3:Y:S01]  /*282a0*/  LDL.LU R16, [R1+0x1fc] ;  /* 0x0001fc0001107983 */ /* 0x008ee20000300800 */
[----:B------:R-:W-:Y:S01]  /*282b0*/  UMOV UR46, UR10 ;  /* 0x0000000a002e7c82 */ /* 0x000fe20008000000 */
[----:B------:R-:W-:Y:S01]  /*282c0*/  UMOV UR47, UR11 ;  /* 0x0000000b002f7c82 */ /* 0x000fe20008000000 */
[----:B------:R-:W-:-:S02]  /*282d0*/  WARPGROUP.DEPBAR.LE gsb0, 0x0 ;  /* 0x00008000000079c5 */ /* 0x000fc40000010000 */
[----:B------:R-:W-:-:S06]  /*282e0*/  WARPGROUP.ARRIVE ;  /* 0x00000000000079c5 */ /* 0x000fcc0000000000 */
[----:B------:R-:W-:Y:S01]  /*282f0*/  QGMMA.64x128x32.F32.E5M2.E5M2 R24, gdesc[UR40], R24, gsb0 ;  /* 0x01e00000281879f3 */ /* 0x000fe20008003818 */
        /* <DEDUP_REMOVED lines=8> */
[----:B------:R-:W-:-:S02]  /*28380*/  IADD3.X R243, R243, UR4, RZ, P3, !PT ;  /* 0x00000004f3f37c10 */ /* 0x000fc40009ffe4ff */
[----:B------:R-:W-:Y:S02]  /*28390*/  IADD3 R244, P3, R244, UR7, RZ ;  /* 0x00000007f4f47c10 */ /* 0x000fe4000ff7e0ff */
[----:B------:R-:W-:Y:S02]  /*283a0*/  IADD3.X R245, R245, UR4, RZ, P4, !PT ;  /* 0x00000004f5f57c10 */ /* 0x000fe4000a7fe4ff */
[----:B------:R-:W-:Y:S02]  /*283b0*/  IADD3 R246, P4, R246, UR7, RZ ;  /* 0x00000007f6f67c10 */ /* 0x000fe4000ff9e0ff */
[----:B------:R-:W-:Y:S01]  /*283c0*/  IADD3.X R247, R247, UR4, RZ, P5, !PT ;  /* 0x00000004f7f77c10 */ /* 0x000fe2000affe4ff */
[----:B------:R-:W-:Y:S01]  /*283d0*/  STL [R1+0x280], R243 ;  /* 0x000280f301007387 */ /* 0x000fe20000100800 */
[----:B------:R-:W-:Y:S01]  /*283e0*/  IADD3 R248, P5, R248, UR7, RZ ;  /* 0x00000007f8f87c10 */ /* 0x000fe2000ffbe0ff */
[----:B------:R-:W-:Y:S02]  /*283f0*/  WARPGROUP.DEPBAR.LE gsb0, 0x0 ;  /* 0x00008000000079c5 */ /* 0x000fe40000010000 */
[----:B------:R-:W-:Y:S01]  /*28400*/  STL [R1+0x254], R244 ;  /* 0x000254f401007387 */ /* 0x000fe20000100800 */
[----:B------:R-:W-:Y:S01]  /*28410*/  IADD3.X R249, R249, UR4, RZ, P6, !PT ;  /* 0x00000004f9f97c10 */ /* 0x000fe2000b7fe4ff */
[----:B------:R-:W-:-:S02]  /*28420*/  WARPGROUP.ARRIVE ;  /* 0x00000000000079c5 */ /* 0x000fc40000000000 */
        /* <DEDUP_REMOVED lines=11> */
[----:B------:R-:W-:Y:S01]  /*284e0*/  IADD3.X R6, R6, UR4, RZ, P3, !PT ;  /* 0x0000000406067c10 */ /* 0x000fe20009ffe4ff */
[----:B------:R-:W-:Y:S02]  /*284f0*/  QGMMA.64x128x32.F32.E5M2.E5M2 R24, gdesc[UR44], R24, gsb0 ;  /* 0x01e000002c1879f3 */ /* 0x000fe40008003818 */
        /* <DEDUP_REMOVED lines=16> */
[----:B------:R-:W-:Y:S04]  /*28600*/  STL [R1+0x214], R11 ;  /* 0x0002140b01007387 */ /* 0x000fe80000100800 */
[----:B------:R0:W-:Y:S04]  /*28610*/  STL [R1+0x230], R2 ;  /* 0x0002300201007387 */ /* 0x0001e80000100800 */
[----:B------:R-:W-:Y:S04]  /*28620*/  STL [R1+0x238], R12 ;  /* 0x0002380c01007387 */ /* 0x000fe80000100800 */
[----:B0-----:R-:W2:Y:S01]  /*28630*/  LDL.LU R2, [R1+0xe4c] ;  /* 0x000e4c0001027983 */ /* 0x001ea20000300800 */
[----:B------:R-:W-:Y:S01]  /*28640*/  UMOV UR50, UR14 ;  /* 0x0000000e00327c82 */ /* 0x000fe20008000000 */
[----:B------:R-:W-:Y:S01]  /*28650*/  UMOV UR51, UR15 ;  /* 0x0000000f00337c82 */ /* 0x000fe20008000000 */
[----:B------:R-:W-:-:S02]  /*28660*/  WARPGROUP.DEPBAR.LE gsb0, 0x0 ;  /* 0x00008000000079c5 */ /* 0x000fc40000010000 */
[----:B------:R-:W-:-:S06]  /*28670*/  WARPGROUP.ARRIVE ;  /* 0x00000000000079c5 */ /* 0x000fcc0000000000 */
[----:B------:R-:W-:Y:S01]  /*28680*/  QGMMA.64x128x32.F32.E5M2.E5M2 R24, gdesc[UR48], R24, gsb0 ;  /* 0x01e00000301879f3 */ /* 0x000fe20008003818 */
[----:B------:R-:W-:Y:S01]  /*28690*/  UMOV UR54, UR18 ;  /* 0x0000001200367c82 */ /* 0x000fe20008000000 */
[----:B------:R-:W-:Y:S01]  /*286a0*/  UMOV UR55, UR19 ;  /* 0x0000001300377c82 */ /* 0x000fe20008000000 */
[----:B----4-:R-:W-:Y:S02]  /*286b0*/  IADD3 R13, P6, R13, UR7, RZ ;  /* 0x000000070d0d7c10 */ /* 0x010fe4000ffde0ff */
[----:B------:R-:W-:Y:S02]  /*286c0*/  IADD3 R14, P1, R14, UR7, RZ ;  /* 0x000000070e0e7c10 */ /* 0x000fe4000ff3e0ff */
[----:B------:R-:W-:Y:S02]  /*286d0*/  IADD3.X R15, R15, UR4, RZ, P2, !PT ;  /* 0x000000040f0f7c10 */ /* 0x000fe400097fe4ff */
[----:B---3--:R-:W-:Y:S01]  /*286e0*/  IADD3 R16, P2, R16, UR7, RZ ;  /* 0x0000000710107c10 */ /* 0x008fe2000ff5e0ff */
[----:B------:R-:W-:Y:S01]  /*286f0*/  STL [R1+0x20c], R13 ;  /* 0x00020c0d01007387 */ /* 0x000fe20000100800 */
[----:B--2---:R-:W-:-:S02]  /*28700*/  IADD3.X R17, R17, UR4, RZ, P3, !PT ;  /* 0x0000000411117c10 */ /* 0x004fc40009ffe4ff */
[----:B------:R-:W-:Y:S01]  /*28710*/  IADD3 R18, P3, R18, UR7, RZ ;  /* 0x0000000712127c10 */ /* 0x000fe2000ff7e0ff */
[----:B------:R-:W-:Y:S01]  /*28720*/  STL [R1+0x204], R14 ;  /* 0x0002040e01007387 */ /* 0x000fe20000100800 */
[----:B------:R-:W-:-:S03]  /*28730*/  IADD3.X R19, R19, UR4, RZ, P4, !PT ;  /* 0x0000000413137c10 */ /* 0x000fc6000a7fe4ff */
[----:B------:R-:W-:Y:S01]  /*28740*/  STL [R1+0x228], R15 ;  /* 0x0002280f01007387 */ /* 0x000fe20000100800 */
[----:B------:R-:W-:-:S03]  /*28750*/  IADD3.X R20, R20, UR4, RZ, P5, !PT ;  /* 0x0000000414147c10 */ /* 0x000fc6000affe4ff */
[----:B------:R-:W-:Y:S04]  /*28760*/  STL [R1+0x1fc], R16 ;  /* 0x0001fc1001007387 */ /* 0x000fe80000100800 */
[----:B------:R-:W-:Y:S01]  /*28770*/  STL [R1+0x220], R17 ;  /* 0x0002201101007387 */ /* 0x000fe20000100800 */
[----:B------:R-:W-:-:S03]  /*28780*/  IADD3.X R21, R21, UR4, RZ, P6, !PT ;  /* 0x0000000415157c10 */ /* 0x000fc6000b7fe4ff */
[----:B------:R-:W-:Y:S01]  /*28790*/  STL [R1+0x1f4], R18 ;  /* 0x0001f41201007387 */ /* 0x000fe20000100800 */
[----:B------:R-:W-:-:S03]  /*287a0*/  IADD3.X R22, R22, UR4, RZ, P1, !PT ;  /* 0x0000000416167c10 */ /* 0x000fc60008ffe4ff */
[----:B------:R-:W-:Y:S04]  /*287b0*/  STL [R1+0x218], R19 ;  /* 0x0002181301007387 */ /* 0x000fe80000100800 */
[----:B------:R-:W-:Y:S01]  /*287c0*/  STL [R1+0x210], R20 ;  /* 0x0002101401007387 */ /* 0x000fe20000100800 */
[----:B------:R-:W-:Y:S01]  /*287d0*/  IADD3.X R23, R23, UR4, RZ, P3, !PT ;  /* 0x0000000417177c10 */ /* 0x000fe20009ffe4ff */
[----:B------:R-:W-:Y:S02]  /*287e0*/  WARPGROUP.DEPBAR.LE gsb0, 0x0 ;  /* 0x00008000000079c5 */ /* 0x000fe40000010000 */
[----:B------:R-:W-:-:S06]  /*287f0*/  WARPGROUP.ARRIVE ;  /* 0x00000000000079c5 */ /* 0x000fcc0000000000 */
[----:B------:R-:W-:Y:S01]  /*28800*/  QGMMA.64x128x32.F32.E5M2.E5M2 R24, gdesc[UR52], R24, gsb0 ;  /* 0x01e00000341879f3 */ /* 0x000fe20008003818 */
[----:B------:R-:W-:-:S05]  /*28810*/  IADD3.X R2, R2, UR4, RZ, P2, !PT ;  /* 0x0000000402027c10 */ /* 0x000fca00097fe4ff */
[----:B------:R0:W-:Y:S04]  /*28820*/  STL [R1+0x1f8], R2 ;  /* 0x0001f80201007387 */ /* 0x0001e80000100800 */
[----:B------:R2:W-:Y:S04]  /*28830*/  STL [R1+0x208], R21 ;  /* 0x0002081501007387 */ /* 0x0005e80000100800 */
[----:B0-----:R2:W5:Y:S04]  /*28840*/  LDL.LU R2, [R1+0xe48] ;  /* 0x000e480001027983 */ /* 0x0015680000300800 */
[----:B------:R2:W-:Y:S04]  /*28850*/  STL [R1+0x200], R22 ;  /* 0x0002001601007387 */ /* 0x0005e80000100800 */
[----:B------:R2:W-:Y:S01]  /*28860*/  STL [R1+0x1f0], R23 ;  /* 0x0001f01701007387 */ /* 0x0005e20000100800 */
[----:B------:R-:W-:-:S02]  /*28870*/  WARPGROUP.DEPBAR.LE gsb0, 0x0 ;  /* 0x00008000000079c5 */ /* 0x000fc40000010000 */
[----:B------:R-:W-:Y:S05]  /*28880*/  @P0 BRA `(.L_x_2) ;  /* 0xfffffe74004c0947 */ /* 0x000fea000383ffff */
.L_x_1:
[----:B------:R1:W-:Y:S01]  /*28890*/  STL [R1+0xe58], R84 ;  /* 0x000e585401007387 */ /* 0x0003e20000100800 */
[----:B------:R-:W-:Y:S01]  /*288a0*/  F2FP.SATFINITE.E5M2.F32.PACK_AB_MERGE_C R112, R113, R112, RZ ;  /* 0x000000707170723e */ /* 0x000fe200048060ff */
[----:B------:R-:W-:Y:S01]  /*288b0*/  ULDC.64 UR24, c[0x0][0x228] ;  /* 0x00008a0000187ab9 */ /* 0x000fe20000000a00 */
[----:B------:R-:W-:Y:S01]  /*288c0*/  F2FP.SATFINITE.E5M2.F32.PACK_AB_MERGE_C R88, R89, R88, RZ ;  /* 0x000000585958723e */ /* 0x000fe200048060ff */
[----:B------:R-:W3:Y:S01]  /*288d0*/  LDL.LU R7, [R1+0x4] ;  /* 0x0000040001077983 */ /* 0x000ee20000300800 */
[----:B------:R-:W-:Y:S01]  /*288e0*/  F2FP.SATFINITE.E5M2.F32.PACK_AB_MERGE_C R116, R117, R116, RZ ;  /* 0x000000747574723e */ /* 0x000fe200048060ff */
[----:B------:R-:W-:Y:S01]  /*288f0*/  ULDC UR4, c[0x0][0x22c] ;  /* 0x00008b0000047ab9 */ /* 0x000fe20000000800 */
[----:B------:R-:W-:Y:S01]  /*28900*/  F2FP.SATFINITE.E5M2.F32.PACK_AB_MERGE_C R90, R91, R90, RZ ;  /* 0x0000005a5b5a723e */ /* 0x000fe200048060ff */
[----:B------:R-:W-:Y:S01]  /*28910*/  ULDC.64 UR6, c[0x0][0x228] ;  /* 0x00008a0000067ab9 */ /* 0x000fe20000000a00 */
[----:B------:R-:W-:Y:S01]  /*28920*/  F2FP.SATFINITE.E5M2.F32.PACK_AB_MERGE_C R106, R107, R106, RZ ;  /* 0x0000006a6b6a723e */ /* 0x000fe200048060ff */
[----:B-1----:R-:W3:Y:S01]  /*28930*/  LDL.LU R84, [R1] ;  /* 0x0000000001547983 */ /* 0x002ee20000300800 */
[----:B------:R-:W-:Y:S01]  /*28940*/  F2FP.SATFINITE.E5M2.F32.PACK_AB_MERGE_C R118, R119, R118, RZ ;  /* 0x000000767776723e */ /* 0x000fe200048060ff */
[----:B------:R-:W-:Y:S01]  /*28950*/  ULDC.64 UR26, c[0x0][0x228] ;  /* 0x00008a00001a7ab9 */ /* 0x000fe20000000a00 */
[----:B------:R-:W-:Y:S01]  /*28960*/  F2FP.SATFINITE.E5M2.F32.PACK_AB_MERGE_C R152, R153, R152, RZ ;  /* 0x000000989998723e */ /* 0x000fe200048060ff */
[----:B------:R1:W-:Y:S01]  /*28970*/  STL [R1+0xe54], R85 ;  /* 0x000e545501007387 */ /* 0x0003e20000100800 */
[----:B------:R-:W-:Y:S01]  /*28980*/  F2FP.SATFINITE.E5M2.F32.PACK_AB_MERGE_C R110, R111, R110, RZ ;  /* 0x0000006e6f6e723e */ /* 0x000fe200048060ff */
[----:B------:R-:W-:Y:S01]  /*28990*/  ULDC UR8, c[0x0][0x248] ;  /* 0x0000920000087ab9 */ /* 0x000fe20000000800 */
[----:B------:R-:W-:Y:S01]  /*289a0*/  F2FP.SATFINITE.E5M2.F32.PACK_AB_MERGE_C R154, R155, R154, RZ ;  /* 0x0000009a9b9a723e */ /* 0x000fe200048060ff */
[----:B------:R-:W-:Y:S01]  /*289b0*/  ULDC.64 UR10, c[0x0][0x228] ;  /* 0x00008a00000a7ab9 */ /* 0x000fe20000000a00 */
[----:B------:R-:W-:Y:S01]  /*289c0*/  F2FP.SATFINITE.E5M2.F32.PACK_AB_MERGE_C R114, R115, R114, RZ ;  /* 0x000000727372723e */ /* 0x000fe200048060ff */
[----:B------:R-:W-:Y:S01]  /*289d0*/  ULDC.64 UR14, c[0x0][0x228] ;  /* 0x00008a00000e7ab9 */ /* 0x000fe20000000a00 */
[----:B------:R-:W-:Y:S01]  /*289e0*/  F2FP.SATFINITE.E5M2.F32.PACK_AB_MERGE_C R92, R93, R92, RZ ;  /* 0x0000005c5d5c723e */ /* 0x000fe200048060ff */
[----:B------:R-:W-:Y:S01]  /*289f0*/  ULDC.64 UR12, c[0x0][0x228] ;  /* 0x00008a00000c7ab9 */ /* 0x000fe20000000a00 */
[----:B------:R-:W-:Y:S01]  /*28a00*/  F2FP.SATFINITE.E5M2.F32.PACK_AB_MERGE_C R94, R95, R94, RZ ;  /* 0x0000005e5f5e723e */ /* 0x000fe200048060ff */
[----:B-1----:R-:W4:Y:S01]  /*28a10*/  LDL.LU R85, [R1+0x8] ;  /* 0x0000080001557983 */ /* 0x002f220000300800 */
[----:B------:R-:W-:Y:S01]  /*28a20*/  F2FP.SATFINITE.E5M2.F32.PACK_AB_MERGE_C R96, R97, R96, RZ ;  /* 0x000000606160723e */ /* 0x000fe200048060ff */
[----:B------:R-:W-:Y:S01]  /*28a30*/  ULDC.64 UR18, c[0x0][0x228] ;  /* 0x00008a0000127ab9 */ /* 0x000fe20000000a00 */
[----:B------:R-:W-:Y:S01]  /*28a40*/  F2FP.SATFINITE.E5M2.F32.PACK_AB_MERGE_C R156, R157, R156, RZ ;  /* 0x0000009c9d9c723e */ /* 0x000fe200048060ff */
[----:B------:R-:W4:Y:S01]  /*28a50*/  LDL.LU R5, [R1+0xc] ;  /* 0x00000c0001057983 */ /* 0x000f220000300800 */
[----:B------:R-:W-:Y:S01]  /*28a60*/  F2FP.SATFINITE.E5M2.F32.PACK_AB_MERGE_C R108, R109, R108, RZ ;  /* 0x0000006c6d6c723e */ /* 0x000fe200048060ff */
[----:B------:R-:W-:Y:S01]  /*28a70*/  ULDC.64 UR16, c[0x0][0x228] ;  /* 0x00008a0000107ab9 */ /* 0x000fe20000000a00 */
[----:B------:R-:W-:Y:S01]  /*28a80*/  F2FP.SATFINITE.E5M2.F32.PACK_AB_MERGE_C R98, R99, R98, RZ ;  /* 0x000000626362723e */ /* 0x000fe200048060ff */
[----:B------:R1:W-:Y:S01]  /*28a90*/  STL [R1+0xe50], R86 ;  /* 0x000e505601007387 */ /* 0x0003e20000100800 */
[----:B------:R-:W-:Y:S01]  /*28aa0*/  F2FP.SATFINITE.E5M2.F32.PACK_AB_MERGE_C R100, R101, R100, RZ ;  /* 0x000000646564723e */ /* 0x000fe200048060ff */
[----:B------:R-:W-:Y:S01]  /*28ab0*/  ULDC.64 UR22, c[0x0][0x228] ;  /* 0x00008a0000167ab9 */ /* 0x000fe20000000a00 */
[----:B------:R-:W-:Y:S01]  /*28ac0*/  F2FP.SATFINITE.E5M2.F32.PACK_AB_MERGE_C R104, R105, R104, RZ ;  /* 0x000000686968723e */ /* 0x000fe200048060ff */
[----:B------:R-:W-:Y:S01]  /*28ad0*/  ULDC.64 UR20, c[0x0][0x228] ;  /* 0x00008a0000147ab9 */ /* 0x000fe20000000a00 */
[----:B-1----:R-:W4:Y:S04]  /*28ae0*/  LDL.LU R86, [R1+0x10] ;  /* 0x0000100001567983 */ /* 0x002f280000300800 */
[----:B------:R-:W4:Y:S04]  /*28af0*/  LDL.LU R3, [R1+0x14] ;  /* 0x0000140001037983 */ /* 0x000f280000300800 */
[----:B------:R1:W-:Y:S04]  /*28b00*/  STL [R1+0xe4c], R87 ;  /* 0x000e4c5701007387 */ /* 0x0003e80000100800 */
[----:B-1----:R-:W4:Y:S04]  /*28b10*/  LDL.LU R87, [R1+0x18] ;  /* 0x0000180001577983 */ /* 0x002f280000300800 */
[----:B0-----:R-:W4:Y:S04]  /*28b20*/  LDL.LU R0, [R1+0x1c] ;  /* 0x00001c0001007983 */ /* 0x001f280000300800 */
[----:B-----5:R0:W-:Y:S04]  /*28b30*/  STL [R1+0xe48], R2 ;  /* 0x000e480201007387 */ /* 0x0201e80000100800 */
        /* <DEDUP_REMOVED lines=31> */
[----:B--2---:R-:W2:Y:S04]  /*28d30*/  LDL.LU R21, [R1+0x9c] ;  /* 0x00009c0001157983 */ /* 0x004ea80000300800 */
        /* <DEDUP_REMOVED lines=23> */
[----:B------:R-:W2:Y:S01]  /*28eb0*/  LDL.LU R225, [R1+0xfc] ;  /* 0x0000fc0001e17983 */ /* 0x000ea20000300800 */
[----:B---3--:R-:W-:-:S03]  /*28ec0*/  F2FP.SATFINITE.E5M2.F32.PACK_AB_MERGE_C R7, R7, R84, RZ ;  /* 0x000000540707723e */ /* 0x008fc600048060ff */
[----:B------:R-:W3:Y:S01]  /*28ed0*/  LDL.LU R84, [R1+0xe58] ;  /* 0x000e580001547983 */ /* 0x000ee20000300800 */
[----:B----4-:R-:W-:-:S03]  /*28ee0*/  F2FP.SATFINITE.E5M2.F32.PACK_AB_MERGE_C R5, R5, R85, RZ ;  /* 0x000000550505723e */ /* 0x010fc600048060ff */
[----:B------:R-:W3:Y:S01]  /*28ef0*/  LDL.LU R85, [R1+0xe54] ;  /* 0x000e540001557983 */ /* 0x000ee20000300800 */
[----:B------:R-:W-:-:S03]  /*28f00*/  F2FP.SATFINITE.E5M2.F32.PACK_AB_MERGE_C R3, R3, R86, RZ ;  /* 0x000000560303723e */ /* 0x000fc600048060ff */
[----:B------:R-:W4:Y:S01]  /*28f10*/  LDL.LU R86, [R1+0xe50] ;  /* 0x000e500001567983 */ /* 0x000f220000300800 */
[----:B------:R-:W-:-:S03]  /*28f20*/  F2FP.SATFINITE.E5M2.F32.PACK_AB_MERGE_C R0, R0, R87, RZ ;  /* 0x000000570000723e */ /* 0x000fc600048060ff */
[----:B------:R-:W4:Y:S01]  /*28f30*/  LDL.LU R87, [R1+0xe4c] ;  /* 0x000e4c0001577983 */ /* 0x000f220000300800 */
[----:B------:R-:W-:-:S03]  /*28f40*/  F2FP.SATFINITE.E5M2.F32.PACK_AB_MERGE_C R4, R4, R2, RZ ;  /* 0x000000020404723e */ /* 0x000fc600048060ff */
[----:B------:R-:W3:Y:S01]  /*28f50*/  LDL.LU R2, [R1+0xe48] ;  /* 0x000e480001027983 */ /* 0x000ee20000300800 */
[----:B------:R-:W-:Y:S02]  /*28f60*/  F2FP.SATFINITE.E5M2.F32.PACK_AB_MERGE_C R113, R25, R24, RZ ;  /* 0x000000181971723e */ /* 0x000fe400048060ff */
[----:B------:R-:W-:Y:S02]  /*28f70*/  F2FP.SATFINITE.E5M2.F32.PACK_AB_MERGE_C R117, R29, R28, RZ ;  /* 0x0000001c1d75723e */ /* 0x000fe400048060ff */
[----:B------:R-:W-:Y:S02]  /*28f80*/  LOP3.LUT R88, R88, 0xffff, RZ, 0xc0, !PT ;  /* 0x0000ffff58587812 */ /* 0x000fe400078ec0ff */
[----:B------:R-:W-:Y:S02]  /*28f90*/  F2FP.SATFINITE.E5M2.F32.PACK_AB_MERGE_C R119, R31, R30, RZ ;  /* 0x0000001e1f77723e */ /* 0x000fe400048060ff */
[----:B------:R-:W-:Y:S02]  /*28fa0*/  F2FP.SATFINITE.E5M2.F32.PACK_AB_MERGE_C R107, R37, R36, RZ ;  /* 0x00000024256b723e */ /* 0x000fe400048060ff */
[----:B------:R-:W-:-:S02]  /*28fb0*/  LOP3.LUT R90, R90, 0xffff, RZ, 0xc0, !PT ;  /* 0x0000ffff5a5a7812 */ /* 0x000fc400078ec0ff */
[----:B------:R-:W-:Y:S02]  /*28fc0*/  LOP3.LUT R152, R152, 0xffff, RZ, 0xc0, !PT ;  /* 0x0000ffff98987812 */ /* 0x000fe400078ec0ff */
[----:B------:R-:W-:Y:S02]  /*28fd0*/  F2FP.SATFINITE.E5M2.F32.PACK_AB_MERGE_C R111, R35, R34, RZ ;  /* 0x00000022236f723e */ /* 0x000fe400048060ff */
[----:B------:R-:W-:Y:S02]  /*28fe0*/  F2FP.SATFINITE.E5M2.F32.PACK_AB_MERGE_C R115, R27, R26, RZ ;  /* 0x0000001a1b73723e */ /* 0x000fe400048060ff */
[----:B------:R-:W-:Y:S02]  /*28ff0*/  F2FP.SATFINITE.E5M2.F32.PACK_AB_MERGE_C R97, R45, R44, RZ ;  /* 0x0000002c2d61723e */ /* 0x000fe400048060ff */
[----:B------:R-:W-:Y:S02]  /*29000*/  LOP3.LUT R154, R154, 0xffff, RZ, 0xc0, !PT ;  /* 0x0000ffff9a9a7812 */ /* 0x000fe400078ec0ff */
[----:B------:R-:W-:-:S02]  /*29010*/  LOP3.LUT R92, R92, 0xffff, RZ, 0xc0, !PT ;  /* 0x0000ffff5c5c7812 */ /* 0x000fc400078ec0ff */
[----:B------:R-:W-:Y:S02]  /*29020*/  LOP3.LUT R94, R94, 0xffff, RZ, 0xc0, !PT ;  /* 0x0000ffff5e5e7812 */ /* 0x000fe400078ec0ff */
[----:B------:R-:W-:Y:S02]  /*29030*/  F2FP.SATFINITE.E5M2.F32.PACK_AB_MERGE_C R109, R39, R38, RZ ;  /* 0x00000026276d723e */ /* 0x000fe400048060ff */
[----:B------:R-:W-:Y:S02]  /*29040*/  F2FP.SATFINITE.E5M2.F32.PACK_AB_MERGE_C R99, R47, R46, RZ ;  /* 0x0000002e2f63723e */ /* 0x000fe400048060ff */
[----:B------:R-:W-:Y:S02]  /*29050*/  LOP3.LUT R156, R156, 0xffff, RZ, 0xc0, !PT ;  /* 0x0000ffff9c9c7812 */ /* 0x000fe400078ec0ff */
[----:B------:R-:W-:Y:S02]  /*29060*/  F2FP.SATFINITE.E5M2.F32.PACK_AB_MERGE_C R6, R6, R219, RZ ;  /* 0x000000db0606723e */ /* 0x000fe400048060ff */
[----:B------:R-:W-:-:S02]  /*29070*/  F2FP.SATFINITE.E5M2.F32.PACK_AB_MERGE_C R93, R53, R52, RZ ;  /* 0x00000034355d723e */ /* 0x000fc400048060ff */
[----:B------:R-:W-:Y:S02]  /*29080*/  F2FP.SATFINITE.E5M2.F32.PACK_AB_MERGE_C R9, R9, R218, RZ ;  /* 0x000000da0909723e */ /* 0x000fe400048060ff */
[----:B------:R-:W-:Y:S02]  /*29090*/  F2FP.SATFINITE.E5M2.F32.PACK_AB_MERGE_C R8, R8, R221, RZ ;  /* 0x000000dd0808723e */ /* 0x000fe400048060ff */
[----:B------:R-:W-:Y:S02]  /*290a0*/  F2FP.SATFINITE.E5M2.F32.PACK_AB_MERGE_C R95, R55, R54, RZ ;  /* 0x00000036375f723e */ /* 0x000fe400048060ff */
[----:B------:R-:W-:Y:S02]  /*290b0*/  F2FP.SATFINITE.E5M2.F32.PACK_AB_MERGE_C R105, R63, R62, RZ ;  /* 0x0000003e3f69723e */ /* 0x000fe400048060ff */
        /* <DEDUP_REMOVED lines=15> */
[----:B------:R-:W-:Y:S02]  /*291b0*/  LOP3.LUT R106, R106, 0xffff, RZ, 0xc0, !PT ;  /* 0x0000ffff6a6a7812 */ /* 0x000fe400078ec0ff */
[----:B------:R-:W-:Y:S02]  /*291c0*/  F2FP.SATFINITE.E5M2.F32.PACK_AB_MERGE_C R13, R13, R250, RZ ;  /* 0x000000fa0d0d723e */ /* 0x000fe400048060ff */
[----:B------:R-:W-:Y:S02]  /*291d0*/  F2FP.SATFINITE.E5M2.F32.PACK_AB_MERGE_C R91, R71, R70, RZ ;  /* 0x00000046475b723e */ /* 0x000fe400048060ff */
[----:B------:R-:W-:Y:S02]  /*291e0*/  F2FP.SATFINITE.E5M2.F32.PACK_AB_MERGE_C R172, R173, R172, RZ ;  /* 0x000000acadac723e */ /* 0x000fe400048060ff */
[----:B------:R-:W-:-:S02]  /*291f0*/  F2FP.SATFINITE.E5M2.F32.PACK_AB_MERGE_C R174, R175, R174, RZ ;  /* 0x000000aeafae723e */ /* 0x000fc400048060ff */
[----:B------:R-:W-:Y:S02]  /*29200*/  LOP3.LUT R110, R110, 0xffff, RZ, 0xc0, !PT ;  /* 0x0000ffff6e6e7812 */ /* 0x000fe400078ec0ff */
        /* <DEDUP_REMOVED lines=11> */
[----:B------:R-:W-:Y:S02]  /*292c0*/  F2FP.SATFINITE.E5M2.F32.PACK_AB_MERGE_C R17, R17, R246, RZ ;  /* 0x000000f61111723e */ /* 0x000fe400048060ff */
[----:B------:R-:W-:Y:S02]  /*292d0*/  F2FP.SATFINITE.E5M2.F32.PACK_AB_MERGE_C R182, R183, R182, RZ ;  /* 0x000000b6b7b6723e */ /* 0x000fe400048060ff */
[----:B------:R-:W-:Y:S02]  /*292e0*/  LOP3.LUT R118, R118, 0xffff, RZ, 0xc0, !PT ;  /* 0x0000ffff76767812 */ /* 0x000fe400078ec0ff */
[----:B------:R-:W-:Y:S02]  /*292f0*/  F2FP.SATFINITE.E5M2.F32.PACK_AB_MERGE_C R19, R19, R244, RZ ;  /* 0x000000f41313723e */ /* 0x000fe400048060ff */
[----:B------:R-:W-:Y:S02]  /*29300*/  F2FP.SATFINITE.E5M2.F32.PACK_AB_MERGE_C R122, R123, R122, RZ ;  /* 0x0000007a7b7a723e */ /* 0x000fe400048060ff */
[----:B------:R-:W-:-:S02]  /*29310*/  F2FP.SATFINITE.E5M2.F32.PACK_AB_MERGE_C R184, R185, R184, RZ ;  /* 0x000000b8b9b8723e */ /* 0x000fc400048060ff */
[----:B------:R-:W-:Y:S02]  /*29320*/  F2FP.SATFINITE.E5M2.F32.PACK_AB_MERGE_C R20, R20, R243, RZ ;  /* 0x000000f31414723e */ /* 0x000fe400048060ff */
[----:B------:R-:W-:Y:S02]  /*29330*/  F2FP.SATFINITE.E5M2.F32.PACK_AB_MERGE_C R186, R187, R186, RZ ;  /* 0x000000babbba723e */ /* 0x000fe400048060ff */
[----:B------:R-:W-:Y:S02]  /*29340*/  F2FP.SATFINITE.E5M2.F32.PACK_AB_MERGE_C R124, R125, R124, RZ ;  /* 0x0000007c7d7c723e */ /* 0x000fe400048060ff */
[----:B--2---:R-:W-:Y:S02]  /*29350*/  F2FP.SATFINITE.E5M2.F32.PACK_AB_MERGE_C R21, R21, R242, RZ ;  /* 0x000000f21515723e */ /* 0x004fe400048060ff */
        /* <DEDUP_REMOVED lines=36> */
[----:B------:R-:W2:Y:S01]  /*295a0*/  LDL.LU R226, [R1+0xe44] ;  /* 0x000e440001e27983 */ /* 0x000ea20000300800 */
[----:B------:R-:W0:Y:S01]  /*295b0*/  S2R R25, SR_TID.X ;  /* 0x0000000000197919 */ /* 0x000e220000002100 */
[----:B------:R-:W-:-:S02]  /*295c0*/  F2FP.SATFINITE.E5M2.F32.PACK_AB_MERGE_C R28, R33, R32, RZ ;  /* 0x00000020211c723e */ /* 0x000fc400048060ff */
[----:B------:R-:W-:Y:S01]  /*295d0*/  LOP3.LUT R33, R7, 0xffff, RZ, 0xc0, !PT ;  /* 0x0000ffff07217812 */ /* 0x000fe200078ec0ff */
[----:B------:R-:W2:Y:S01]  /*295e0*/  LDL.LU R151, [R1+0x100] ;  /* 0x0001000001977983 */ /* 0x000ea20000300800 */
[----:B------:R-:W-:Y:S02]  /*295f0*/  LOP3.LUT R5, R5, 0xffff, RZ, 0xc0, !PT ;  /* 0x0000ffff05057812 */ /* 0x000fe400078ec0ff */
[----:B------:R-:W-:Y:S01]  /*29600*/  SHF.R.U32.HI R7, RZ, 0x8, R33 ;  /* 0x00000008ff077819 */ /* 0x000fe20000011621 */
[----:B------:R-:W2:Y:S01]  /*29610*/  LDL.LU R149, [R1+0x104] ;  /* 0x0001040001957983 */ /* 0x000ea20000300800 */
[----:B------:R-:W-:Y:S02]  /*29620*/  LOP3.LUT R113, R113, 0xffff, RZ, 0xc0, !PT ;  /* 0x0000ffff71717812 */ /* 0x000fe400078ec0ff */
[----:B------:R-:W-:Y:S02]  /*29630*/  LOP3.LUT R36, R7, 0xffff, RZ, 0xc0, !PT ;  /* 0x0000ffff07247812 */ /* 0x000fe400078ec0ff */
[----:B------:R-:W-:-:S02]  /*29640*/  F2FP.SATFINITE.E5M2.F32.PACK_AB_MERGE_C R31, R41, R40, RZ ;  /* 0x00000028291f723e */ /* 0x000fc400048060ff */
[----:B------:R-:W-:Y:S02]  /*29650*/  SHF.R.U32.HI R37, RZ, 0x8, R113 ;  /* 0x00000008ff257819 */ /* 0x000fe40000011671 */
[----:B------:R-:W-:Y:S02]  /*29660*/  LOP3.LUT R115, R115, 0xffff, RZ, 0xc0, !PT ;  /* 0x0000ffff73737812 */ /* 0x000fe400078ec0ff */
[----:B------:R-:W-:Y:S02]  /*29670*/  LOP3.LUT R37, R37, 0xffff, RZ, 0xc0, !PT ;  /* 0x0000ffff25257812 */ /* 0x000fe400078ec0ff */
[----:B------:R-:W-:Y:S02]  /*29680*/  LOP3.LUT R3, R3, 0xffff, RZ, 0xc0, !PT ;  /* 0x0000ffff03037812 */ /* 0x000fe400078ec0ff */
[----:B------:R-:W-:Y:S02]  /*29690*/  LOP3.LUT R117, R117, 0xffff, RZ, 0xc0, !PT ;  /* 0x0000ffff75757812 */ /* 0x000fe400078ec0ff */
[----:B------:R-:W-:-:S02]  /*296a0*/  SHF.R.U32.HI R46, RZ, 0x8, R94 ;  /* 0x00000008ff2e7819 */ /* 0x000fc4000001165e */
[----:B------:R-:W-:Y:S02]  /*296b0*/  F2FP.SATFINITE.E5M2.F32.PACK_AB_MERGE_C R39, R49, R48, RZ ;  /* 0x000000303127723e */ /* 0x000fe400048060ff */
[----:B------:R-:W-:Y:S02]  /*296c0*/  LOP3.LUT R119, R119, 0xffff, RZ, 0xc0, !PT ;  /* 0x0000ffff77777812 */ /* 0x000fe400078ec0ff */
[----:B------:R-:W-:Y:S01]  /*296d0*/  LOP3.LUT R4, R4, 0xffff, RZ, 0xc0, !PT ;  /* 0x0000ffff04047812 */ /* 0x000fe200078ec0ff */
[C---:B0-----:R-:W-:Y:S01]  /*296e0*/  IMAD.SHL.U32 R30, R25.reuse, 0x40, RZ ;  /* 0x00000040191e7824 */ /* 0x041fe200078e00ff */
[----:B------:R-:W-:Y:S01]  /*296f0*/  LOP3.LUT R6, R6, 0xffff, RZ, 0xc0, !PT ;  /* 0x0000ffff06067812 */ /* 0x000fe200078ec0ff */
[----:B------:R-:W-:Y:S01]  /*29700*/  IMAD.SHL.U32 R41, R25, 0x8, RZ ;  /* 0x0000000819297824 */ /* 0x000fe200078e00ff */
[----:B------:R-:W-:Y:S02]  /*29710*/  LOP3.LUT R62, R9, 0xffff, RZ, 0xc0, !PT ;  /* 0x0000ffff093e7812 */ /* 0x000fe400078ec0ff */
[----:B------:R-:W-:-:S02]  /*29720*/  LOP3.LUT R34, R30, 0x400, RZ, 0xc0, !PT ;  /* 0x000004001e227812 */ /* 0x000fc400078ec0ff */
[----:B------:R-:W-:Y:S02]  /*29730*/  PRMT R30, R33, 0x3340, R88 ;  /* 0x00003340211e7816 */ /* 0x000fe40000000058 */
[----:B------:R-:W-:Y:S02]  /*29740*/  SHF.R.U32.HI R33, RZ, 0x8, R152 ;  /* 0x00000008ff217819 */ /* 0x000fe40000011698 */
[----:B------:R-:W-:Y:S02]  /*29750*/  F2FP.SATFINITE.E5M2.F32.PACK_AB_MERGE_C R32, R43, R42, RZ ;  /* 0x0000002a2b20723e */ /* 0x000fe400048060ff */
[----:B------:R-:W-:Y:S02]  /*29760*/  LOP3.LUT R44, R33, 0xffff, RZ, 0xc0, !PT ;  /* 0x0000ffff212c7812 */ /* 0x000fe400078ec0ff */
[----:B------:R-:W-:Y:S02]  /*29770*/  SHF.R.U32.HI R38, RZ, 0x8, R115 ;  /* 0x00000008ff267819 */ /* 0x000fe40000011673 */
[----:B------:R-:W-:-:S02]  /*29780*/  F2FP.SATFINITE.E5M2.F32.PACK_AB_MERGE_C R40, R51, R50, RZ ;  /* 0x000000323328723e */ /* 0x000fc400048060ff */
[----:B------:R-:W-:Y:S01]  /*29790*/  SHF.R.U32.HI R48, RZ, 0x8, R117 ;  /* 0x00000008ff307819 */ /* 0x000fe20000011675 */
[C---:B---3--:R-:W-:Y:S02]  /*297a0*/  VIADD R24, R2.reuse, 0x7f ;  /* 0x0000007f02187836 */ /* 0x048fe40000000000 */
[----:B------:R-:W-:Y:S01]  /*297b0*/  VIADD R29, R2, 0x1 ;  /* 0x00000001021d7836 */ /* 0x000fe20000000000 */
[----:B------:R-:W-:Y:S02]  /*297c0*/  LOP3.LUT R8, R8, 0xffff, RZ, 0xc0, !PT ;  /* 0x0000ffff08087812 */ /* 0x000fe400078ec0ff */
[----:B------:R-:W-:Y:S02]  /*297d0*/  ISETP.GE.AND P0, PT, R24, UR25, PT ;  /* 0x0000001918007c0c */ /* 0x000fe4000bf06270 */
[----:B------:R-:W-:Y:S02]  /*297e0*/  SHF.R.U32.HI R24, RZ, 0x8, R88 ;  /* 0x00000008ff187819 */ /* 0x000fe40000011658 */
[----:B------:R-:W-:-:S02]  /*297f0*/  LOP3.LUT R166, R166, 0xffff, RZ, 0xc0, !PT ;  /* 0x0000ffffa6a67812 */ /* 0x000fc400078ec0ff */
[----:B------:R-:W-:Y:S02]  /*29800*/  LOP3.LUT R7, R24, 0xffff, RZ, 0xc0, !PT ;  /* 0x0000ffff18077812 */ /* 0x000fe400078ec0ff */
[----:B------:R-:W-:Y:S02]  /*29810*/  SHF.R.U32.HI R24, RZ, 0x8, R5 ;  /* 0x00000008ff187819 */ /* 0x000fe40000011605 */
[----:B------:R-:W-:Y:S02]  /*29820*/  PRMT R7, R36, 0x3340, R7 ;  /* 0x0000334024077816 */ /* 0x000fe40000000007 */
[----:B------:R-:W-:Y:S02]  /*29830*/  SHF.R.U32.HI R36, RZ, 0x8, R90 ;  /* 0x00000008ff247819 */ /* 0x000fe4000001165a */
[----:B------:R-:W-:Y:S02]  /*29840*/  ISETP.GE.AND P2, PT, R29, UR4, PT ;  /* 0x000000041d007c0c */ /* 0x000fe4000bf46270 */
[----:B------:R-:W-:Y:S01]  /*29850*/  LOP3.LUT R107, R107, 0xffff, RZ, 0xc0, !PT ;  /* 0x0000ffff6b6b7812 */ /* 0x000fe200078ec0ff */
[----:B------:R-:W-:Y:S01]  /*29860*/  VIADD R35, R2, 0x2 ;  /* 0x0000000202237836 */ /* 0x000fe20000000000 */
[----:B------:R-:W-:Y:S01]  /*29870*/  LOP3.LUT R45, R24, 0xffff, RZ, 0xc0, !PT ;  /* 0x0000ffff182d7812 */ /* 0x000fe200078ec0ff */
[----:B------:R-:W-:Y:S01]  /*29880*/  ULDC UR4, c[0x0][0x22c] ;  /* 0x00008b0000047ab9 */ /* 0x000fe20000000800 */
[----:B------:R-:W-:-:S02]  /*29890*/  LOP3.LUT R36, R36, 0xffff, RZ, 0xc0, !PT ;  /* 0x0000ffff24247812 */ /* 0x000fc400078ec0ff */
[----:B------:R-:W-:Y:S02]  /*298a0*/  LOP3.LUT R24, R41, 0x300, RZ, 0xc0, !PT ;  /* 0x0000030029187812 */ /* 0x000fe400078ec0ff */
[----:B------:R-:W-:Y:S02]  /*298b0*/  LOP3.LUT R41, R0, 0xffff, RZ, 0xc0, !PT ;  /* 0x0000ffff00297812 */ /* 0x000fe400078ec0ff */
[----:B------:R-:W-:Y:S02]  /*298c0*/  PRMT R42, R45, 0x3340, R36 ;  /* 0x000033402d2a7816 */ /* 0x000fe40000000024 */
[----:B------:R-:W-:Y:S02]  /*298d0*/  PRMT R36, R44, 0x3340, R37 ;  /* 0x000033402c247816 */ /* 0x000fe40000000025 */
[----:B------:R-:W-:Y:S02]  /*298e0*/  SHF.R.U32.HI R0, RZ, 0x8, R3 ;  /* 0x00000008ff007819 */ /* 0x000fe40000011603 */
[----:B------:R-:W-:-:S02]  /*298f0*/  PRMT R45, R3, 0x3340, R92 ;  /* 0x00003340032d7816 */ /* 0x000fc4000000005c */
[----:B------:R-:W-:Y:S02]  /*29900*/  SHF.R.U32.HI R44, RZ, 0x8, R92 ;  /* 0x00000008ff2c7819 */ /* 0x000fe4000001165c */
[----:B------:R-:W-:Y:S02]  /*29910*/  SHF.R.U32.HI R3, RZ, 0x8, R41 ;  /* 0x00000008ff037819 */ /* 0x000fe40000011629 */
[----:B------:R-:W-:Y:S02]  /*29920*/  LOP3.LUT R51, R0, 0xffff, RZ, 0xc0, !PT ;  /* 0x0000ffff00337812 */ /* 0x000fe400078ec0ff */
[----:B------:R-:W-:Y:S02]  /*29930*/  LOP3.LUT R44, R44, 0xffff, RZ, 0xc0, !PT ;  /* 0x0000ffff2c2c7812 */ /* 0x000fe400078ec0ff */
[----:B------:R-:W-:Y:S02]  /*29940*/  LOP3.LUT R3, R3, 0xffff, RZ, 0xc0, !PT ;  /* 0x0000ffff03037812 */ /* 0x000fe400078ec0ff */
[----:B------:R-:W-:-:S02]  /*29950*/  LOP3.LUT R46, R46, 0xffff, RZ, 0xc0, !PT ;  /* 0x0000ffff2e2e7812 */ /* 0x000fc400078ec0ff */
[----:B------:R-:W-:Y:S02]  /*29960*/  SHF.R.U32.HI R49, RZ, 0x8, R119 ;  /* 0x00000008ff317819 */ /* 0x000fe40000011677 */
[----:B------:R-:W-:Y:S02]  /*29970*/  LOP3.LUT R48, R48, 0xffff, RZ, 0xc0, !PT ;  /* 0x0000ffff30307812 */ /* 0x000fe400078ec0ff */
[----:B------:R-:W-:Y:S02]  /*29980*/  PRMT R52, R51, 0x3340, R44 ;  /* 0x0000334033347816 */ /* 0x000fe4000000002c */
[----:B------:R-:W-:Y:S02]  /*29990*/  PRMT R50, R3, 0x3340, R46 ;  /* 0x0000334003327816 */ /* 0x000fe4000000002e */
[----:B------:R-:W-:Y:S02]  /*299a0*/  LOP3.LUT R3, R96, 0xffff, RZ, 0xc0, !PT ;  /* 0x0000ffff60037812 */ /* 0x000fe400078ec0ff */
[----:B------:R-:W-:-:S02]  /*299b0*/  LOP3.LUT R51, R98, 0xffff, RZ, 0xc0, !PT ;  /* 0x0000ffff62337812 */ /* 0x000fc400078ec0ff */
[----:B------:R-:W-:Y:S02]  /*299c0*/  SHF.R.U32.HI R0, RZ, 0x8, R4 ;  /* 0x00000008ff007819 */ /* 0x000fe40000011604 */
[--C-:B------:R-:W-:Y:S02]  /*299d0*/  PRMT R46, R6, 0x3340, R51.reuse ;  /* 0x00003340062e7816 */ /* 0x100fe40000000033 */
[----:B------:R-:W-:Y:S02]  /*299e0*/  SHF.R.U32.HI R51, RZ, 0x8, R51 ;  /* 0x00000008ff337819 */ /* 0x000fe40000011633 */
[----:B------:R-:W-:Y:S02]  /*299f0*/  LOP3.LUT R55, R0, 0xffff, RZ, 0xc0, !PT ;  /* 0x0000ffff00377812 */ /* 0x000fe400078ec0ff */
[----:B------:R-:W-:Y:S02]  /*29a00*/  LOP3.LUT R51, R51, 0xffff, RZ, 0xc0, !PT ;  /* 0x0000ffff33337812 */ /* 0x000fe400078ec0ff */
[----:B------:R-:W-:-:S02]  /*29a10*/  LOP3.LUT R9, R100, 0xffff, RZ, 0xc0, !PT ;  /* 0x0000ffff64097812 */ /* 0x000fc400078ec0ff */
[----:B------:R-:W-:Y:S02]  /*29a20*/  LOP3.LUT R109, R109, 0xffff, RZ, 0xc0, !PT ;  /* 0x0000ffff6d6d7812 */ /* 0x000fe400078ec0ff */
[--C-:B------:R-:W-:Y:S02]  /*29a30*/  PRMT R63, R8, 0x3340, R9.reuse ;  /* 0x00003340083f7816 */ /* 0x100fe40000000009 */
[----:B------:R-:W-:Y:S02]  /*29a40*/  SHF.R.U32.HI R9, RZ, 0x8, R9 ;  /* 0x00000008ff097819 */ /* 0x000fe40000011609 */
[----:B------:R-:W-:Y:S02]  /*29a50*/  LOP3.LUT R158, R158, 0xffff, RZ, 0xc0, !PT ;  /* 0x0000ffff9e9e7812 */ /* 0x000fe400078ec0ff */
[----:B------:R-:W-:Y:S02]  /*29a60*/  F2FP.SATFINITE.E5M2.F32.PACK_AB_MERGE_C R26, R57, R56, RZ ;  /* 0x00000038391a723e */ /* 0x000fe400048060ff */
[----:B------:R-:W-:-:S02]  /*29a70*/  SHF.R.U32.HI R57, RZ, 0x8, R109 ;  /* 0x00000008ff397819 */ /* 0x000fc4000001166d */
[----:B------:R-:W-:Y:S02]  /*29a80*/  LOP3.LUT R9, R9, 0xffff, RZ, 0xc0, !PT ;  /* 0x0000ffff09097812 */ /* 0x000fe400078ec0ff */
[----:B------:R-:W-:Y:S02]  /*29a90*/  LOP3.LUT R57, R57, 0xffff, RZ, 0xc0, !PT ;  /* 0x0000ffff39397812 */ /* 0x000fe400078ec0ff */
[----:B------:R-:W-:Y:S02]  /*29aa0*/  LOP3.LUT R10, R10, 0xffff, RZ, 0xc0, !PT ;  /* 0x0000ffff0a0a7812 */ /* 0x000fe400078ec0ff */
[----:B------:R-:W-:Y:S02]  /*29ab0*/  F2FP.SATFINITE.E5M2.F32.PACK_AB_MERGE_C R103, R61, R60, RZ ;  /* 0x0000003c3d67723e */ /* 0x000fe400048060ff */
[----:B------:R-:W-:Y:S02]  /*29ac0*/  LOP3.LUT R160, R160, 0xffff, RZ, 0xc0, !PT ;  /* 0x0000ffffa0a07812 */ /* 0x000fe400078ec0ff */
[----:B------:R-:W-:-:S02]  /*29ad0*/  LOP3.LUT R111, R111, 0xffff, RZ, 0xc0, !PT ;  /* 0x0000ffff6f6f7812 */ /* 0x000fc400078ec0ff */
[----:B------:R-:W-:Y:S02]  /*29ae0*/  LOP3.LUT R162, R162, 0xffff, RZ, 0xc0, !PT ;  /* 0x0000ffffa2a27812 */ /* 0x000fe400078ec0ff */
[----:B------:R-:W-:Y:S02]  /*29af0*/  SHF.R.U32.HI R54, RZ, 0x8, R111 ;  /* 0x00000008ff367819 */ /* 0x000fe4000001166f */
[----:B------:R-:W-:Y:S02]  /*29b00*/  LOP3.LUT R12, R12, 0xffff, RZ, 0xc0, !PT ;  /* 0x0000ffff0c0c7812 */ /* 0x000fe400078ec0ff */
[----:B------:R-:W-:Y:S02]  /*29b10*/  LOP3.LUT R164, R164, 0xffff, RZ, 0xc0, !PT ;  /* 0x0000ffffa4a47812 */ /* 0x000fe400078ec0ff */
[----:B------:R-:W-:Y:S02]  /*29b20*/  SHF.R.U32.HI R56, RZ, 0x8, R107 ;  /* 0x00000008ff387819 */ /* 0x000fe4000001166b */
[----:B------:R-:W-:-:S02]  /*29b30*/  LOP3.LUT R11, R11, 0xffff, RZ, 0xc0, !PT ;  /* 0x0000ffff0b0b7812 */ /* 0x000fc400078ec0ff */
[----:B------:R-:W-:Y:S02]  /*29b40*/  LOP3.LUT R56, R56, 0xffff, RZ, 0xc0, !PT ;  /* 0x0000ffff38387812 */ /* 0x000fe400078ec0ff */
[----:B------:R-:W-:Y:S02]  /*29b50*/  F2FP.SATFINITE.E5M2.F32.PACK_AB_MERGE_C R27, R65, R64, RZ ;  /* 0x00000040411b723e */ /* 0x000fe400048060ff */
[----:B------:R-:W-:Y:S02]  /*29b60*/  LOP3.LUT R168, R168, 0xffff, RZ, 0xc0, !PT ;  /* 0x0000ffffa8a87812 */ /* 0x000fe400078ec0ff */
[----:B------:R-:W-:Y:S02]  /*29b70*/  LOP3.LUT R31, R31, 0xffff, RZ, 0xc0, !PT ;  /* 0x0000ffff1f1f7812 */ /* 0x000fe400078ec0ff */
[----:B------:R-:W-:Y:S02]  /*29b80*/  LOP3.LUT R14, R14, 0xffff, RZ, 0xc0, !PT ;  /* 0x0000ffff0e0e7812 */ /* 0x000fe400078ec0ff */
[----:B------:R-:W-:-:S02]  /*29b90*/  LOP3.LUT R170, R170, 0xffff, RZ, 0xc0, !PT ;  /* 0x0000ffffaaaa7812 */ /* 0x000fc400078ec0ff */
[----:B------:R-:W-:Y:S02]  /*29ba0*/  LOP3.LUT R13, R13, 0xffff, RZ, 0xc0, !PT ;  /* 0x0000ffff0d0d7812 */ /* 0x000fe400078ec0ff */
[----:B------:R-:W-:Y:S02]  /*29bb0*/  LOP3.LUT R172, R172, 0xffff, RZ, 0xc0, !PT ;  /* 0x0000ffffacac7812 */ /* 0x000fe400078ec0ff */
[----:B------:R-:W-:Y:S02]  /*29bc0*/  LOP3.LUT R97, R97, 0xffff, RZ, 0xc0, !PT ;  /* 0x0000ffff61617812 */ /* 0x000fe400078ec0ff */
[----:B------:R-:W-:Y:S02]  /*29bd0*/  F2FP.SATFINITE.E5M2.F32.PACK_AB_MERGE_C R47, R59, R58, RZ ;  /* 0x0000003a3b2f723e */ /* 0x000fe400048060ff */
[----:B------:R-:W-:Y:S02]  /*29be0*/  LOP3.LUT R174, R174, 0xffff, RZ, 0xc0, !PT ;  /* 0x0000ffffaeae7812 */ /* 0x000fe400078ec0ff */
[----:B------:R-:W-:-:S02]  /*29bf0*/  LOP3.LUT R99, R99, 0xffff, RZ, 0xc0, !PT ;  /* 0x0000ffff63637812 */ /* 0x000fc400078ec0ff */
[----:B------:R-:W-:Y:S02]  /*29c00*/  PRMT R79, R13, 0x3340, R110 ;  /* 0x000033400d4f7816 */ /* 0x000fe4000000006e */
[----:B------:R-:W-:Y:S02]  /*29c10*/  LOP3.LUT R93, R93, 0xffff, RZ, 0xc0, !PT ;  /* 0x0000ffff5d5d7812 */ /* 0x000fe400078ec0ff */
[----:B------:R-:W-:Y:S02]  /*29c20*/  F2FP.SATFINITE.E5M2.F32.PACK_AB_MERGE_C R84, R85, R84, RZ ;  /* 0x000000545554723e */ /* 0x000fe400048060ff */
[----:B------:R-:W-:Y:S02]  /*29c30*/  LOP3.LUT R105, R105, 0xffff, RZ, 0xc0, !PT ;  /* 0x0000ffff69697812 */ /* 0x000fe400078ec0ff */
[----:B----4-:R-:W-:Y:S02]  /*29c40*/  F2FP.SATFINITE.E5M2.F32.PACK_AB_MERGE_C R86, R87, R86, RZ ;  /* 0x000000565756723e */ /* 0x010fe400048060ff */
[----:B------:R-:W-:-:S02]  /*29c50*/  F2FP.SATFINITE.E5M2.F32.PACK_AB_MERGE_C R218, R236, R237, RZ ;  /* 0x000000edecda723e */ /* 0x000fc400048060ff */
[----:B------:R-:W-:Y:S02]  /*29c60*/  F2FP.SATFINITE.E5M2.F32.PACK_AB_MERGE_C R219, R234, R235, RZ ;  /* 0x000000ebeadb723e */ /* 0x000fe400048060ff */
[----:B------:R-:W-:Y:S02]  /*29c70*/  F2FP.SATFINITE.E5M2.F32.PACK_AB_MERGE_C R220, R232, R233, RZ ;  /* 0x000000e9e8dc723e */ /* 0x000fe400048060ff */
[----:B------:R-:W-:Y:S02]  /*29c80*/  F2FP.SATFINITE.E5M2.F32.PACK_AB_MERGE_C R221, R230, R231, RZ ;  /* 0x000000e7e6dd723e */ /* 0x000fe400048060ff */
[----:B--2---:R-:W-:-:S04]  /*29c90*/  LOP3.LUT R29, R226, 0xf0, RZ, 0xc0, !PT ;  /* 0x000000f0e21d7812 */ /* 0x004fc800078ec0ff */
[----:B------:R-:W-:Y:S02]  /*29ca0*/  IADD3 R43, R34, UR58, R29 ;  /* 0x0000003a222b7c10 */ /* 0x000fe4000fffe01d */
[----:B------:R-:W-:-:S04]  /*29cb0*/  SHF.R.U32.HI R34, RZ, 0x8, R154 ;  /* 0x00000008ff227819 */ /* 0x000fc8000001169a */
[----:B------:R-:W-:Y:S02]  /*29cc0*/  LOP3.LUT R33, R34, 0xffff, RZ, 0xc0, !PT ;  /* 0x0000ffff22217812 */ /* 0x000fe400078ec0ff */
[----:B------:R-:W-:Y:S02]  /*29cd0*/  LOP3.LUT R34, R38, 0xffff, RZ, 0xc0, !PT ;  /* 0x0000ffff26227812 */ /* 0x000fe400078ec0ff */
[----:B------:R-:W-:-:S04]  /*29ce0*/  SHF.R.U32.HI R38, RZ, 0x8, R156 ;  /* 0x00000008ff267819 */ /* 0x000fc8000001169c */
[----:B------:R-:W-:Y:S02]  /*29cf0*/  LOP3.LUT R53, R38, 0xffff, RZ, 0xc0, !PT ;  /* 0x0000ffff26357812 */ /* 0x000fe400078ec0ff */
[----:B------:R-:W-:Y:S02]  /*29d00*/  LOP3.LUT R38, R49, 0xffff, RZ, 0xc0, !PT ;  /* 0x0000ffff31267812 */ /* 0x000fe400078ec0ff */
[----:B------:R-:W-:Y:S02]  /*29d10*/  PRMT R44, R53, 0x3340, R48 ;  /* 0x00003340352c7816 */ /* 0x000fe40000000030 */
[--C-:B------:R-:W-:Y:S02]  /*29d20*/  PRMT R49, R4, 0x3340, R3.reuse ;  /* 0x0000334004317816 */ /* 0x100fe40000000003 */
[----:B------:R-:W-:Y:S02]  /*29d30*/  SHF.R.U32.HI R48, RZ, 0x8, R3 ;  /* 0x00000008ff307819 */ /* 0x000fe40000011603 */
[----:B------:R-:W-:-:S04]  /*29d40*/  SHF.R.U32.HI R3, RZ, 0x8, R6 ;  /* 0x00000008ff037819 */ /* 0x000fc80000011606 */
[----:B------:R-:W-:-:S04]  /*29d50*/  LOP3.LUT R0, R3, 0xffff, RZ, 0xc0, !PT ;  /* 0x0000ffff03007812 */ /* 0x000fc800078ec0ff */
[----:B------:R-:W-:Y:S02]  /*29d60*/  PRMT R51, R0, 0x3340, R51 ;  /* 0x0000334000337816 */ /* 0x000fe40000000033 */
[----:B------:R-:W-:Y:S01]  /*29d70*/  SHF.R.U32.HI R0, RZ, 0x8, R8 ;  /* 0x00000008ff007819 */ /* 0x000fe20000011608 */
[----:B------:R-:W-:Y:S01]  /*29d80*/  IMAD.IADD R24, R24, 0x1, R43 ;  /* 0x0000000118187824 */ /* 0x000fe200078e022b */
[----:B------:R-:W-:Y:S02]  /*29d90*/  SHF.R.U32.HI R8, RZ, 0x8, R166 ;  /* 0x00000008ff087819 */ /* 0x000fe400000116a6 */
[----:B------:R-:W-:Y:S02]  /*29da0*/  LOP3.LUT R0, R0, 0xffff, RZ, 0xc0, !PT ;  /* 0x0000ffff00007812 */ /* 0x000fe400078ec0ff */
[----:B------:R-:W-:Y:S02]  /*29db0*/  SHF.R.U32.HI R43, RZ, 0x8, R158 ;  /* 0x00000008ff2b7819 */ /* 0x000fe4000001169e */
[----:B------:R-:W-:-:S02]  /*29dc0*/  LOP3.LUT R8, R8, 0xffff, RZ, 0xc0, !PT ;  /* 0x0000ffff08087812 */ /* 0x000fc400078ec0ff */
[----:B------:R-:W-:Y:S02]  /*29dd0*/  PRMT R74, R0, 0x3340, R9 ;  /* 0x00003340004a7816 */ /* 0x000fe40000000009 */
[----:B------:R-:W-:Y:S02]  /*29de0*/  LOP3.LUT R9, R104, 0xffff, RZ, 0xc0, !PT ;  /* 0x0000ffff68097812 */ /* 0x000fe400078ec0ff */
[----:B------:R-:W-:Y:S02]  /*29df0*/  LOP3.LUT R43, R43, 0xffff, RZ, 0xc0, !PT ;  /* 0x0000ffff2b2b7812 */ /* 0x000fe400078ec0ff */
[----:B------:R-:W-:Y:S02]  /*29e00*/  LOP3.LUT R53, R28, 0xffff, RZ, 0xc0, !PT ;  /* 0x0000ffff1c357812 */ /* 0x000fe400078ec0ff */
[----:B------:R-:W-:Y:S02]  /*29e10*/  PRMT R60, R8, 0x3340, R57 ;  /* 0x00003340083c7816 */ /* 0x000fe40000000039 */
[----:B------:R-:W-:-:S02]  /*29e20*/  PRMT R57, R10, 0x3340, R9 ;  /* 0x000033400a397816 */ /* 0x000fc40000000009 */
[----:B------:R-:W-:Y:S02]  /*29e30*/  PRMT R38, R43, 0x3340, R38 ;  /* 0x000033402b267816 */ /* 0x000fe40000000026 */
[----:B------:R-:W-:Y:S02]  /*29e40*/  SHF.R.U32.HI R0, RZ, 0x8, R10 ;  /* 0x00000008ff007819 */ /* 0x000fe4000001160a */
[----:B------:R-:W-:Y:S02]  /*29e50*/  SHF.R.U32.HI R9, RZ, 0x8, R9 ;  /* 0x00000008ff097819 */ /* 0x000fe40000011609 */
[--C-:B------:R-:W-:Y:S02]  /*29e60*/  PRMT R43, R160, 0x3340, R53.reuse ;  /* 0x00003340a02b7816 */ /* 0x100fe40000000035 */
[----:B------:R-:W-:Y:S02]  /*29e70*/  SHF.R.U32.HI R4, RZ, 0x8, R160 ;  /* 0x00000008ff047819 */ /* 0x000fe400000116a0 */
[----:B------:R-:W-:-:S02]  /*29e80*/  SHF.R.U32.HI R53, RZ, 0x8, R53 ;  /* 0x00000008ff357819 */ /* 0x000fc40000011635 */
[----:B------:R-:W-:Y:S02]  /*29e90*/  LOP3.LUT R0, R0, 0xffff, RZ, 0xc0, !PT ;  /* 0x0000ffff00007812 */ /* 0x000fe400078ec0ff */
[----:B------:R-:W-:Y:S02]  /*29ea0*/  LOP3.LUT R9, R9, 0xffff, RZ, 0xc0, !PT ;  /* 0x0000ffff09097812 */ /* 0x000fe400078ec0ff */
[----:B------:R-:W-:Y:S02]  /*29eb0*/  LOP3.LUT R48, R48, 0xffff, RZ, 0xc0, !PT ;  /* 0x0000ffff30307812 */ /* 0x000fe400078ec0ff */
[----:B------:R-:W-:Y:S02]  /*29ec0*/  SHF.R.U32.HI R6, RZ, 0x8, R162 ;  /* 0x00000008ff067819 */ /* 0x000fe400000116a2 */
[----:B------:R-:W-:Y:S02]  /*29ed0*/  LOP3.LUT R4, R4, 0xffff, RZ, 0xc0, !PT ;  /* 0x0000ffff04047812 */ /* 0x000fe400078ec0ff */
[----:B------:R-:W-:-:S02]  /*29ee0*/  LOP3.LUT R53, R53, 0xffff, RZ, 0xc0, !PT ;  /* 0x0000ffff35357812 */ /* 0x000fc400078ec0ff */
[----:B------:R-:W-:Y:S02]  /*29ef0*/  LOP3.LUT R3, R54, 0xffff, RZ, 0xc0, !PT ;  /* 0x0000ffff36037812 */ /* 0x000fe400078ec0ff */
[----:B------:R-:W-:Y:S02]  /*29f00*/  PRMT R66, R0, 0x3340, R9 ;  /* 0x0000334000427816 */ /* 0x000fe40000000009 */
[----:B------:R-:W-:Y:S02]  /*29f10*/  PRMT R54, R55, 0x3340, R48 ;  /* 0x0000334037367816 */ /* 0x000fe40000000030 */
[----:B------:R-:W-:Y:S02]  /*29f20*/  LOP3.LUT R9, R108, 0xffff, RZ, 0xc0, !PT ;  /* 0x0000ffff6c097812 */ /* 0x000fe400078ec0ff */
[----:B------:R-:W-:Y:S02]  /*29f30*/  LOP3.LUT R6, R6, 0xffff, RZ, 0xc0, !PT ;  /* 0x0000ffff06067812 */ /* 0x000fe400078ec0ff */
[----:B------:R-:W-:-:S02]  /*29f40*/  PRMT R48, R4, 0x3340, R53 ;  /* 0x0000334004307816 */ /* 0x000fc40000000035 */
[----:B------:R-:W-:Y:S02]  /*29f50*/  LOP3.LUT R53, R102, 0xffff, RZ, 0xc0, !PT ;  /* 0x0000ffff66357812 */ /* 0x000fe400078ec0ff */
[----:B------:R-:W-:Y:S02]  /*29f60*/  PRMT R81, R12, 0x3340, R9 ;  /* 0x000033400c517816 */ /* 0x000fe40000000009 */
[----:B------:R-:W-:Y:S02]  /*29f70*/  PRMT R3, R6, 0x3340, R3 ;  /* 0x0000334006037816 */ /* 0x000fe40000000003 */
[----:B------:R-:W-:Y:S02]  /*29f80*/  SHF.R.U32.HI R4, RZ, 0x8, R62 ;  /* 0x00000008ff047819 */ /* 0x000fe4000001163e */
[----:B------:R-:W-:Y:S02]  /*29f90*/  SHF.R.U32.HI R0, RZ, 0x8, R12 ;  /* 0x00000008ff007819 */ /* 0x000fe4000001160c */
[----:B------:R-:W-:-:S02]  /*29fa0*/  SHF.R.U32.HI R9, RZ, 0x8, R9 ;  /* 0x00000008ff097819 */ /* 0x000fc40000011609 */
[--C-:B------:R-:W-:Y:S02]  /*29fb0*/  PRMT R62, R62, 0x3340, R53.reuse ;  /* 0x000033403e3e7816 */ /* 0x100fe40000000035 */
[----:B------:R-:W-:Y:S02]  /*29fc0*/  SHF.R.U32.HI R6, RZ, 0x8, R164 ;  /* 0x00000008ff067819 */ /* 0x000fe400000116a4 */
[----:B------:R-:W-:Y:S02]  /*29fd0*/  SHF.R.U32.HI R53, RZ, 0x8, R53 ;  /* 0x00000008ff357819 */ /* 0x000fe40000011635 */
[----:B------:R-:W-:Y:S02]  /*29fe0*/  LOP3.LUT R0, R0, 0xffff, RZ, 0xc0, !PT ;  /* 0x0000ffff00007812 */ /* 0x000fe400078ec0ff */
[----:B------:R-:W-:Y:S02]  /*29ff0*/  LOP3.LUT R9, R9, 0xffff, RZ, 0xc0, !PT ;  /* 0x0000ffff09097812 */ /* 0x000fe400078ec0ff */
[----:B------:R-:W-:-:S02]  /*2a000*/  LOP3.LUT R61, R6, 0xffff, RZ, 0xc0, !PT ;  /* 0x0000ffff063d7812 */ /* 0x000fc400078ec0ff */
[----:B------:R-:W-:Y:S02]  /*2a010*/  LOP3.LUT R4, R4, 0xffff, RZ, 0xc0, !PT ;  /* 0x0000ffff04047812 */ /* 0x000fe400078ec0ff */
[----:B------:R-:W-:Y:S02]  /*2a020*/  LOP3.LUT R53, R53, 0xffff, RZ, 0xc0, !PT ;  /* 0x0000ffff35357812 */ /* 0x000fe400078ec0ff */
[----:B------:R-:W-:Y:S02]  /*2a030*/  PRMT R98, R0, 0x3340, R9 ;  /* 0x0000334000627816 */ /* 0x000fe40000000009 */
[----:B------:R-:W-:Y:S02]  /*2a040*/  PRMT R64, R61, 0x3340, R56 ;  /* 0x000033403d407816 */ /* 0x000fe40000000038 */
[----:B------:R-:W-:Y:S02]  /*2a050*/  LOP3.LUT R9, R112, 0xffff, RZ, 0xc0, !PT ;  /* 0x0000ffff70097812 */ /* 0x000fe400078ec0ff */
[----:B------:R-:W-:-:S02]  /*2a060*/  PRMT R67, R4, 0x3340, R53 ;  /* 0x0000334004437816 */ /* 0x000fc40000000035 */
[----:B------:R-:W-:Y:S02]  /*2a070*/  LOP3.LUT R61, R32, 0xffff, RZ, 0xc0, !PT ;  /* 0x0000ffff203d7812 */ /* 0x000fe400078ec0ff */
[----:B------:R-:W-:Y:S02]  /*2a080*/  SHF.R.U32.HI R4, RZ, 0x8, R11 ;  /* 0x00000008ff047819 */ /* 0x000fe4000001160b */
[--C-:B------:R-:W-:Y:S02]  /*2a090*/  SHF.R.U32.HI R10, RZ, 0x8, R106.reuse ;  /* 0x00000008ff0a7819 */ /* 0x100fe4000001166a */
[----:B------:R-:W-:Y:S02]  /*2a0a0*/  PRMT R56, R11, 0x3340, R106 ;  /* 0x000033400b387816 */ /* 0x000fe4000000006a */
[----:B------:R-:W-:Y:S02]  /*2a0b0*/  SHF.R.U32.HI R6, RZ, 0x8, R168 ;  /* 0x00000008ff067819 */ /* 0x000fe400000116a8 */
[----:B------:R-:W-:-:S02]  /*2a0c0*/  PRMT R53, R168, 0x3340, R31 ;  /* 0x00003340a8357816 */ /* 0x000fc4000000001f */
[----:B------:R-:W-:Y:S02]  /*2a0d0*/  SHF.R.U32.HI R11, RZ, 0x8, R31 ;  /* 0x00000008ff0b7819 */ /* 0x000fe4000001161f */
[----:B------:R-:W-:Y:S02]  /*2a0e0*/  PRMT R71, R14, 0x3340, R9 ;  /* 0x000033400e477816 */ /* 0x000fe40000000009 */
[--C-:B------:R-:W-:Y:S02]  /*2a0f0*/  PRMT R32, R170, 0x3340, R61.reuse ;  /* 0x00003340aa207816 */ /* 0x100fe4000000003d */
[----:B------:R-:W-:Y:S02]  /*2a100*/  SHF.R.U32.HI R31, RZ, 0x8, R61 ;  /* 0x00000008ff1f7819 */ /* 0x000fe4000001163d */
[----:B------:R-:W-:Y:S02]  /*2a110*/  SHF.R.U32.HI R0, RZ, 0x8, R14 ;  /* 0x00000008ff007819 */ /* 0x000fe4000001160e */
[----:B------:R-:W-:-:S02]  /*2a120*/  SHF.R.U32.HI R9, RZ, 0x8, R9 ;  /* 0x00000008ff097819 */ /* 0x000fc40000011609 */
[----:B------:R-:W-:Y:S02]  /*2a130*/  SHF.R.U32.HI R8, RZ, 0x8, R170 ;  /* 0x00000008ff087819 */ /* 0x000fe400000116aa */
[----:B------:R-:W-:Y:S02]  /*2a140*/  LOP3.LUT R61, R4, 0xffff, RZ, 0xc0, !PT ;  /* 0x0000ffff043d7812 */ /* 0x000fe400078ec0ff */
[----:B------:R-:W-:Y:S02]  /*2a150*/  LOP3.LUT R10, R10, 0xffff, RZ, 0xc0, !PT ;  /* 0x0000ffff0a0a7812 */ /* 0x000fe400078ec0ff */
[----:B------:R-:W-:Y:S02]  /*2a160*/  LOP3.LUT R6, R6, 0xffff, RZ, 0xc0, !PT ;  /* 0x0000ffff06067812 */ /* 0x000fe400078ec0ff */
[----:B------:R-:W-:Y:S02]  /*2a170*/  LOP3.LUT R11, R11, 0xffff, RZ, 0xc0, !PT ;  /* 0x0000ffff0b0b7812 */ /* 0x000fe400078ec0ff */
[----:B------:R-:W-:-:S02]  /*2a180*/  LOP3.LUT R0, R0, 0xffff, RZ, 0xc0, !PT ;  /* 0x0000ffff00007812 */ /* 0x000fc400078ec0ff */
[----:B------:R-:W-:Y:S02]  /*2a190*/  LOP3.LUT R9, R9, 0xffff, RZ, 0xc0, !PT ;  /* 0x0000ffff09097812 */ /* 0x000fe400078ec0ff */
[----:B------:R-:W-:Y:S02]  /*2a1a0*/  LOP3.LUT R8, R8, 0xffff, RZ, 0xc0, !PT ;  /* 0x0000ffff08087812 */ /* 0x000fe400078ec0ff */
[----:B------:R-:W-:Y:S02]  /*2a1b0*/  LOP3.LUT R31, R31, 0xffff, RZ, 0xc0, !PT ;  /* 0x0000ffff1f1f7812 */ /* 0x000fe400078ec0ff */
[----:B------:R-:W-:Y:S02]  /*2a1c0*/  PRMT R61, R61, 0x3340, R10 ;  /* 0x000033403d3d7816 */ /* 0x000fe4000000000a */
[----:B------:R-:W-:Y:S02]  /*2a1d0*/  SHF.R.U32.HI R4, RZ, 0x8, R13 ;  /* 0x00000008ff047819 */ /* 0x000fe4000001160d */
[----:B------:R-:W-:-:S02]  /*2a1e0*/  SHF.R.U32.HI R10, RZ, 0x8, R110 ;  /* 0x00000008ff0a7819 */ /* 0x000fc4000001166e */
[----:B------:R-:W-:Y:S02]  /*2a1f0*/  PRMT R58, R6, 0x3340, R11 ;  /* 0x00003340063a7816 */ /* 0x000fe4000000000b */
[----:B------:R-:W-:Y:S02]  /*2a200*/  SHF.R.U32.HI R6, RZ, 0x8, R172 ;  /* 0x00000008ff067819 */ /* 0x000fe400000116ac */
[----:B------:R-:W-:Y:S02]  /*2a210*/  SHF.R.U32.HI R11, RZ, 0x8, R97 ;  /* 0x00000008ff0b7819 */ /* 0x000fe40000011661 */
[----:B------:R-:W-:Y:S02]  /*2a220*/  PRMT R92, R0, 0x3340, R9 ;  /* 0x00003340005c7816 */ /* 0x000fe40000000009 */
[----:B------:R-:W-:Y:S02]  /*2a230*/  PRMT R31, R8, 0x3340, R31 ;  /* 0x00003340081f7816 */ /* 0x000fe4000000001f */
[----:B------:R-:W-:-:S02]  /*2a240*/  LOP3.LUT R16, R16, 0xffff, RZ, 0xc0, !PT ;  /* 0x0000ffff10107812 */ /* 0x000fc400078ec0ff */
[----:B------:R-:W-:Y:S02]  /*2a250*/  LOP3.LUT R9, R116, 0xffff, RZ, 0xc0, !PT ;  /* 0x0000ffff74097812 */ /* 0x000fe400078ec0ff */
[----:B------:R-:W-:Y:S02]  /*2a260*/  SHF.R.U32.HI R8, RZ, 0x8, R174 ;  /* 0x00000008ff087819 */ /* 0x000fe400000116ae */
[--C-:B------:R-:W-:Y:S02]  /*2a270*/  SHF.R.U32.HI R12, RZ, 0x8, R99.reuse ;  /* 0x00000008ff0c7819 */ /* 0x100fe40000011663 */
[----:B------:R-:W-:Y:S02]  /*2a280*/  LOP3.LUT R13, R4, 0xffff, RZ, 0xc0, !PT ;  /* 0x0000ffff040d7812 */ /* 0x000fe400078ec0ff */
[----:B------:R-:W-:Y:S02]  /*2a290*/  LOP3.LUT R10, R10, 0xffff, RZ, 0xc0, !PT ;  /* 0x0000ffff0a0a7812 */ /* 0x000fe400078ec0ff */
[----:B------:R-:W-:-:S02]  /*2a2a0*/  PRMT R68, R174, 0x3340, R99 ;  /* 0x00003340ae447816 */ /* 0x000fc40000000063 */
[----:B------:R-:W-:Y:S02]  /*2a2b0*/  LOP3.LUT R6, R6, 0xffff, RZ, 0xc0, !PT ;  /* 0x0000ffff06067812 */ /* 0x000fe400078ec0ff */
[----:B------:R-:W-:Y:S02]  /*2a2c0*/  LOP3.LUT R11, R11, 0xffff, RZ, 0xc0, !PT ;  /* 0x0000ffff0b0b7812 */ /* 0x000fe400078ec0ff */
[----:B------:R-:W-:Y:S02]  /*2a2d0*/  LOP3.LUT R15, R15, 0xffff, RZ, 0xc0, !PT ;  /* 0x0000ffff0f0f7812 */ /* 0x000fe400078ec0ff */
[----:B------:R-:W-:Y:S02]  /*2a2e0*/  PRMT R41, R41, 0x3340, R94 ;  /* 0x0000334029297816 */ /* 0x000fe4000000005e */
[----:B------:R-:W-:Y:S02]  /*2a2f0*/  LOP3.LUT R176, R176, 0xffff, RZ, 0xc0, !PT ;  /* 0x0000ffffb0b07812 */ /* 0x000fe400078ec0ff */
[----:B------:R-:W-:-:S02]  /*2a300*/  LOP3.LUT R39, R39, 0xffff, RZ, 0xc0, !PT ;  /* 0x0000ffff27277812 */ /* 0x000fc400078ec0ff */
[----:B------:R-:W-:Y:S02]  /*2a310*/  PRMT R99, R16, 0x3340, R9 ;  /* 0x0000334010637816 */ /* 0x000fe40000000009 */
[----:B------:R-:W-:Y:S01]  /*2a320*/  ISETP.GE.AND P3, PT, R35, UR4, PT ;  /* 0x0000000423007c0c */ /* 0x000fe2000bf66270 */
[----:B------:R-:W-:Y:S01]  /*2a330*/  ULDC UR4, c[0x0][0x244] ;  /* 0x0000910000047ab9 */ /* 0x000fe20000000800 */
[----:B------:R-:W-:Y:S02]  /*2a340*/  LOP3.LUT R77, R8, 0xffff, RZ, 0xc0, !PT ;  /* 0x0000ffff084d7812 */ /* 0x000fe400078ec0ff */
[----:B------:R-:W-:Y:S02]  /*2a350*/  LOP3.LUT R12, R12, 0xffff, RZ, 0xc0, !PT ;  /* 0x0000ffff0c0c7812 */ /* 0x000fe400078ec0ff */
[----:B------:R-:W-:Y:S02]  /*2a360*/  PRMT R94, R13, 0x3340, R10 ;  /* 0x000033400d5e7816 */ /* 0x000fe4000000000a */
[----:B------:R-:W-:-:S02]  /*2a370*/  SHF.R.U32.HI R0, RZ, 0x8, R16 ;  /* 0x00000008ff007819 */ /* 0x000fc40000011610 */
[----:B------:R-:W-:Y:S02]  /*2a380*/  SHF.R.U32.HI R9, RZ, 0x8, R9 ;  /* 0x00000008ff097819 */ /* 0x000fe40000011609 */
[----:B------:R-:W-:Y:S02]  /*2a390*/  PRMT R35, R5, 0x3340, R90 ;  /* 0x0000334005237816 */ /* 0x000fe4000000005a */
[----:B------:R-:W-:Y:S02]  /*2a3a0*/  LOP3.LUT R178, R178, 0xffff, RZ, 0xc0, !PT ;  /* 0x0000ffffb2b27812 */ /* 0x000fe400078ec0ff */
[----:B------:R-:W-:Y:S02]  /*2a3b0*/  LOP3.LUT R13, R40, 0xffff, RZ, 0xc0, !PT ;  /* 0x0000ffff280d7812 */ /* 0x000fe400078ec0ff */
[----:B------:R-:W-:Y:S02]  /*2a3c0*/  PRMT R90, R6, 0x3340, R11 ;  /* 0x00003340065a7816 */ /* 0x000fe4000000000b */
[----:B------:R-:W-:-:S02]  /*2a3d0*/  SHF.R.U32.HI R4, RZ, 0x8, R15 ;  /* 0x00000008ff047819 */ /* 0x000fc4000001160f */
[----:B------:R-:W-:Y:S02]  /*2a3e0*/  SHF.R.U32.HI R10, RZ, 0x8, R114 ;  /* 0x00000008ff0a7819 */ /* 0x000fe40000011672 */
[----:B------:R-:W-:Y:S02]  /*2a3f0*/  SHF.R.U32.HI R6, RZ, 0x8, R176 ;  /* 0x00000008ff067819 */ /* 0x000fe400000116b0 */
[----:B------:R-:W-:Y:S02]  /*2a400*/  SHF.R.U32.HI R11, RZ, 0x8, R39 ;  /* 0x00000008ff0b7819 */ /* 0x000fe40000011627 */
[----:B------:R-:W-:Y:S02]  /*2a410*/  PRMT R77, R77, 0x3340, R12 ;  /* 0x000033404d4d7816 */ /* 0x000fe4000000000c */
[----:B------:R-:W-:Y:S02]  /*2a420*/  LOP3.LUT R0, R0, 0xffff, RZ, 0xc0, !PT ;  /* 0x0000ffff00007812 */ /* 0x000fe400078ec0ff */
[----:B------:R-:W-:-:S02]  /*2a430*/  LOP3.LUT R9, R9, 0xffff, RZ, 0xc0, !PT ;  /* 0x0000ffff09097812 */ /* 0x000fc400078ec0ff */
[--C-:B------:R-:W-:Y:S02]  /*2a440*/  PRMT R40, R178, 0x3340, R13.reuse ;  /* 0x00003340b2287816 */ /* 0x100fe4000000000d */
        /* <DEDUP_REMOVED lines=8> */
[----:B------:R-:W-:Y:S02]  /*2a4d0*/  LOP3.LUT R18, R18, 0xffff, RZ, 0xc0, !PT ;  /* 0x0000ffff12127812 */ /* 0x000fe400078ec0ff */
[----:B------:R-:W-:Y:S02]  /*2a4e0*/  LOP3.LUT R9, R120, 0xffff, RZ, 0xc0, !PT ;  /* 0x0000ffff78097812 */ /* 0x000fe400078ec0ff */
[----:B------:R-:W-:-:S02]  /*2a4f0*/  PRMT R88, R13, 0x3340, R10 ;  /* 0x000033400d587816 */ /* 0x000fc4000000000a */
[----:B------:R-:W-:Y:S02]  /*2a500*/  LOP3.LUT R17, R17, 0xffff, RZ, 0xc0, !PT ;  /* 0x0000ffff11117812 */ /* 0x000fe400078ec0ff */
[----:B------:R-:W-:Y:S02]  /*2a510*/  PRMT R65, R176, 0x3340, R39 ;  /* 0x00003340b0417816 */ /* 0x000fe40000000027 */
[----:B------:R-:W-:Y:S02]  /*2a520*/  PRMT R70, R6, 0x3340, R11 ;  /* 0x0000334006467816 */ /* 0x000fe4000000000b */
[----:B------:R-:W-:Y:S02]  /*2a530*/  LOP3.LUT R13, R95, 0xffff, RZ, 0xc0, !PT ;  /* 0x0000ffff5f0d7812 */ /* 0x000fe400078ec0ff */
[----:B------:R-:W-:Y:S02]  /*2a540*/  LOP3.LUT R39, R8, 0xffff, RZ, 0xc0, !PT ;  /* 0x0000ffff08277812 */ /* 0x000fe400078ec0ff */
[----:B------:R-:W-:-:S02]  /*2a550*/  LOP3.LUT R12, R12, 0xffff, RZ, 0xc0, !PT ;  /* 0x0000ffff0c0c7812 */ /* 0x000fc400078ec0ff */
[----:B------:R-:W-:Y:S02]  /*2a560*/  SHF.R.U32.HI R6, RZ, 0x8, R180 ;  /* 0x00000008ff067819 */ /* 0x000fe400000116b4 */
[--C-:B------:R-:W-:Y:S02]  /*2a570*/  PRMT R95, R180, 0x3340, R93.reuse ;  /* 0x00003340b45f7816 */ /* 0x100fe4000000005d */
[----:B------:R-:W-:Y:S02]  /*2a580*/  SHF.R.U32.HI R11, RZ, 0x8, R93 ;  /* 0x00000008ff0b7819 */ /* 0x000fe4000001165d */
        /* <DEDUP_REMOVED lines=28> */
[----:B------:R-:W-:Y:S02]  /*2a750*/  SHF.R.U32.HI R4, RZ, 0x8, R19 ;  /* 0x00000008ff047819 */ /* 0x000fe40000011613 */
[----:B------:R-:W-:Y:S02]  /*2a760*/  SHF.R.U32.HI R10, RZ, 0x8, R122 ;  /* 0x00000008ff0a7819 */ /* 0x000fe4000001167a */
[----:B------:R-:W-:Y:S02]  /*2a770*/  LOP3.LUT R20, R20, 0xffff, RZ, 0xc0, !PT ;  /* 0x0000ffff14147812 */ /* 0x000fe400078ec0ff */
[----:B------:R-:W-:Y:S02]  /*2a780*/  LOP3.LUT R9, R124, 0xffff, RZ, 0xc0, !PT ;  /* 0x0000ffff7c097812 */ /* 0x000fe400078ec0ff */
[----:B------:R-:W-:-:S02]  /*2a790*/  PRMT R83, R184, 0x3340, R11 ;  /* 0x00003340b8537816 */ /* 0x000fc4000000000b */
[----:B------:R-:W-:Y:S02]  /*2a7a0*/  PRMT R29, R152, 0x3340, R113 ;  /* 0x00003340981d7816 */ /* 0x000fe40000000071 */
[----:B------:R-:W-:Y:S02]  /*2a7b0*/  PRMT R102, R15, 0x3340, R12 ;  /* 0x000033400f667816 */ /* 0x000fe4000000000c */
[----:B------:R-:W-:Y:S02]  /*2a7c0*/  SHF.R.U32.HI R6, RZ, 0x8, R184 ;  /* 0x00000008ff067819 */ /* 0x000fe400000116b8 */
[----:B------:R-:W-:Y:S02]  /*2a7d0*/  SHF.R.U32.HI R11, RZ, 0x8, R11 ;  /* 0x00000008ff0b7819 */ /* 0x000fe4000001160b */
[----:B------:R-:W-:Y:S02]  /*2a7e0*/  SHF.R.U32.HI R8, RZ, 0x8, R186 ;  /* 0x00000008ff087819 */ /* 0x000fe400000116ba */
[----:B------:R-:W-:-:S02]  /*2a7f0*/  SHF.R.U32.HI R12, RZ, 0x8, R47 ;  /* 0x00000008ff0c7819 */ /* 0x000fc4000001162f */
[----:B------:R-:W-:Y:S02]  /*2a800*/  LOP3.LUT R13, R4, 0xffff, RZ, 0xc0, !PT ;  /* 0x0000ffff040d7812 */ /* 0x000fe400078ec0ff */
[----:B------:R-:W-:Y:S02]  /*2a810*/  LOP3.LUT R10, R10, 0xffff, RZ, 0xc0, !PT ;  /* 0x0000ffff0a0a7812 */ /* 0x000fe400078ec0ff */
[----:B------:R-:W-:Y:S02]  /*2a820*/  PRMT R113, R20, 0x3340, R9 ;  /* 0x0000334014717816 */ /* 0x000fe40000000009 */
[----:B------:R-:W-:Y:S02]  /*2a830*/  LOP3.LUT R21, R21, 0xffff, RZ, 0xc0, !PT ;  /* 0x0000ffff15157812 */ /* 0x000fe400078ec0ff */
[----:B------:R-:W-:Y:S02]  /*2a840*/  LOP3.LUT R126, R126, 0xffff, RZ, 0xc0, !PT ;  /* 0x0000ffff7e7e7812 */ /* 0x000fe400078ec0ff */
[----:B------:R-:W-:-:S02]  /*2a850*/  SHF.R.U32.HI R0, RZ, 0x8, R20 ;  /* 0x00000008ff007819 */ /* 0x000fc40000011614 */
[----:B------:R-:W-:Y:S02]  /*2a860*/  SHF.R.U32.HI R9, RZ, 0x8, R9 ;  /* 0x00000008ff097819 */ /* 0x000fe40000011609 */
[----:B------:R-:W-:Y:S02]  /*2a870*/  PRMT R26, R186, 0x3340, R47 ;  /* 0x00003340ba1a7816 */ /* 0x000fe4000000002f */
[----:B------:R-:W-:Y:S02]  /*2a880*/  LOP3.LUT R6, R6, 0xffff, RZ, 0xc0, !PT ;  /* 0x0000ffff06067812 */ /* 0x000fe400078ec0ff */
[----:B------:R-:W-:Y:S02]  /*2a890*/  LOP3.LUT R11, R11, 0xffff, RZ, 0xc0, !PT ;  /* 0x0000ffff0b0b7812 */ /* 0x000fe400078ec0ff */
[----:B------:R-:W-:Y:S02]  /*2a8a0*/  LOP3.LUT R47, R8, 0xffff, RZ, 0xc0, !PT ;  /* 0x0000ffff082f7812 */ /* 0x000fe400078ec0ff */
[----:B------:R-:W-:-:S02]  /*2a8b0*/  LOP3.LUT R12, R12, 0xffff, RZ, 0xc0, !PT ;  /* 0x0000ffff0c0c7812 */ /* 0x000fc400078ec0ff */
[----:B------:R-:W-:Y:S02]  /*2a8c0*/  PRMT R100, R13, 0x3340, R10 ;  /* 0x000033400d647816 */ /* 0x000fe4000000000a */
[----:B------:R-:W-:Y:S02]  /*2a8d0*/  LOP3.LUT R188, R188, 0xffff, RZ, 0xc0, !PT ;  /* 0x0000ffffbcbc7812 */ /* 0x000fe400078ec0ff */
[----:B------:R-:W-:Y:S02]  /*2a8e0*/  LOP3.LUT R103, R103, 0xffff, RZ, 0xc0, !PT ;  /* 0x0000ffff67677812 */ /* 0x000fe400078ec0ff */
[----:B------:R-:W-:Y:S02]  /*2a8f0*/  LOP3.LUT R190, R190, 0xffff, RZ, 0xc0, !PT ;  /* 0x0000ffffbebe7812 */ /* 0x000fe400078ec0ff */
[----:B------:R-:W-:Y:S02]  /*2a900*/  SHF.R.U32.HI R4, RZ, 0x8, R21 ;  /* 0x00000008ff047819 */ /* 0x000fe40000011615 */
[----:B------:R-:W-:-:S02]  /*2a910*/  SHF.R.U32.HI R10, RZ, 0x8, R126 ;  /* 0x00000008ff0a7819 */ /* 0x000fc4000001167e */
[----:B------:R-:W-:Y:S02]  /*2a920*/  LOP3.LUT R0, R0, 0xffff, RZ, 0xc0, !PT ;  /* 0x0000ffff00007812 */ /* 0x000fe400078ec0ff */
[----:B------:R-:W-:Y:S02]  /*2a930*/  LOP3.LUT R9, R9, 0xffff, RZ, 0xc0, !PT ;  /* 0x0000ffff09097812 */ /* 0x000fe400078ec0ff */
[----:B------:R-:W-:Y:S02]  /*2a940*/  PRMT R96, R6, 0x3340, R11 ;  /* 0x0000334006607816 */ /* 0x000fe4000000000b */
[----:B------:R-:W-:Y:S02]  /*2a950*/  PRMT R47, R47, 0x3340, R12 ;  /* 0x000033402f2f7816 */ /* 0x000fe4000000000c */
[----:B------:R-:W-:Y:S02]  /*2a960*/  SHF.R.U32.HI R6, RZ, 0x8, R188 ;  /* 0x00000008ff067819 */ /* 0x000fe400000116bc */
[----:B------:R-:W-:-:S02]  /*2a970*/  SHF.R.U32.HI R11, RZ, 0x8, R103 ;  /* 0x00000008ff0b7819 */ /* 0x000fc40000011667 */
[----:B------:R-:W-:Y:S02]  /*2a980*/  SHF.R.U32.HI R8, RZ, 0x8, R190 ;  /* 0x00000008ff087819 */ /* 0x000fe400000116be */
[----:B------:R-:W-:Y:S02]  /*2a990*/  SHF.R.U32.HI R12, RZ, 0x8, R105 ;  /* 0x00000008ff0c7819 */ /* 0x000fe40000011669 */
[----:B------:R-:W-:Y:S02]  /*2a9a0*/  LOP3.LUT R13, R4, 0xffff, RZ, 0xc0, !PT ;  /* 0x0000ffff040d7812 */ /* 0x000fe400078ec0ff */
[----:B------:R-:W-:Y:S02]  /*2a9b0*/  LOP3.LUT R10, R10, 0xffff, RZ, 0xc0, !PT ;  /* 0x0000ffff0a0a7812 */ /* 0x000fe400078ec0ff */
[----:B------:R-:W-:Y:S02]  /*2a9c0*/  PRMT R124, R0, 0x3340, R9 ;  /* 0x00003340007c7816 */ /* 0x000fe40000000009 */
[----:B------:R-:W-:-:S02]  /*2a9d0*/  LOP3.LUT R22, R22, 0xffff, RZ, 0xc0, !PT ;  /* 0x0000ffff16167812 */ /* 0x000fc400078ec0ff */
[----:B------:R-:W-:Y:S02]  /*2a9e0*/  LOP3.LUT R9, R128, 0xffff, RZ, 0xc0, !PT ;  /* 0x0000ffff80097812 */ /* 0x000fe400078ec0ff */
[----:B------:R-:W-:Y:S02]  /*2a9f0*/  LOP3.LUT R23, R23, 0xffff, RZ, 0xc0, !PT ;  /* 0x0000ffff17177812 */ /* 0x000fe400078ec0ff */
[----:B------:R-:W-:Y:S02]  /*2aa00*/  LOP3.LUT R130, R130, 0xffff, RZ, 0xc0, !PT ;  /* 0x0000ffff82827812 */ /* 0x000fe400078ec0ff */
[----:B------:R-:W-:Y:S02]  /*2aa10*/  PRMT R87, R19, 0x3340, R122 ;  /* 0x0000334013577816 */ /* 0x000fe4000000007a */
[----:B------:R-:W-:Y:S02]  /*2aa20*/  LOP3.LUT R6, R6, 0xffff, RZ, 0xc0, !PT ;  /* 0x0000ffff06067812 */ /* 0x000fe400078ec0ff */
[----:B------:R-:W-:-:S02]  /*2aa30*/  LOP3.LUT R11, R11, 0xffff, RZ, 0xc0, !PT ;  /* 0x0000ffff0b0b7812 */ /* 0x000fc400078ec0ff */
[----:B------:R-:W-:Y:S02]  /*2aa40*/  PRMT R59, R164, 0x3340, R107 ;  /* 0x00003340a43b7816 */ /* 0x000fe4000000006b */
        /* <DEDUP_REMOVED lines=9> */
[----:B------:R-:W-:Y:S02]  /*2aae0*/  PRMT R97, R17, 0x3340, R118 ;  /* 0x0000334011617816 */ /* 0x000fe40000000076 */
[----:B------:R-:W-:-:S02]  /*2aaf0*/  SHF.R.U32.HI R0, RZ, 0x8, R22 ;  /* 0x00000008ff007819 */ /* 0x000fc40000011616 */
[----:B------:R-:W-:Y:S02]  /*2ab00*/  SHF.R.U32.HI R9, RZ, 0x8, R9 ;  /* 0x00000008ff097819 */ /* 0x000fe40000011609 */
[----:B------:R-:W-:Y:S02]  /*2ab10*/  SHF.R.U32.HI R4, RZ, 0x8, R23 ;  /* 0x00000008ff047819 */ /* 0x000fe40000011617 */
[----:B------:R-:W-:Y:S02]  /*2ab20*/  SHF.R.U32.HI R10, RZ, 0x8, R130 ;  /* 0x00000008ff0a7819 */ /* 0x000fe40000011682 */
[----:B------:R-:W-:Y:S02]  /*2ab30*/  PRMT R118, R6, 0x3340, R11 ;  /* 0x0000334006767816 */ /* 0x000fe4000000000b */
[----:B------:R-:W-:Y:S02]  /*2ab40*/  PRMT R116, R15, 0x3340, R12 ;  /* 0x000033400f747816 */ /* 0x000fe4000000000c */
[----:B------:R-:W-:-:S02]  /*2ab50*/  PRMT R101, R192, 0x3340, R27 ;  /* 0x00003340c0657816 */ /* 0x000fc4000000001b */
[----:B------:R-:W-:Y:S02]  /*2ab60*/  SHF.R.U32.HI R11, RZ, 0x8, R27 ;  /* 0x00000008ff0b7819 */ /* 0x000fe4000001161b */
[----:B------:R-:W-:Y:S02]  /*2ab70*/  SHF.R.U32.HI R8, RZ, 0x8, R194 ;  /* 0x00000008ff087819 */ /* 0x000fe400000116c2 */
[--C-:B------:R-:W-:Y:S02]  /*2ab80*/  PRMT R27, R194, 0x3340, R13.reuse ;  /* 0x00003340c21b7816 */ /* 0x100fe4000000000d */
[----:B------:R-:W-:Y:S02]  /*2ab90*/  SHF.R.U32.HI R12, RZ, 0x8, R13 ;  /* 0x00000008ff0c7819 */ /* 0x000fe4000001160d */
[----:B------:R-:W-:Y:S02]  /*2aba0*/  LOP3.LUT R0, R0, 0xffff, RZ, 0xc0, !PT ;  /* 0x0000ffff00007812 */ /* 0x000fe400078ec0ff */
[----:B------:R-:W-:-:S02]  /*2abb0*/  LOP3.LUT R9, R9, 0xffff, RZ, 0xc0, !PT ;  /* 0x0000ffff09097812 */ /* 0x000fc400078ec0ff */
[----:B------:R-:W-:Y:S02]  /*2abc0*/  LOP3.LUT R13, R4, 0xffff, RZ, 0xc0, !PT ;  /* 0x0000ffff040d7812 */ /* 0x000fe400078ec0ff */
[----:B------:R-:W-:Y:S02]  /*2abd0*/  LOP3.LUT R10, R10, 0xffff, RZ, 0xc0, !PT ;  /* 0x0000ffff0a0a7812 */ /* 0x000fe400078ec0ff */
[----:B------:R-:W-:Y:S02]  /*2abe0*/  LOP3.LUT R15, R8, 0xffff, RZ, 0xc0, !PT ;  /* 0x0000ffff080f7812 */ /* 0x000fe400078ec0ff */
[----:B------:R-:W-:Y:S02]  /*2abf0*/  LOP3.LUT R12, R12, 0xffff, RZ, 0xc0, !PT ;  /* 0x0000ffff0c0c7812 */ /* 0x000fe400078ec0ff */
[----:B------:R-:W-:Y:S02]  /*2ac00*/  PRMT R120, R0, 0x3340, R9 ;  /* 0x0000334000787816 */ /* 0x000fe40000000009 */
[----:B------:R-:W-:-:S02]  /*2ac10*/  PRMT R114, R13, 0x3340, R10 ;  /* 0x000033400d727816 */ /* 0x000fc4000000000a */
[----:B------:R-:W-:Y:S02]  /*2ac20*/  LOP3.LUT R196, R196, 0xffff, RZ, 0xc0, !PT ;  /* 0x0000ffffc4c47812 */ /* 0x000fe400078ec0ff */
[----:B------:R-:W-:Y:S02]  /*2ac30*/  LOP3.LUT R89, R89, 0xffff, RZ, 0xc0, !PT ;  /* 0x0000ffff59597812 */ /* 0x000fe400078ec0ff */
[----:B------:R-:W-:Y:S02]  /*2ac40*/  LOP3.LUT R216, R216, 0xffff, RZ, 0xc0, !PT ;  /* 0x0000ffffd8d87812 */ /* 0x000fe400078ec0ff */
[----:B------:R-:W-:Y:S02]  /*2ac50*/  LOP3.LUT R198, R198, 0xffff, RZ, 0xc0, !PT ;  /* 0x0000ffffc6c67812 */ /* 0x000fe400078ec0ff */
[----:B------:R-:W-:Y:S02]  /*2ac60*/  LOP3.LUT R9, R132, 0xffff, RZ, 0xc0, !PT ;  /* 0x0000ffff84097812 */ /* 0x000fe400078ec0ff */
[----:B------:R-:W-:-:S02]  /*2ac70*/  LOP3.LUT R13, R91, 0xffff, RZ, 0xc0, !PT ;  /* 0x0000ffff5b0d7812 */ /* 0x000fc400078ec0ff */
[----:B------:R-:W-:Y:S02]  /*2ac80*/  PRMT R0, R15, 0x3340, R12 ;  /* 0x000033400f007816 */ /* 0x000fe4000000000c */
[----:B------:R-:W-:Y:S02]  /*2ac90*/  PRMT R37, R156, 0x3340, R117 ;  /* 0x000033409c257816 */ /* 0x000fe40000000075 */
[--C-:B------:R-:W-:Y:S02]  /*2aca0*/  PRMT R91, R196, 0x3340, R89.reuse ;  /* 0x00003340c45b7816 */ /* 0x100fe40000000059 */
[----:B------:R-:W-:Y:S02]  /*2acb0*/  SHF.R.U32.HI R12, RZ, 0x8, R89 ;  /* 0x00000008ff0c7819 */ /* 0x000fe40000011659 */
[--C-:B------:R-:W-:Y:S02]  /*2acc0*/  PRMT R117, R216, 0x3340, R9.reuse ;  /* 0x00003340d8757816 */ /* 0x100fe40000000009 */
[----:B------:R-:W-:-:S02]  /*2acd0*/  SHF.R.U32.HI R10, RZ, 0x8, R9 ;  /* 0x00000008ff0a7819 */ /* 0x000fc40000011609 */
[--C-:B------:R-:W-:Y:S02]  /*2ace0*/  PRMT R89, R198, 0x3340, R13.reuse ;  /* 0x00003340c6597816 */ /* 0x100fe4000000000d */
[----:B------:R-:W-:Y:S02]  /*2acf0*/  SHF.R.U32.HI R9, RZ, 0x8, R198 ;  /* 0x00000008ff097819 */ /* 0x000fe400000116c6 */
[----:B------:R-:W-:Y:S02]  /*2ad00*/  SHF.R.U32.HI R13, RZ, 0x8, R13 ;  /* 0x00000008ff0d7819 */ /* 0x000fe4000001160d */
[----:B------:R-:W-:Y:S02]  /*2ad10*/  SHF.R.U32.HI R4, RZ, 0x8, R216 ;  /* 0x00000008ff047819 */ /* 0x000fe400000116d8 */
[----:B------:R-:W-:Y:S02]  /*2ad20*/  PRMT R28, R162, 0x3340, R111 ;  /* 0x00003340a21c7816 */ /* 0x000fe4000000006f */
[----:B------:R-:W-:-:S02]  /*2ad30*/  PRMT R111, R21, 0x3340, R126 ;  /* 0x00003340156f7816 */ /* 0x000fc4000000007e */
[----:B------:R-:W-:Y:S02]  /*2ad40*/  SHF.R.U32.HI R6, RZ, 0x8, R192 ;  /* 0x00000008ff067819 */ /* 0x000fe400000116c0 */
[----:B------:R-:W-:Y:S02]  /*2ad50*/  SHF.R.U32.HI R8, RZ, 0x8, R196 ;  /* 0x00000008ff087819 */ /* 0x000fe400000116c4 */
        /* <DEDUP_REMOVED lines=8> */
[----:B------:R-:W-:Y:S02]  /*2ade0*/  LOP3.LUT R12, R12, 0xffff, RZ, 0xc0, !PT ;  /* 0x0000ffff0c0c7812 */ /* 0x000fe400078ec0ff */
[----:B------:R-:W-:-:S02]  /*2adf0*/  PRMT R126, R126, 0x3340, R13 ;  /* 0x000033407e7e7816 */ /* 0x000fc4000000000d */
[----:B------:R-:W-:Y:S02]  /*2ae00*/  PRMT R109, R188, 0x3340, R103 ;  /* 0x00003340bc6d7816 */ /* 0x000fe40000000067 */
[----:B------:R-:W-:Y:S02]  /*2ae10*/  LOP3.LUT R217, R217, 0xffff, RZ, 0xc0, !PT ;  /* 0x0000ffffd9d97812 */ /* 0x000fe400078ec0ff */
[----:B------:R-:W-:Y:S02]  /*2ae20*/  LOP3.LUT R134, R134, 0xffff, RZ, 0xc0, !PT ;  /* 0x0000ffff86867812 */ /* 0x000fe400078ec0ff */
[----:B------:R-:W-:Y:S02]  /*2ae30*/  PRMT R132, R15, 0x3340, R10 ;  /* 0x000033400f847816 */ /* 0x000fe4000000000a */
[----:B------:R-:W-:Y:S02]  /*2ae40*/  LOP3.LUT R218, R218, 0xffff, RZ, 0xc0, !PT ;  /* 0x0000ffffdada7812 */ /* 0x000fe400078ec0ff */
[----:B------:R-:W-:-:S02]  /*2ae50*/  LOP3.LUT R200, R200, 0xffff, RZ, 0xc0, !PT ;  /* 0x0000ffffc8c87812 */ /* 0x000fc400078ec0ff */
[----:B------:R-:W-:Y:S02]  /*2ae60*/  LOP3.LUT R9, R136, 0xffff, RZ, 0xc0, !PT ;  /* 0x0000ffff88097812 */ /* 0x000fe400078ec0ff */
[----:B------:R-:W-:Y:S02]  /*2ae70*/  LOP3.LUT R13, R72, 0xffff, RZ, 0xc0, !PT ;  /* 0x0000ffff480d7812 */ /* 0x000fe400078ec0ff */
[----:B------:R-:W-:Y:S02]  /*2ae80*/  PRMT R103, R190, 0x3340, R105 ;  /* 0x00003340be677816 */ /* 0x000fe40000000069 */
        /* <DEDUP_REMOVED lines=8> */
[----:B------:R-:W-:-:S02]  /*2af10*/  PRMT R121, R218, 0x3340, R9 ;  /* 0x00003340da797816 */ /* 0x000fc40000000009 */
[----:B------:R-:W-:Y:S02]  /*2af20*/  SHF.R.U32.HI R10, RZ, 0x8, R9 ;  /* 0x00000008ff0a7819 */ /* 0x000fe40000011609 */
[--C-:B------:R-:W-:Y:S02]  /*2af30*/  PRMT R75, R200, 0x3340, R13.reuse ;  /* 0x00003340c84b7816 */ /* 0x100fe4000000000d */
[----:B------:R-:W-:Y:S02]  /*2af40*/  SHF.R.U32.HI R12, RZ, 0x8, R13 ;  /* 0x00000008ff0c7819 */ /* 0x000fe4000001160d */
[----:B------:R-:W-:Y:S02]  /*2af50*/  SHF.R.U32.HI R9, RZ, 0x8, R202 ;  /* 0x00000008ff097819 */ /* 0x000fe400000116ca */
[--C-:B------:R-:W-:Y:S02]  /*2af60*/  SHF.R.U32.HI R13, RZ, 0x8, R15.reuse ;  /* 0x00000008ff0d7819 */ /* 0x100fe4000001160f */
[----:B------:R-:W-:-:S02]  /*2af70*/  PRMT R72, R202, 0x3340, R15 ;  /* 0x00003340ca487816 */ /* 0x000fc4000000000f */
[----:B------:R-:W-:Y:S02]  /*2af80*/  LOP3.LUT R6, R6, 0xffff, RZ, 0xc0, !PT ;  /* 0x0000ffff06067812 */ /* 0x000fe400078ec0ff */
[----:B------:R-:W-:Y:S02]  /*2af90*/  LOP3.LUT R11, R11, 0xffff, RZ, 0xc0, !PT ;  /* 0x0000ffff0b0b7812 */ /* 0x000fe400078ec0ff */
[----:B------:R-:W-:Y:S02]  /*2afa0*/  LOP3.LUT R15, R4, 0xffff, RZ, 0xc0, !PT ;  /* 0x0000ffff040f7812 */ /* 0x000fe400078ec0ff */
[----:B------:R-:W-:Y:S02]  /*2afb0*/  LOP3.LUT R219, R219, 0xffff, RZ, 0xc0, !PT ;  /* 0x0000ffffdbdb7812 */ /* 0x000fe400078ec0ff */
[----:B------:R-:W-:Y:S02]  /*2afc0*/  LOP3.LUT R138, R138, 0xffff, RZ, 0xc0, !PT ;  /* 0x0000ffff8a8a7812 */ /* 0x000fe400078ec0ff */
[----:B------:R-:W-:-:S02]  /*2afd0*/  SHF.R.U32.HI R8, RZ, 0x8, R200 ;  /* 0x00000008ff087819 */ /* 0x000fc400000116c8 */
[----:B------:R-:W-:Y:S02]  /*2afe0*/  LOP3.LUT R4, R9, 0xffff, RZ, 0xc0, !PT ;  /* 0x0000ffff09047812 */ /* 0x000fe400078ec0ff */
[----:B------:R-:W-:Y:S02]  /*2aff0*/  LOP3.LUT R13, R13, 0xffff, RZ, 0xc0, !PT ;  /* 0x0000ffff0d0d7812 */ /* 0x000fe400078ec0ff */
[----:B------:R-:W-:Y:S02]  /*2b000*/  LOP3.LUT R10, R10, 0xffff, RZ, 0xc0, !PT ;  /* 0x0000ffff0a0a7812 */ /* 0x000fe400078ec0ff */
[----:B------:R-:W-:Y:S02]  /*2b010*/  PRMT R34, R33, 0x3340, R34 ;  /* 0x0000334021227816 */ /* 0x000fe40000000022 */
[----:B------:R-:W-:Y:S02]  /*2b020*/  PRMT R33, R158, 0x3340, R119 ;  /* 0x000033409e217816 */ /* 0x000fe40000000077 */
[----:B------:R-:W-:-:S02]  /*2b030*/  PRMT R128, R6, 0x3340, R11 ;  /* 0x0000334006807816 */ /* 0x000fc4000000000b */
[--C-:B------:R-:W-:Y:S02]  /*2b040*/  PRMT R119, R219, 0x3340, R138.reuse ;  /* 0x00003340db777816 */ /* 0x100fe4000000008a */
[----:B------:R-:W-:Y:S02]  /*2b050*/  SHF.R.U32.HI R11, RZ, 0x8, R138 ;  /* 0x00000008ff0b7819 */ /* 0x000fe4000001168a */
        /* <DEDUP_REMOVED lines=10> */
[----:B------:R-:W-:Y:S02]  /*2b100*/  SHF.R.U32.HI R6, RZ, 0x8, R219 ;  /* 0x00000008ff067819 */ /* 0x000fe400000116db */
[----:B------:R-:W-:Y:S02]  /*2b110*/  PRMT R136, R17, 0x3340, R12 ;  /* 0x0000334011887816 */ /* 0x000fe4000000000c */
[----:B------:R-:W-:Y:S02]  /*2b120*/  SHF.R.U32.HI R4, RZ, 0x8, R220 ;  /* 0x00000008ff047819 */ /* 0x000fe400000116dc */
[--C-:B------:R-:W-:Y:S02]  /*2b130*/  PRMT R127, R220, 0x3340, R9.reuse ;  /* 0x00003340dc7f7816 */ /* 0x100fe40000000009 */
[----:B------:R-:W-:Y:S02]  /*2b140*/  SHF.R.U32.HI R10, RZ, 0x8, R9 ;  /* 0x00000008ff0a7819 */ /* 0x000fe40000011609 */
[----:B------:R-:W-:-:S02]  /*2b150*/  PRMT R125, R204, 0x3340, R13 ;  /* 0x00003340cc7d7816 */ /* 0x000fc4000000000d */
[----:B------:R-:W-:Y:S02]  /*2b160*/  SHF.R.U32.HI R12, RZ, 0x8, R13 ;  /* 0x00000008ff0c7819 */ /* 0x000fe4000001160d */
        /* <DEDUP_REMOVED lines=9> */
[----:B------:R-:W-:Y:S02]  /*2b200*/  SHF.R.U32.HI R8, RZ, 0x8, R204 ;  /* 0x00000008ff087819 */ /* 0x000fe400000116cc */
[----:B------:R-:W-:-:S02]  /*2b210*/  LOP3.LUT R4, R9, 0xffff, RZ, 0xc0, !PT ;  /* 0x0000ffff09047812 */ /* 0x000fc400078ec0ff */
[----:B------:R-:W-:Y:S02]  /*2b220*/  LOP3.LUT R13, R13, 0xffff, RZ, 0xc0, !PT ;  /* 0x0000ffff0d0d7812 */ /* 0x000fe400078ec0ff */
[----:B------:R-:W-:Y:S02]  /*2b230*/  PRMT R115, R217, 0x3340, R134 ;  /* 0x00003340d9737816 */ /* 0x000fe40000000086 */
[----:B------:R-:W-:Y:S02]  /*2b240*/  LOP3.LUT R10, R10, 0xffff, RZ, 0xc0, !PT ;  /* 0x0000ffff0a0a7812 */ /* 0x000fe400078ec0ff */
[----:B------:R-:W-:Y:S02]  /*2b250*/  PRMT R134, R6, 0x3340, R11 ;  /* 0x0000334006867816 */ /* 0x000fe4000000000b */
[----:B------:R-:W-:Y:S02]  /*2b260*/  SHF.R.U32.HI R6, RZ, 0x8, R221 ;  /* 0x00000008ff067819 */ /* 0x000fe400000116dd */
[----:B------:R-:W-:-:S02]  /*2b270*/  SHF.R.U32.HI R11, RZ, 0x8, R142 ;  /* 0x00000008ff0b7819 */ /* 0x000fc4000001168e */
[----:B------:R-:W-:Y:S02]  /*2b280*/  PRMT R76, R221, 0x3340, R142 ;  /* 0x00003340dd4c7816 */ /* 0x000fe4000000008e */
        /* <DEDUP_REMOVED lines=8> */
[----:B------:R-:W-:Y:S02]  /*2b310*/  LOP3.LUT R210, R210, 0xffff, RZ, 0xc0, !PT ;  /* 0x0000ffffd2d27812 */ /* 0x000fe400078ec0ff */
[----:B------:R-:W-:Y:S02]  /*2b320*/  LOP3.LUT R15, R82, 0xffff, RZ, 0xc0, !PT ;  /* 0x0000ffff520f7812 */ /* 0x000fe400078ec0ff */
[----:B------:R-:W-:-:S02]  /*2b330*/  LOP3.LUT R6, R6, 0xffff, RZ, 0xc0, !PT ;  /* 0x0000ffff06067812 */ /* 0x000fc400078ec0ff */
[----:B------:R-:W-:Y:S02]  /*2b340*/  LOP3.LUT R11, R11, 0xffff, RZ, 0xc0, !PT ;  /* 0x0000ffff0b0b7812 */ /* 0x000fe400078ec0ff */
[----:B------:R-:W-:Y:S02]  /*2b350*/  PRMT R140, R17, 0x3340, R12 ;  /* 0x00003340118c7816 */ /* 0x000fe4000000000c */
[----:B------:R-:W-:Y:S02]  /*2b360*/  LOP3.LUT R223, R223, 0xffff, RZ, 0xc0, !PT ;  /* 0x0000ffffdfdf7812 */ /* 0x000fe400078ec0ff */
[----:B------:R-:W-:Y:S02]  /*2b370*/  LOP3.LUT R146, R146, 0xffff, RZ, 0xc0, !PT ;  /* 0x0000ffff92927812 */ /* 0x000fe400078ec0ff */
[----:B------:R-:W-:Y:S02]  /*2b380*/  SHF.R.U32.HI R4, RZ, 0x8, R222 ;  /* 0x00000008ff047819 */ /* 0x000fe400000116de */
[----:B------:R-:W-:-:S02]  /*2b390*/  PRMT R135, R222, 0x3340, R9 ;  /* 0x00003340de877816 */ /* 0x000fc40000000009 */
[----:B------:R-:W-:Y:S02]  /*2b3a0*/  SHF.R.U32.HI R10, RZ, 0x8, R9 ;  /* 0x00000008ff0a7819 */ /* 0x000fe40000011609 */
[--C-:B------:R-:W-:Y:S02]  /*2b3b0*/  PRMT R133, R208, 0x3340, R13.reuse ;  /* 0x00003340d0857816 */ /* 0x100fe4000000000d */
[----:B------:R-:W-:Y:S02]  /*2b3c0*/  SHF.R.U32.HI R12, RZ, 0x8, R13 ;  /* 0x00000008ff0c7819 */ /* 0x000fe4000001160d */
[----:B------:R-:W-:Y:S02]  /*2b3d0*/  SHF.R.U32.HI R9, RZ, 0x8, R210 ;  /* 0x00000008ff097819 */ /* 0x000fe400000116d2 */
[----:B------:R-:W-:Y:S02]  /*2b3e0*/  SHF.R.U32.HI R13, RZ, 0x8, R15 ;  /* 0x00000008ff0d7819 */ /* 0x000fe4000001160f */
[----:B------:R-:W-:-:S02]  /*2b3f0*/  PRMT R129, R6, 0x3340, R11 ;  /* 0x0000334006817816 */ /* 0x000fc4000000000b */
[----:B------:R-:W-:Y:S02]  /*2b400*/  SHF.R.U32.HI R6, RZ, 0x8, R223 ;  /* 0x00000008ff067819 */ /* 0x000fe400000116df */
[----:B------:R-:W-:Y:S02]  /*2b410*/  SHF.R.U32.HI R11, RZ, 0x8, R146 ;  /* 0x00000008ff0b7819 */ /* 0x000fe40000011692 */
[----:B------:R-:W-:Y:S02]  /*2b420*/  PRMT R82, R210, 0x3340, R15 ;  /* 0x00003340d2527816 */ /* 0x000fe4000000000f */
[----:B------:R-:W-:Y:S02]  /*2b430*/  LOP3.LUT R15, R4, 0xffff, RZ, 0xc0, !PT ;  /* 0x0000ffff040f7812 */ /* 0x000fe400078ec0ff */
[----:B------:R-:W-:Y:S02]  /*2b440*/  SHF.R.U32.HI R8, RZ, 0x8, R208 ;  /* 0x00000008ff087819 */ /* 0x000fe400000116d0 */
[----:B------:R-:W-:-:S02]  /*2b450*/  LOP3.LUT R4, R9, 0xffff, RZ, 0xc0, !PT ;  /* 0x0000ffff09047812 */ /* 0x000fc400078ec0ff */
[----:B------:R-:W-:Y:S02]  /*2b460*/  LOP3.LUT R13, R13, 0xffff, RZ, 0xc0, !PT ;  /* 0x0000ffff0d0d7812 */ /* 0x000fe400078ec0ff */
[----:B------:R-:W-:Y:S02]  /*2b470*/  LOP3.LUT R10, R10, 0xffff, RZ, 0xc0, !PT ;  /* 0x0000ffff0a0a7812 */ /* 0x000fe400078ec0ff */
[----:B------:R-:W-:Y:S02]  /*2b480*/  F2FP.SATFINITE.E5M2.F32.PACK_AB_MERGE_C R214, R215, R214, RZ ;  /* 0x000000d6d7d6723e */ /* 0x000fe400048060ff */
[----:B------:R-:W-:Y:S02]  /*2b490*/  LOP3.LUT R6, R6, 0xffff, RZ, 0xc0, !PT ;  /* 0x0000ffff06067812 */ /* 0x000fe400078ec0ff */
[----:B------:R-:W-:Y:S02]  /*2b4a0*/  LOP3.LUT R11, R11, 0xffff, RZ, 0xc0, !PT ;  /* 0x0000ffff0b0b7812 */ /* 0x000fe400078ec0ff */
        /* <DEDUP_REMOVED lines=8> */
[----:B------:R-:W-:Y:S02]  /*2b530*/  PRMT R146, R15, 0x3340, R10 ;  /* 0x000033400f927816 */ /* 0x000fe4000000000a */
[----:B------:R-:W-:Y:S02]  /*2b540*/  LOP3.LUT R212, R212, 0xffff, RZ, 0xc0, !PT ;  /* 0x0000ffffd4d47812 */ /* 0x000fe400078ec0ff */
[----:B------:R-:W-:Y:S02]  /*2b550*/  LOP3.LUT R13, R84, 0xffff, RZ, 0xc0, !PT ;  /* 0x0000ffff540d7812 */ /* 0x000fe400078ec0ff */
[----:B------:R-:W-:Y:S02]  /*2b560*/  PRMT R143, R6, 0x3340, R11 ;  /* 0x00003340068f7816 */ /* 0x000fe4000000000b */
[----:B------:R-:W-:-:S02]  /*2b570*/  LOP3.LUT R214, R214, 0xffff, RZ, 0xc0, !PT ;  /* 0x0000ffffd6d67812 */ /* 0x000fc400078ec0ff */
[----:B------:R-:W-:Y:S02]  /*2b580*/  LOP3.LUT R15, R86, 0xffff, RZ, 0xc0, !PT ;  /* 0x0000ffff560f7812 */ /* 0x000fe400078ec0ff */
[----:B------:R-:W-:Y:S02]  /*2b590*/  SHF.R.U32.HI R4, RZ, 0x8, R224 ;  /* 0x00000008ff047819 */ /* 0x000fe400000116e0 */
[----:B------:R-:W-:Y:S02]  /*2b5a0*/  SHF.R.U32.HI R10, RZ, 0x8, R9 ;  /* 0x00000008ff0a7819 */ /* 0x000fe40000011609 */
[----:B------:R-:W-:Y:S02]  /*2b5b0*/  SHF.R.U32.HI R6, RZ, 0x8, R225 ;  /* 0x00000008ff067819 */ /* 0x000fe400000116e1 */
[----:B------:R-:W-:Y:S02]  /*2b5c0*/  SHF.R.U32.HI R11, RZ, 0x8, R150 ;  /* 0x00000008ff0b7819 */ /* 0x000fe40000011696 */
[----:B------:R-:W-:-:S02]  /*2b5d0*/  PRMT R144, R17, 0x3340, R12 ;  /* 0x0000334011907816 */ /* 0x000fc4000000000c */
[--C-:B------:R-:W-:Y:S02]  /*2b5e0*/  PRMT R84, R212, 0x3340, R13.reuse ;  /* 0x00003340d4547816 */ /* 0x100fe4000000000d */
[----:B------:R-:W-:Y:S02]  /*2b5f0*/  SHF.R.U32.HI R12, RZ, 0x8, R13 ;  /* 0x00000008ff0c7819 */ /* 0x000fe4000001160d */
[----:B------:R-:W-:Y:S02]  /*2b600*/  PRMT R137, R224, 0x3340, R9 ;  /* 0x00003340e0897816 */ /* 0x000fe40000000009 */
[--C-:B------:R-:W-:Y:S02]  /*2b610*/  PRMT R86, R214, 0x3340, R15.reuse ;  /* 0x00003340d6567816 */ /* 0x100fe4000000000f */
[----:B------:R-:W-:Y:S02]  /*2b620*/  SHF.R.U32.HI R13, RZ, 0x8, R15 ;  /* 0x00000008ff0d7819 */ /* 0x000fe4000001160f */
[----:B------:R-:W-:-:S02]  /*2b630*/  SHF.R.U32.HI R8, RZ, 0x8, R212 ;  /* 0x00000008ff087819 */ /* 0x000fc400000116d4 */
[----:B------:R-:W-:Y:S02]  /*2b640*/  SHF.R.U32.HI R9, RZ, 0x8, R214 ;  /* 0x00000008ff097819 */ /* 0x000fe400000116d6 */
[----:B------:R-:W-:Y:S02]  /*2b650*/  LOP3.LUT R15, R4, 0xffff, RZ, 0xc0, !PT ;  /* 0x0000ffff040f7812 */ /* 0x000fe400078ec0ff */
[----:B------:R-:W-:Y:S02]  /*2b660*/  LOP3.LUT R10, R10, 0xffff, RZ, 0xc0, !PT ;  /* 0x0000ffff0a0a7812 */ /* 0x000fe400078ec0ff */
[----:B------:R-:W-:Y:S02]  /*2b670*/  LOP3.LUT R6, R6, 0xffff, RZ, 0xc0, !PT ;  /* 0x0000ffff06067812 */ /* 0x000fe400078ec0ff */
[----:B------:R-:W-:Y:S02]  /*2b680*/  LOP3.LUT R11, R11, 0xffff, RZ, 0xc0, !PT ;  /* 0x0000ffff0b0b7812 */ /* 0x000fe400078ec0ff */
[----:B------:R-:W-:-:S02]  /*2b690*/  PRMT R141, R225, 0x3340, R150 ;  /* 0x00003340e18d7816 */ /* 0x000fc40000000096 */
[----:B------:R-:W-:Y:S02]  /*2b6a0*/  LOP3.LUT R145, R8, 0xffff, RZ, 0xc0, !PT ;  /* 0x0000ffff08917812 */ /* 0x000fe400078ec0ff */
[----:B------:R-:W-:Y:S02]  /*2b6b0*/  LOP3.LUT R4, R9, 0xffff, RZ, 0xc0, !PT ;  /* 0x0000ffff09047812 */ /* 0x000fe400078ec0ff */
[----:B------:R-:W-:Y:S02]  /*2b6c0*/  PRMT R150, R15, 0x3340, R10 ;  /* 0x000033400f967816 */ /* 0x000fe4000000000a */
[----:B------:R-:W-:Y:S02]  /*2b6d0*/  PRMT R148, R6, 0x3340, R11 ;  /* 0x0000334006947816 */ /* 0x000fe4000000000b */
[----:B------:R-:W-:Y:S02]  /*2b6e0*/  PRMT R8, R30, 0x5410, R7 ;  /* 0x000054101e087816 */ /* 0x000fe40000000007 */
[----:B------:R-:W-:-:S02]  /*2b6f0*/  PRMT R9, R35, 0x5410, R42 ;  /* 0x0000541023097816 */ /* 0x000fc4000000002a */
[----:B------:R-:W-:Y:S02]  /*2b700*/  PRMT R10, R29, 0x5410, R36 ;  /* 0x000054101d0a7816 */ /* 0x000fe40000000024 */
[----:B------:R-:W-:Y:S01]  /*2b710*/  PRMT R11, R5, 0x5410, R34 ;  /* 0x00005410050b7816 */ /* 0x000fe20000000022 */
[----:B------:R-:W-:Y:S01]  /*2b720*/  BAR.SYNC.DEFER_BLOCKING 0x0 ;  /* 0x0000000000007b1d */ /* 0x000fe20000010000 */
[----:B------:R-:W-:Y:S02]  /*2b730*/  LOP3.LUT R25, R25, 0x7f, RZ, 0xc0, !PT ;  /* 0x0000007f19197812 */ /* 0x000fe400078ec0ff */
[----:B------:R-:W-:-:S03]  /*2b740*/  LOP3.LUT R13, R13, 0xffff, RZ, 0xc0, !PT ;  /* 0x0000ffff0d0d7812 */ /* 0x000fc600078ec0ff */
[----:B------:R-:W-:Y:S01]  /*2b750*/  STSM.16.M88.4 [R24], R8 ;  /* 0x0000000818007844 */ /* 0x000fe20000000200 */
[----:B------:R-:W-:Y:S01]  /*2b760*/  LEA R25, R25, UR58, 0x4 ;  /* 0x0000003a19197c11 */ /* 0x000fe2000f8e20ff */
[----:B------:R-:W-:Y:S01]  /*2b770*/  BAR.SYNC.DEFER_BLOCKING 0x0 ;  /* 0x0000000000007b1d */ /* 0x000fe20000010000 */
[----:B------:R-:W-:Y:S02]  /*2b780*/  PRMT R147, R4, 0x3340, R13 ;  /* 0x0000334004937816 */ /* 0x000fe4000000000d */
[----:B------:R-:W-:-:S03]  /*2b790*/  LOP3.LUT R12, R12, 0xffff, RZ, 0xc0, !PT ;  /* 0x0000ffff0c0c7812 */ /* 0x000fc600078ec0ff */
[----:B------:R-:W0:Y:S01]  /*2b7a0*/  LDS.128 R4, [R25] ;  /* 0x0000000019047984 */ /* 0x000e220000000c00 */
[----:B------:R-:W-:Y:S02]  /*2b7b0*/  PRMT R145, R145, 0x3340, R12 ;  /* 0x0000334091917816 */ /* 0x000fe4000000000c */
[----:B------:R-:W-:Y:S02]  /*2b7c0*/  PRMT R12, R45, 0x5410, R52 ;  /* 0x000054102d0c7816 */ /* 0x000fe40000000034 */
[----:B------:R-:W-:Y:S02]  /*2b7d0*/  PRMT R13, R41, 0x5410, R50 ;  /* 0x00005410290d7816 */ /* 0x000fe40000000032 */
[----:B------:R-:W-:Y:S02]  /*2b7e0*/  PRMT R14, R37, 0x5410, R44 ;  /* 0x00005410250e7816 */ /* 0x000fe4000000002c */
[----:B------:R-:W-:Y:S01]  /*2b7f0*/  PRMT R15, R33, 0x5410, R38 ;  /* 0x00005410210f7816 */ /* 0x000fe20000000026 */
[----:B------:R-:W-:Y:S06]  /*2b800*/  BAR.SYNC.DEFER_BLOCKING 0x0 ;  /* 0x0000000000007b1d */ /* 0x000fec0000010000 */
[----:B------:R-:W-:Y:S02]  /*2b810*/  STSM.16.M88.4 [R24], R12 ;  /* 0x0000000c18007844 */ /* 0x000fe40000000200 */
[----:B------:R-:W-:Y:S01]  /*2b820*/  BAR.SYNC.DEFER_BLOCKING 0x0 ;  /* 0x0000000000007b1d */ /* 0x000fe20000010000 */
[----:B------:R-:W-:-:S02]  /*2b830*/  PRMT R16, R49, 0x5410, R54 ;  /* 0x0000541031107816 */ /* 0x000fc40000000036 */
[----:B------:R-:W-:-:S03]  /*2b840*/  PRMT R17, R46, 0x5410, R51 ;  /* 0x000054102e117816 */ /* 0x000fc60000000033 */
[----:B------:R-:W1:Y:S01]  /*2b850*/  LDS.128 R8, [R25] ;  /* 0x0000000019087984 */ /* 0x000e620000000c00 */
[----:B------:R-:W-:Y:S02]  /*2b860*/  PRMT R18, R43, 0x5410, R48 ;  /* 0x000054102b127816 */ /* 0x000fe40000000030 */
[----:B------:R-:W-:Y:S01]  /*2b870*/  PRMT R19, R28, 0x5410, R3 ;  /* 0x000054101c137816 */ /* 0x000fe20000000003 */
[----:B------:R-:W-:Y:S06]  /*2b880*/  BAR.SYNC.DEFER_BLOCKING 0x0 ;  /* 0x0000000000007b1d */ /* 0x000fec0000010000 */
[----:B------:R-:W-:Y:S02]  /*2b890*/  STSM.16.M88.4 [R24], R16 ;  /* 0x0000001018007844 */ /* 0x000fe40000000200 */
[----:B------:R-:W-:Y:S01]  /*2b8a0*/  BAR.SYNC.DEFER_BLOCKING 0x0 ;  /* 0x0000000000007b1d */ /* 0x000fe20000010000 */
[----:B------:R-:W-:-:S02]  /*2b8b0*/  PRMT R20, R63, 0x5410, R74 ;  /* 0x000054103f147816 */ /* 0x000fc4000000004a */
[----:B------:R-:W-:-:S03]  /*2b8c0*/  PRMT R21, R62, 0x5410, R67 ;  /* 0x000054103e157816 */ /* 0x000fc60000000043 */
[----:B------:R-:W2:Y:S01]  /*2b8d0*/  LDS.128 R12, [R25] ;  /* 0x00000000190c7984 */ /* 0x000ea20000000c00 */
[----:B------:R-:W-:Y:S02]  /*2b8e0*/  PRMT R22, R59, 0x5410, R64 ;  /* 0x000054103b167816 */ /* 0x000fe40000000040 */
[----:B------:R-:W-:Y:S01]  /*2b8f0*/  PRMT R23, R55, 0x5410, R60 ;  /* 0x0000541037177816 */ /* 0x000fe2000000003c */
[----:B------:R-:W-:Y:S06]  /*2b900*/  BAR.SYNC.DEFER_BLOCKING 0x0 ;  /* 0x0000000000007b1d */ /* 0x000fec0000010000 */
[----:B------:R-:W-:Y:S02]  /*2b910*/  STSM.16.M88.4 [R24], R20 ;  /* 0x0000001418007844 */ /* 0x000fe40000000200 */
[----:B------:R-:W-:Y:S01]  /*2b920*/  BAR.SYNC.DEFER_BLOCKING 0x0 ;  /* 0x0000000000007b1d */ /* 0x000fe20000010000 */
[----:B------:R-:W-:-:S02]  /*2b930*/  PRMT R28, R57, 0x5410, R66 ;  /* 0x00005410391c7816 */ /* 0x000fc40000000042 */
[----:B------:R-:W-:-:S03]  /*2b940*/  PRMT R29, R56, 0x5410, R61 ;  /* 0x00005410381d7816 */ /* 0x000fc6000000003d */
[----:B------:R-:W3:Y:S01]  /*2b950*/  LDS.128 R16, [R25] ;  /* 0x0000000019107984 */ /* 0x000ee20000000c00 */
[----:B------:R-:W-:Y:S01]  /*2b960*/  PRMT R30, R53, 0x5410, R58 ;  /* 0x00005410351e7816 */ /* 0x000fe2000000003a */
[----:B------:R-:W-:Y:S01]  /*2b970*/  BAR.SYNC.DEFER_BLOCKING 0x0 ;  /* 0x0000000000007b1d */ /* 0x000fe20000010000 */
[----:B------:R-:W-:-:S05]  /*2b980*/  PRMT R31, R32, 0x5410, R31 ;  /* 0x00005410201f7816 */ /* 0x000fca000000001f */
[----:B------:R-:W-:Y:S02]  /*2b990*/  STSM.16.M88.4 [R24], R28 ;  /* 0x0000001c18007844 */ /* 0x000fe40000000200 */
[----:B------:R-:W-:Y:S01]  /*2b9a0*/  BAR.SYNC.DEFER_BLOCKING 0x0 ;  /* 0x0000000000007b1d */ /* 0x000fe20000010000 */
[----:B------:R-:W-:Y:S02]  /*2b9b0*/  PRMT R32, R81, 0x5410, R98 ;  /* 0x0000541051207816 */ /* 0x000fe40000000062 */
[----:B------:R-:W-:-:S03]  /*2b9c0*/  PRMT R33, R79, 0x5410, R94 ;  /* 0x000054104f217816 */ /* 0x000fc6000000005e */
[----:B------:R-:W4:Y:S01]  /*2b9d0*/  LDS.128 R20, [R25] ;  /* 0x0000000019147984 */ /* 0x000f220000000c00 */
[----:B------:R-:W-:Y:S02]  /*2b9e0*/  PRMT R34, R73, 0x5410, R90 ;  /* 0x0000541049227816 */ /* 0x000fe4000000005a */
[----:B------:R-:W-:Y:S01]  /*2b9f0*/  PRMT R35, R68, 0x5410, R77 ;  /* 0x0000541044237816 */ /* 0x000fe2000000004d */
[----:B------:R-:W-:Y:S06]  /*2ba00*/  BAR.SYNC.DEFER_BLOCKING 0x0 ;  /* 0x0000000000007b1d */ /* 0x000fec0000010000 */
[----:B------:R-:W-:Y:S02]  /*2ba10*/  STSM.16.M88.4 [R24], R32 ;  /* 0x0000002018007844 */ /* 0x000fe40000000200 */
[----:B------:R-:W-:Y:S01]  /*2ba20*/  BAR.SYNC.DEFER_BLOCKING 0x0 ;  /* 0x0000000000007b1d */ /* 0x000fe20000010000 */
[----:B------:R-:W-:-:S02]  /*2ba30*/  PRMT R36, R71, 0x5410, R92 ;  /* 0x0000541047247816 */ /* 0x000fc4000000005c */
        /* <DEDUP_REMOVED lines=36> */
[----:B------:R-:W-:Y:S01]  /*2bc80*/  BAR.SYNC.DEFER_BLOCKING 0x0 ;  /* 0x0000000000007b1d */ /* 0x000fe20000010000 */
[----:B------:R-:W-:Y:S02]  /*2bc90*/  PRMT R52, R117, 0x5410, R132 ;  /* 0x0000541075347816 */ /* 0x000fe40000000084 */
[----:B------:R-:W-:Y:S02]  /*2bca0*/  PRMT R53, R115, 0x5410, R128 ;  /* 0x0000541073357816 */ /* 0x000fe40000000080 */
[----:B------:R-:W-:-:S03]  /*2bcb0*/  PRMT R54, R91, 0x5410, R130 ;  /* 0x000054105b367816 */ /* 0x000fc60000000082 */
[----:B------:R-:W0:Y:S01]  /*2bcc0*/  LDC R27, c[0x0][0x244] ;  /* 0x00009100ff1b7b82 */ /* 0x000e220000000800 */
[----:B------:R-:W-:Y:S07]  /*2bcd0*/  STSM.16.M88.4 [R24], R104 ;  /* 0x0000006818007844 */ /* 0x000fee0000000200 */
[----:B------:R-:W-:Y:S01]  /*2bce0*/  BAR.SYNC.DEFER_BLOCKING 0x0 ;  /* 0x0000000000007b1d */ /* 0x000fe20000010000 */
[----:B------:R-:W-:-:S05]  /*2bcf0*/  PRMT R55, R89, 0x5410, R126 ;  /* 0x0000541059377816 */ /* 0x000fca000000007e */
[----:B------:R-:W4:Y:S02]  /*2bd00*/  LDS.128 R48, [R25] ;  /* 0x0000000019307984 */ /* 0x000f240000000c00 */
        /* <DEDUP_REMOVED lines=33> */
[----:B------:R-:W-:-:S05]  /*2bf20*/  IMAD R0, R151, UR4, RZ ;  /* 0x0000000497007c24 */ /* 0x000fca000f8e02ff */
[----:B------:R-:W-:Y:S02]  /*2bf30*/  ULDC.64 UR4, c[0x0][0x220] ;  /* 0x0000880000047ab9 */ /* 0x000fe40000000a00 */
[C---:B------:R-:W-:Y:S01]  /*2bf40*/  IADD3 R3, P1, R0.reuse, UR4, RZ ;  /* 0x0000000400037c10 */ /* 0x040fe2000ff3e0ff */
[----:B0-----:R-:W-:Y:S01]  /*2bf50*/  IMAD R27, R27, 0x80, R0 ;  /* 0x000000801b1b7824 */ /* 0x001fe200078e0200 */
[----:B------:R-:W-:Y:S02]  /*2bf60*/  ULDC UR4, c[0x0][0x248] ;  /* 0x0000920000047ab9 */ /* 0x000fe40000000800 */
[----:B------:R-:W-:Y:S01]  /*2bf70*/  LEA.HI.X.SX32 R0, R0, UR5, 0x1, P1 ;  /* 0x0000000500007c11 */ /* 0x000fe200088f0eff */
[C---:B------:R-:W-:Y:S01]  /*2bf80*/  IMAD R70, R2.reuse, UR4, RZ ;  /* 0x0000000402467c24 */ /* 0x040fe2000f8e02ff */
[----:B------:R-:W-:Y:S01]  /*2bf90*/  ISETP.GE.AND P1, PT, R151, UR6, PT ;  /* 0x0000000697007c0c */ /* 0x000fe2000bf26270 */
[----:B------:R-:W-:Y:S01]  /*2bfa0*/  ULDC.64 UR4, c[0x0][0x220] ;  /* 0x0000880000047ab9 */ /* 0x000fe20000000a00 */
[----:B------:R0:W-:Y:S02]  /*2bfb0*/  STSM.16.M88.4 [R24], R140 ;  /* 0x0000008c18007844 */ /* 0x0001e40000000200 */
[----:B------:R-:W-:-:S02]  /*2bfc0*/  ISETP.LT.AND P1, PT, R2, UR27, !P1 ;  /* 0x0000001b02007c0c */ /* 0x000fc4000cf21270 */
[----:B------:R-:W-:Y:S01]  /*2bfd0*/  SHF.R.S32.HI R71, RZ, 0x1f, R70 ;  /* 0x0000001fff477819 */ /* 0x000fe20000011446 */
[----:B------:R-:W-:Y:S01]  /*2bfe0*/  BAR.SYNC.DEFER_BLOCKING 0x0 ;  /* 0x0000000000007b1d */ /* 0x000fe20000010000 */
[----:B------:R-:W-:Y:S02]  /*2bff0*/  IADD3 R68, P4, R70, R3, RZ ;  /* 0x0000000346447210 */ /* 0x000fe40007f9e0ff */
[----:B------:R-:W-:-:S03]  /*2c000*/  PRMT R73, R4, 0x7770, RZ ;  /* 0x0000777004497816 */ /* 0x000fc600000000ff */
[----:B------:R-:W-:Y:S01]  /*2c010*/  IMAD.X R69, R71, 0x1, R0, P4 ;  /* 0x0000000147457824 */ /* 0x000fe200020e0600 */
[----:B------:R-:W-:Y:S01]  /*2c020*/  ISETP.GE.AND P4, PT, R2, UR7, PT ;  /* 0x0000000702007c0c */ /* 0x000fe2000bf86270 */
[----:B------:R-:W-:Y:S01]  /*2c030*/  ULDC.64 UR6, c[0x0][0x228] ;  /* 0x00008a0000067ab9 */ /* 0x000fe20000000a00 */
[----:B------:R-:W-:Y:S02]  /*2c040*/  IADD3 R26, P5, R27, UR4, RZ ;  /* 0x000000041b1a7c10 */ /* 0x000fe4000ffbe0ff */
[----:B------:R-:W-:Y:S01]  /*2c050*/  ISETP.LT.AND P4, PT, R149, UR6, !P4 ;  /* 0x0000000695007c0c */ /* 0x000fe2000e781270 */
[----:B------:R-:W-:Y:S01]  /*2c060*/  VIADD R72, R70, UR8 ;  /* 0x0000000846487c36 */ /* 0x000fe20008000000 */
[----:B------:R-:W-:Y:S01]  /*2c070*/  LEA.HI.X.SX32 R27, R27, UR5, 0x1, P5 ;  /* 0x000000051b1b7c11 */ /* 0x000fe2000a8f0eff */
[----:B------:R-:W-:Y:S01]  /*2c080*/  ULDC.64 UR4, c[0x0][0x228] ;  /* 0x00008a0000047ab9 */ /* 0x000fe20000000a00 */
[----:B0-----:R-:W-:Y:S01]  /*2c090*/  VIADD R24, R2, 0x3 ;  /* 0x0000000302187836 */ /* 0x001fe20000000000 */
[----:B------:R-:W-:Y:S01]  /*2c0a0*/  ISETP.LT.AND P5, PT, R151, UR4, !P2 ;  /* 0x0000000497007c0c */ /* 0x000fe2000d7a1270 */
[----:B------:R-:W-:Y:S01]  /*2c0b0*/  ULDC UR4, c[0x0][0x22c] ;  /* 0x00008b0000047ab9 */ /* 0x000fe20000000800 */
[C---:B------:R-:W-:Y:S01]  /*2c0c0*/  PRMT R77, R4.reuse, 0x7771, RZ ;  /* 0x00007771044d7816 */ /* 0x040fe200000000ff */
[----:B------:R-:W-:Y:S01]  /*2c0d0*/  ULDC.64 UR8, c[0x0][0x228] ;  /* 0x00008a0000087ab9 */ /* 0x000fe20000000a00 */
[----:B------:R-:W-:Y:S01]  /*2c0e0*/  PRMT R75, R4, 0x7772, RZ ;  /* 0x00007772044b7816 */ /* 0x000fe200000000ff */
[----:B------:R-:W-:Y:S01]  /*2c0f0*/  ULDC UR6, c[0x0][0x22c] ;  /* 0x00008b0000067ab9 */ /* 0x000fe20000000800 */
[----:B------:R0:W-:Y:S01]  /*2c100*/  @P1 STG.E.U8 desc[UR56][R68.64], R73 ;  /* 0x0000004944001986 */ /* 0x0001e2000c101138 */
[----:B------:R-:W-:-:S05]  /*2c110*/  IADD3 R70, P1, R70, R26, RZ ;  /* 0x0000001a46467210 */ /* 0x000fca0007f3e0ff */
[----:B------:R-:W-:Y:S01]  /*2c120*/  IMAD.X R71, R71, 0x1, R27, P1 ;  /* 0x0000000147477824 */ /* 0x000fe200008e061b */
[----:B------:R-:W-:Y:S01]  /*2c130*/  ISETP.GE.AND P1, PT, R24, UR4, PT ;  /* 0x0000000418007c0c */ /* 0x000fe2000bf26270 */
[----:B------:R-:W-:Y:S01]  /*2c140*/  ULDC UR4, c[0x0][0x248] ;  /* 0x0000920000047ab9 */ /* 0x000fe20000000800 */
[----:B0-----:R-:W-:Y:S02]  /*2c150*/  SHF.R.S32.HI R73, RZ, 0x1f, R72 ;  /* 0x0000001fff497819 */ /* 0x001fe40000011448 */
[C---:B------:R-:W-:Y:S01]  /*2c160*/  IADD3 R68, P6, R72.reuse, R3, RZ ;  /* 0x0000000348447210 */ /* 0x040fe20007fde0ff */
[----:B------:R0:W-:Y:S01]  /*2c170*/  @P4 STG.E.U8 desc[UR56][R70.64], R77 ;  /* 0x0000004d46004986 */ /* 0x0001e2000c101138 */
[----:B------:R-:W-:Y:S01]  /*2c180*/  ISETP.LT.AND P4, PT, R149, UR10, !P2 ;  /* 0x0000000a95007c0c */ /* 0x000fe2000d781270 */
[C---:B------:R-:W-:Y:S02]  /*2c190*/  VIADD R24, R72.reuse, UR4 ;  /* 0x0000000448187c36 */ /* 0x040fe40008000000 */
[----:B------:R-:W-:Y:S01]  /*2c1a0*/  IMAD.X R69, R73, 0x1, R0, P6 ;  /* 0x0000000149457824 */ /* 0x000fe200030e0600 */
[----:B------:R-:W-:Y:S01]  /*2c1b0*/  IADD3 R72, P2, R72, R26, RZ ;  /* 0x0000001a48487210 */ /* 0x000fe20007f5e0ff */
[----:B------:R-:W-:Y:S01]  /*2c1c0*/  ULDC UR4, c[0x0][0x22c] ;  /* 0x00008b0000047ab9 */ /* 0x000fe20000000800 */
[----:B------:R-:W-:-:S02]  /*2c1d0*/  ULDC UR10, c[0x0][0x228] ;  /* 0x00008a00000a7ab9 */ /* 0x000fc40000000800 */
[----:B------:R1:W-:Y:S01]  /*2c1e0*/  @P5 STG.E.U8 desc[UR56][R68.64], R75 ;  /* 0x0000004b44005986 */ /* 0x0003e2000c101138 */
[----:B------:R-:W-:Y:S01]  /*2c1f0*/  ISETP.LT.AND P5, PT, R151, UR8, !P3 ;  /* 0x0000000897007c0c */ /* 0x000fe2000dfa1270 */
[----:B------:R-:W-:Y:S01]  /*2c200*/  IMAD.X R73, R73, 0x1, R27, P2 ;  /* 0x0000000149497824 */ /* 0x000fe200010e061b */
[----:B------:R-:W-:Y:S01]  /*2c210*/  SHF.R.S32.HI R74, RZ, 0x1f, R24 ;  /* 0x0000001fff4a7819 */ /* 0x000fe20000011418 */
[----:B------:R-:W-:Y:S01]  /*2c220*/  ULDC UR8, c[0x0][0x228] ;  /* 0x00008a0000087ab9 */ /* 0x000fe20000000800 */
[----:B0-----:R-:W-:Y:S02]  /*2c230*/  IADD3 R70, P6, R24, R3, RZ ;  /* 0x0000000318467210 */ /* 0x001fe40007fde0ff */
[----:B------:R-:W-:Y:S01]  /*2c240*/  PRMT R77, R4, 0x7773, RZ ;  /* 0x00007773044d7816 */ /* 0x000fe200000000ff */
[----:B-1----:R-:W-:Y:S01]  /*2c250*/  VIADD R68, R2, 0x4 ;  /* 0x0000000402447836 */ /* 0x002fe20000000000 */
[----:B------:R-:W-:Y:S01]  /*2c260*/  PRMT R75, R5, 0x7770, RZ ;  /* 0x00007770054b7816 */ /* 0x000fe200000000ff */
[----:B------:R-:W-:-:S02]  /*2c270*/  IMAD.X R71, R74, 0x1, R0, P6 ;  /* 0x000000014a477824 */ /* 0x000fc400030e0600 */
[----:B------:R0:W-:Y:S01]  /*2c280*/  @P4 STG.E.U8 desc[UR56][R72.64], R77 ;  /* 0x0000004d48004986 */ /* 0x0001e2000c101138 */
[----:B------:R-:W-:Y:S02]  /*2c290*/  ISETP.LT.AND P4, PT, R149, UR14, !P3 ;  /* 0x0000000e95007c0c */ /* 0x000fe4000df81270 */
[----:B------:R-:W-:Y:S01]  /*2c2a0*/  ISETP.GE.AND P2, PT, R68, UR4, PT ;  /* 0x0000000444007c0c */ /* 0x000fe2000bf46270 */
[----:B------:R-:W-:Y:S01]  /*2c2b0*/  ULDC UR4, c[0x0][0x248] ;  /* 0x0000920000047ab9 */ /* 0x000fe20000000800 */
[C---:B------:R-:W-:Y:S01]  /*2c2c0*/  IADD3 R68, P3, R24.reuse, R26, RZ ;  /* 0x0000001a18447210 */ /* 0x040fe20007f7e0ff */
[----:B------:R-:W-:Y:S01]  /*2c2d0*/  VIADD R4, R24, UR4 ;  /* 0x0000000418047c36 */ /* 0x000fe20008000000 */
[----:B------:R1:W-:Y:S01]  /*2c2e0*/  @P5 STG.E.U8 desc[UR56][R70.64], R75 ;  /* 0x0000004b46005986 */ /* 0x0003e2000c101138 */
[----:B------:R-:W-:Y:S01]  /*2c2f0*/  ISETP.LT.AND P5, PT, R151, UR12, !P1 ;  /* 0x0000000c97007c0c */ /* 0x000fe2000cfa1270 */
[----:B------:R-:W-:Y:S01]  /*2c300*/  VIADD R24, R2, 0x5 ;  /* 0x0000000502187836 */ /* 0x000fe20000000000 */
[----:B------:R-:W-:Y:S01]  /*2c310*/  ULDC UR4, c[0x0][0x22c] ;  /* 0x00008b0000047ab9 */ /* 0x000fe20000000800 */
[----:B------:R-:W-:Y:S01]  /*2c320*/  SHF.R.S32.HI R76, RZ, 0x1f, R4 ;  /* 0x0000001fff4c7819 */ /* 0x000fe20000011404 */
[----:B------:R-:W-:Y:S01]  /*2c330*/  IMAD.X R69, R74, 0x1, R27, P3 ;  /* 0x000000014a457824 */ /* 0x000fe200018e061b */
[----:B0-----:R-:W-:-:S02]  /*2c340*/  IADD3 R72, P6, R4, R3, RZ ;  /* 0x0000000304487210 */ /* 0x001fc40007fde0ff */
[C---:B------:R-:W-:Y:S02]  /*2c350*/  PRMT R77, R5.reuse, 0x7771, RZ ;  /* 0x00007771054d7816 */ /* 0x040fe400000000ff */
[----:B------:R-:W-:Y:S01]  /*2c360*/  ISETP.GE.AND P3, PT, R24, UR4, PT ;  /* 0x0000000418007c0c */ /* 0x000fe2000bf66270 */
[----:B------:R-:W-:Y:S01]  /*2c370*/  IMAD.X R73, R76, 0x1, R0, P6 ;  /* 0x000000014c497824 */ /* 0x000fe200030e0600 */
[----:B-1----:R-:W-:Y:S01]  /*2c380*/  PRMT R75, R5, 0x7772, RZ ;  /* 0x00007772054b7816 */ /* 0x002fe200000000ff */
[----:B------:R0:W-:Y:S01]  /*2c390*/  @P4 STG.E.U8 desc[UR56][R68.64], R77 ;  /* 0x0000004d44004986 */ /* 0x0001e2000c101138 */
[----:B------:R-:W-:Y:S01]  /*2c3a0*/  ISETP.LT.AND P4, PT, R149, UR18, !P1 ;  /* 0x0000001295007c0c */ /* 0x000fe2000cf81270 */
[----:B------:R-:W-:Y:S01]  /*2c3b0*/  ULDC UR4, c[0x0][0x248] ;  /* 0x0000920000047ab9 */ /* 0x000fe20000000800 */
[C---:B------:R-:W-:Y:S01]  /*2c3c0*/  IADD3 R70, P1, R4.reuse, R26, RZ ;  /* 0x0000001a04467210 */ /* 0x040fe20007f3e0ff */
[----:B------:R-:W-:Y:S01]  /*2c3d0*/  VIADD R24, R4, UR4 ;  /* 0x0000000404187c36 */ /* 0x000fe20008000000 */
[----:B------:R1:W-:Y:S01]  /*2c3e0*/  @P5 STG.E.U8 desc[UR56][R72.64], R75 ;  /* 0x0000004b48005986 */ /* 0x0003e2000c101138 */
[----:B------:R-:W-:Y:S01]  /*2c3f0*/  ISETP.LT.AND P5, PT, R151, UR16, !P2 ;  /* 0x0000001097007c0c */ /* 0x000fe2000d7a1270 */
[----:B------:R-:W-:Y:S01]  /*2c400*/  ULDC UR4, c[0x0][0x22c] ;  /* 0x00008b0000047ab9 */ /* 0x000fe20000000800 */
[----:B------:R-:W-:Y:S01]  /*2c410*/  IMAD.X R71, R76, 0x1, R27, P1 ;  /* 0x000000014c477824 */ /* 0x000fe200008e061b */
[----:B------:R-:W-:-:S02]  /*2c420*/  SHF.R.S32.HI R74, RZ, 0x1f, R24 ;  /* 0x0000001fff4a7819 */ /* 0x000fc40000011418 */
[----:B------:R-:W-:Y:S01]  /*2c430*/  IADD3 R4, P6, R24, R3, RZ ;  /* 0x0000000318047210 */ /* 0x000fe20007fde0ff */
[----:B0-----:R-:W-:Y:S01]  /*2c440*/  VIADD R68, R2, 0x6 ;  /* 0x0000000602447836 */ /* 0x001fe20000000000 */
[----:B-1----:R-:W-:-:S03]  /*2c450*/  PRMT R75, R5, 0x7773, RZ ;  /* 0x00007773054b7816 */ /* 0x002fc600000000ff */
[----:B------:R-:W-:Y:S01]  /*2c460*/  IMAD.X R5, R74, 0x1, R0, P6 ;  /* 0x000000014a057824 */ /* 0x000fe200030e0600 */
[----:B------:R-:W-:Y:S02]  /*2c470*/  PRMT R73, R6, 0x7770, RZ ;  /* 0x0000777006497816 */ /* 0x000fe400000000ff */
[----:B------:R-:W-:Y:S01]  /*2c480*/  ISETP.GE.AND P1, PT, R68, UR4, PT ;  /* 0x0000000444007c0c */ /* 0x000fe2000bf26270 */
[----:B------:R-:W-:Y:S01]  /*2c490*/  @P4 STG.E.U8 desc[UR56][R70.64], R75 ;  /* 0x0000004b46004986 */ /* 0x000fe2000c101138 */
        /* <DEDUP_REMOVED lines=9> */
[----:B------:R-:W-:Y:S02]  /*2c530*/  PRMT R77, R6, 0x7771, RZ ;  /* 0x00007771064d7816 */ /* 0x000fe400000000ff */
[----:B0-----:R-:W-:-:S03]  /*2c540*/  IADD3 R4, P6, R72, R3, RZ ;  /* 0x0000000348047210 */ /* 0x001fc60007fde0ff */
[----:B------:R-:W-:Y:S01]  /*2c550*/  @P4 STG.E.U8 desc[UR56][R68.64], R77 ;  /* 0x0000004d44004986 */ /* 0x000fe2000c101138 */
[----:B------:R-:W-:Y:S02]  /*2c560*/  PRMT R75, R6, 0x7772, RZ ;  /* 0x00007772064b7816 */ /* 0x000fe400000000ff */
[----:B------:R-:W-:Y:S01]  /*2c570*/  ISETP.LT.AND P4, PT, R149, UR24, !P3 ;  /* 0x0000001895007c0c */ /* 0x000fe2000df81270 */
[----:B------:R-:W-:Y:S01]  /*2c580*/  IMAD.X R5, R24, 0x1, R0, P6 ;  /* 0x0000000118057824 */ /* 0x000fe200030e0600 */
[CC--:B------:R-:W-:Y:S01]  /*2c590*/  IADD3 R70, P3, R72.reuse, R26.reuse, RZ ;  /* 0x0000001a48467210 */ /* 0x0c0fe20007f7e0ff */
[----:B------:R-:W-:Y:S02]  /*2c5a0*/  VIADD R72, R72, UR4 ;  /* 0x0000000448487c36 */ /* 0x000fe40008000000 */
[----:B------:R-:W-:Y:S01]  /*2c5b0*/  VIADD R76, R2, 0x7 ;  /* 0x00000007024c7836 */ /* 0x000fe20000000000 */
[----:B------:R0:W-:Y:S01]  /*2c5c0*/  @P5 STG.E.U8 desc[UR56][R4.64], R75 ;  /* 0x0000004b04005986 */ /* 0x0001e2000c101138 */
[----:B------:R-:W-:Y:S01]  /*2c5d0*/  ISETP.LT.AND P5, PT, R151, UR26, !P1 ;  /* 0x0000001a97007c0c */ /* 0x000fe2000cfa1270 */
[--C-:B------:R-:W-:Y:S01]  /*2c5e0*/  IMAD.X R71, R24, 0x1, R27.reuse, P3 ;  /* 0x0000000118477824 */ /* 0x100fe200018e061b */
[----:B------:R-:W-:Y:S01]  /*2c5f0*/  PRMT R73, R6, 0x7773, RZ ;  /* 0x0000777306497816 */ /* 0x000fe200000000ff */
[C---:B------:R-:W-:Y:S01]  /*2c600*/  VIADD R74, R2.reuse, 0x8 ;  /* 0x00000008024a7836 */ /* 0x040fe20000000000 */
[----:B------:R-:W-:Y:S01]  /*2c610*/  SHF.R.S32.HI R24, RZ, 0x1f, R72 ;  /* 0x0000001fff187819 */ /* 0x000fe20000011448 */
[----:B------:R-:W-:Y:S01]  /*2c620*/  VIADD R6, R2, 0x9 ;  /* 0x0000000902067836 */ /* 0x000fe20000000000 */
[----:B------:R-:W-:Y:S01]  /*2c630*/  ISETP.GE.AND P2, PT, R76, UR6, PT ;  /* 0x000000064c007c0c */ /* 0x000fe2000bf46270 */
[----:B------:R-:W-:Y:S01]  /*2c640*/  ULDC UR6, c[0x0][0x22c] ;  /* 0x00008b0000067ab9 */ /* 0x000fe20000000800 */
[----:B------:R-:W-:Y:S01]  /*2c650*/  ULDC UR4, c[0x0][0x22c] ;  /* 0x00008b0000047ab9 */ /* 0x000fe20000000800 */
[----:B0-----:R-:W-:Y:S01]  /*2c660*/  IADD3 R4, P6, R72, R3, RZ ;  /* 0x0000000348047210 */ /* 0x001fe20007fde0ff */
[----:B------:R0:W-:Y:S01]  /*2c670*/  @P4 STG.E.U8 desc[UR56][R70.64], R73 ;  /* 0x0000004946004986 */ /* 0x0001e2000c101138 */
[----:B------:R-:W-:Y:S01]  /*2c680*/  ISETP.GE.AND P3, PT, R74, UR6, PT ;  /* 0x000000064a007c0c */ /* 0x000fe2000bf66270 */
[----:B------:R-:W-:Y:S01]  /*2c690*/  ULDC UR6, c[0x0][0x228] ;  /* 0x00008a0000067ab9 */ /* 0x000fe20000000800 */
[----:B------:R-:W-:Y:S01]  /*2c6a0*/  PRMT R77, R7, 0x7770, RZ ;  /* 0x00007770074d7816 */ /* 0x000fe200000000ff */
[----:B------:R-:W-:Y:S01]  /*2c6b0*/  IMAD.X R5, R24, 0x1, R0, P6 ;  /* 0x0000000118057824 */ /* 0x000fe200030e0600 */
[----:B------:R-:W-:Y:S01]  /*2c6c0*/  ISETP.GE.AND P4, PT, R6, UR4, PT ;  /* 0x0000000406007c0c */ /* 0x000fe2000bf86270 */
[----:B------:R-:W-:Y:S01]  /*2c6d0*/  ULDC UR4, c[0x0][0x248] ;  /* 0x0000920000047ab9 */ /* 0x000fe20000000800 */
[----:B------:R-:W-:Y:S01]  /*2c6e0*/  ISETP.LT.AND P1, PT, R149, UR6, !P1 ;  /* 0x0000000695007c0c */ /* 0x000fe2000cf21270 */
[----:B------:R-:W-:Y:S01]  /*2c6f0*/  ULDC UR6, c[0x0][0x228] ;  /* 0x00008a0000067ab9 */ /* 0x000fe20000000800 */
[C---:B------:R-:W-:Y:S01]  /*2c700*/  IADD3 R68, P6, R72.reuse, R26, RZ ;  /* 0x0000001a48447210 */ /* 0x040fe20007fde0ff */
[----:B------:R-:W-:Y:S01]  /*2c710*/  VIADD R6, R72, UR4 ;  /* 0x0000000448067c36 */ /* 0x000fe20008000000 */
[----:B------:R1:W-:Y:S01]  /*2c720*/  @P5 STG.E.U8 desc[UR56][R4.64], R77 ;  /* 0x0000004d04005986 */ /* 0x0003e2000c101138 */
[----:B------:R-:W-:Y:S01]  /*2c730*/  ISETP.LT.AND P5, PT, R151, UR6, !P2 ;  /* 0x0000000697007c0c */ /* 0x000fe2000d7a1270 */
[----:B------:R-:W-:Y:S01]  /*2c740*/  ULDC UR4, c[0x0][0x248] ;  /* 0x0000920000047ab9 */ /* 0x000fe20000000800 */
[C---:B0-----:R-:W-:Y:S01]  /*2c750*/  PRMT R71, R7.reuse, 0x7773, RZ ;  /* 0x0000777307477816 */ /* 0x041fe200000000ff */
[----:B------:R-:W-:Y:S01]  /*2c760*/  IMAD.X R69, R24, 0x1, R27, P6 ;  /* 0x0000000118457824 */ /* 0x000fe200030e061b */
[C---:B------:R-:W-:Y:S01]  /*2c770*/  PRMT R75, R7.reuse, 0x7771, RZ ;  /* 0x00007771074b7816 */ /* 0x040fe200000000ff */
[----:B------:R-:W-:Y:S01]  /*2c780*/  ULDC UR6, c[0x0][0x228] ;  /* 0x00008a0000067ab9 */ /* 0x000fe20000000800 */
[----:B------:R-:W-:-:S02]  /*2c790*/  PRMT R73, R7, 0x7772, RZ ;  /* 0x0000777207497816 */ /* 0x000fc400000000ff */
[----:B------:R-:W-:Y:S02]  /*2c7a0*/  SHF.R.S32.HI R7, RZ, 0x1f, R6 ;  /* 0x0000001fff077819 */ /* 0x000fe40000011406 */
[CC--:B-1----:R-:W-:Y:S01]  /*2c7b0*/  IADD3 R4, P6, R6.reuse, R3.reuse, RZ ;  /* 0x0000000306047210 */ /* 0x0c2fe20007fde0ff */
[----:B------:R-:W-:Y:S01]  /*2c7c0*/  VIADD R24, R6, UR4 ;  /* 0x0000000406187c36 */ /* 0x000fe20008000000 */
[----:B------:R-:W-:Y:S01]  /*2c7d0*/  ISETP.LT.AND P2, PT, R149, UR6, !P2 ;  /* 0x0000000695007c0c */ /* 0x000fe2000d741270 */
[----:B------:R0:W-:Y:S02]  /*2c7e0*/  @P1 STG.E.U8 desc[UR56][R68.64], R75 ;  /* 0x0000004b44001986 */ /* 0x0001e4000c101138 */
[----:B------:R-:W-:Y:S01]  /*2c7f0*/  IMAD.X R5, R7, 0x1, R0, P6 ;  /* 0x0000000107057824 */ /* 0x000fe200030e0600 */
[----:B------:R-:W-:Y:S01]  /*2c800*/  ISETP.LT.AND P6, PT, R151, UR8, !P3 ;  /* 0x0000000897007c0c */ /* 0x000fe2000dfc1270 */
[----:B------:R-:W-:Y:S01]  /*2c810*/  VIADD R70, R2, 0xa ;  /* 0x0000000a02467836 */ /* 0x000fe20000000000 */
[----:B------:R-:W-:Y:S01]  /*2c820*/  IADD3 R6, P1, R6, R26, RZ ;  /* 0x0000001a06067210 */ /* 0x000fe20007f3e0ff */
[----:B------:R-:W-:Y:S01]  /*2c830*/  ULDC UR4, c[0x0][0x22c] ;  /* 0x00008b0000047ab9 */ /* 0x000fe20000000800 */
[----:B------:R1:W-:Y:S01]  /*2c840*/  @P5 STG.E.U8 desc[UR56][R4.64], R73 ;  /* 0x0000004904005986 */ /* 0x0003e2000c101138 */
[----:B------:R-:W-:Y:S01]  /*2c850*/  SHF.R.S32.HI R72, RZ, 0x1f, R24 ;  /* 0x0000001fff487819 */ /* 0x000fe20000011418 */
[----:B------:R-:W-:Y:S01]  /*2c860*/  ULDC UR6, c[0x0][0x228] ;  /* 0x00008a0000067ab9 */ /* 0x000fe20000000800 */
[----:B------:R-:W-:Y:S01]  /*2c870*/  IMAD.X R7, R7, 0x1, R27, P1 ;  /* 0x0000000107077824 */ /* 0x000fe200008e061b */
[----:B------:R-:W-:Y:S01]  /*2c880*/  ULDC UR8, c[0x0][0x228] ;  /* 0x00008a0000087ab9 */ /* 0x000fe20000000800 */
[----:B0-----:R-:W-:-:S02]  /*2c890*/  IADD3 R68, P5, R24, R3, RZ ;  /* 0x0000000318447210 */ /* 0x001fc40007fbe0ff */
[----:B------:R-:W-:Y:S01]  /*2c8a0*/  ISETP.GE.AND P1, PT, R70, UR4, PT ;  /* 0x0000000446007c0c */ /* 0x000fe2000bf26270 */
[----:B------:R-:W-:Y:S01]  /*2c8b0*/  ULDC UR4, c[0x0][0x248] ;  /* 0x0000920000047ab9 */ /* 0x000fe20000000800 */
[----:B------:R-:W-:Y:S01]  /*2c8c0*/  PRMT R75, R8, 0x7770, RZ ;  /* 0x00007770084b7816 */ /* 0x000fe200000000ff */
[----:B------:R-:W-:Y:S01]  /*2c8d0*/  IMAD.X R69, R72, 0x1, R0, P5 ;  /* 0x0000000148457824 */ /* 0x000fe200028e0600 */
[----:B------:R-:W-:Y:S01]  /*2c8e0*/  ISETP.LT.AND P3, PT, R149, UR6, !P3 ;  /* 0x0000000695007c0c */ /* 0x000fe2000df61270 */
[C---:B------:R-:W-:Y:S01]  /*2c8f0*/  VIADD R70, R24.reuse, UR4 ;  /* 0x0000000418467c36 */ /* 0x040fe20008000000 */
[----:B------:R0:W-:Y:S01]  /*2c900*/  @P2 STG.E.U8 desc[UR56][R6.64], R71 ;  /* 0x0000004706002986 */ /* 0x0001e2000c101138 */
[----:B------:R-:W-:Y:S01]  /*2c910*/  ISETP.LT.AND P5, PT, R151, UR8, !P4 ;  /* 0x0000000897007c0c */ /* 0x000fe2000e7a1270 */
[----:B------:R-:W-:Y:S01]  /*2c920*/  ULDC UR4, c[0x0][0x22c] ;  /* 0x00008b0000047ab9 */ /* 0x000fe20000000800 */
[----:B-1----:R-:W-:Y:S01]  /*2c930*/  IADD3 R4, P2, R24, R26, RZ ;  /* 0x0000001a18047210 */ /* 0x002fe20007f5e0ff */
[----:B------:R1:W-:Y:S01]  /*2c940*/  @P6 STG.E.U8 desc[UR56][R68.64], R75 ;  /* 0x0000004b44006986 */ /* 0x0003e2000c101138 */
[----:B------:R-:W-:Y:S01]  /*2c950*/  SHF.R.S32.HI R74, RZ, 0x1f, R70 ;  /* 0x0000001fff4a7819 */ /* 0x000fe20000011446 */
[----:B------:R-:W-:Y:S01]  /*2c960*/  VIADD R24, R2, 0xb ;  /* 0x0000000b02187836 */ /* 0x000fe20000000000 */
[----:B------:R-:W-:Y:S01]  /*2c970*/  PRMT R73, R8, 0x7771, RZ ;  /* 0x0000777108497816 */ /* 0x000fe200000000ff */
[----:B------:R-:W-:Y:S01]  /*2c980*/  IMAD.X R5, R72, 0x1, R27, P2 ;  /* 0x0000000148057824 */ /* 0x000fe200010e061b */
[----:B------:R-:W-:Y:S01]  /*2c990*/  ULDC UR6, c[0x0][0x228] ;  /* 0x00008a0000067ab9 */ /* 0x000fe20000000800 */
[----:B------:R-:W-:Y:S01]  /*2c9a0*/  ULDC UR8, c[0x0][0x228] ;  /* 0x00008a0000087ab9 */ /* 0x000fe20000000800 */
[----:B0-----:R-:W-:-:S02]  /*2c9b0*/  IADD3 R6, P6, R70, R3, RZ ;  /* 0x0000000346067210 */ /* 0x001fc40007fde0ff */
[----:B------:R-:W-:Y:S02]  /*2c9c0*/  PRMT R71, R8, 0x7772, RZ ;  /* 0x0000777208477816 */ /* 0x000fe400000000ff */
[----:B------:R-:W-:Y:S01]  /*2c9d0*/  ISETP.GE.AND P2, PT, R24, UR4, PT ;  /* 0x0000000418007c0c */ /* 0x000fe2000bf46270 */
[----:B------:R-:W-:Y:S01]  /*2c9e0*/  IMAD.X R7, R74, 0x1, R0, P6 ;  /* 0x000000014a077824 */ /* 0x000fe200030e0600 */
[----:B------:R-:W-:Y:S01]  /*2c9f0*/  ISETP.LT.AND P4, PT, R149, UR6, !P4 ;  /* 0x0000000695007c0c */ /* 0x000fe2000e781270 */
[----:B------:R-:W-:Y:S01]  /*2ca00*/  ULDC UR4, c[0x0][0x248] ;  /* 0x0000920000047ab9 */ /* 0x000fe20000000800 */
[----:B------:R0:W-:Y:S01]  /*2ca10*/  @P3 STG.E.U8 desc[UR56][R4.64], R73 ;  /* 0x0000004904003986 */ /* 0x0001e2000c101138 */
[C---:B------:R-:W-:Y:S01]  /*2ca20*/  VIADD R24, R70.reuse, UR4 ;  /* 0x0000000446187c36 */ /* 0x040fe20008000000 */
[----:B-1----:R-:W-:Y:S01]  /*2ca30*/  IADD3 R68, P3, R70, R26, RZ ;  /* 0x0000001a46447210 */ /* 0x002fe20007f7e0ff */
[----:B------:R-:W-:Y:S01]  /*2ca40*/  ULDC UR4, c[0x0][0x22c] ;  /* 0x00008b0000047ab9 */ /* 0x000fe20000000800 */
[----:B------:R1:W-:Y:S01]  /*2ca50*/  @P5 STG.E.U8 desc[UR56][R6.64], R71 ;  /* 0x0000004706005986 */ /* 0x0003e2000c101138 */
[----:B------:R-:W-:Y:S01]  /*2ca60*/  ISETP.LT.AND P5, PT, R151, UR8, !P1 ;  /* 0x0000000897007c0c */ /* 0x000fe2000cfa1270 */
[----:B------:R-:W-:Y:S01]  /*2ca70*/  ULDC UR6, c[0x0][0x228] ;  /* 0x00008a0000067ab9 */ /* 0x000fe20000000800 */
[----:B------:R-:W-:Y:S01]  /*2ca80*/  SHF.R.S32.HI R70, RZ, 0x1f, R24 ;  /* 0x0000001fff467819 */ /* 0x000fe20000011418 */
[----:B------:R-:W-:Y:S01]  /*2ca90*/  IMAD.X R69, R74, 0x1, R27, P3 ;  /* 0x000000014a457824 */ /* 0x000fe200018e061b */
[----:B------:R-:W-:Y:S01]  /*2caa0*/  ULDC UR8, c[0x0][0x228] ;  /* 0x00008a0000087ab9 */ /* 0x000fe20000000800 */
[----:B0-----:R-:W-:-:S02]  /*2cab0*/  IADD3 R4, P6, R24, R3, RZ ;  /* 0x0000000318047210 */ /* 0x001fc40007fde0ff */
[----:B------:R-:W-:Y:S01]  /*2cac0*/  PRMT R73, R8, 0x7773, RZ ;  /* 0x0000777308497816 */ /* 0x000fe200000000ff */
[----:B-1----:R-:W-:Y:S01]  /*2cad0*/  VIADD R6, R2, 0xc ;  /* 0x0000000c02067836 */ /* 0x002fe20000000000 */
[----:B------:R-:W-:Y:S01]  /*2cae0*/  PRMT R71, R9, 0x7770, RZ ;  /* 0x0000777009477816 */ /* 0x000fe200000000ff */
[----:B------:R-:W-:Y:S02]  /*2caf0*/  IMAD.X R5, R70, 0x1, R0, P6 ;  /* 0x0000000146057824 */ /* 0x000fe400030e0600 */
[----:B------:R0:W-:Y:S01]  /*2cb00*/  @P4 STG.E.U8 desc[UR56][R68.64], R73 ;  /* 0x0000004944004986 */ /* 0x0001e2000c101138 */
[----:B------:R-:W-:Y:S01]  /*2cb10*/  ISETP.LT.AND P4, PT, R149, UR6, !P1 ;  /* 0x0000000695007c0c */ /* 0x000fe2000cf81270 */
[----:B------:R-:W-:Y:S01]  /*2cb20*/  ULDC UR6, c[0x0][0x228] ;  /* 0x00008a0000067ab9 */ /* 0x000fe20000000800 */
[----:B------:R-:W-:Y:S01]  /*2cb30*/  ISETP.GE.AND P3, PT, R6, UR4, PT ;  /* 0x0000000406007c0c */ /* 0x000fe2000bf66270 */
[----:B------:R-:W-:Y:S01]  /*2cb40*/  ULDC UR4, c[0x0][0x248] ;  /* 0x0000920000047ab9 */ /* 0x000fe20000000800 */
[C---:B------:R-:W-:Y:S01]  /*2cb50*/  IADD3 R6, P1, R24.reuse, R26, RZ ;  /* 0x0000001a18067210 */ /* 0x040fe20007f3e0ff */
[----:B------:R-:W-:Y:S01]  /*2cb60*/  VIADD R8, R24, UR4 ;  /* 0x0000000418087c36 */ /* 0x000fe20008000000 */
[----:B------:R1:W-:Y:S01]  /*2cb70*/  @P5 STG.E.U8 desc[UR56][R4.64], R71 ;  /* 0x0000004704005986 */ /* 0x0003e2000c101138 */
[----:B------:R-:W-:Y:S01]  /*2cb80*/  ISETP.LT.AND P5, PT, R151, UR8, !P2 ;  /* 0x0000000897007c0c */ /* 0x000fe2000d7a1270 */
[----:B------:R-:W-:Y:S01]  /*2cb90*/  ULDC UR4, c[0x0][0x22c] ;  /* 0x00008b0000047ab9 */ /* 0x000fe20000000800 */
[----:B------:R-:W-:Y:S01]  /*2cba0*/  IMAD.X R7, R70, 0x1, R27, P1 ;  /* 0x0000000146077824 */ /* 0x000fe200008e061b */
[----:B------:R-:W-:Y:S01]  /*2cbb0*/  SHF.R.S32.HI R72, RZ, 0x1f, R8 ;  /* 0x0000001fff487819 */ /* 0x000fe20000011408 */
[----:B------:R-:W-:Y:S01]  /*2cbc0*/  ULDC UR8, c[0x0][0x228] ;  /* 0x00008a0000087ab9 */ /* 0x000fe20000000800 */
[----:B0-----:R-:W-:-:S02]  /*2cbd0*/  IADD3 R68, P6, R8, R3, RZ ;  /* 0x0000000308447210 */ /* 0x001fc40007fde0ff */
[C---:B------:R-:W-:Y:S01]  /*2cbe0*/  PRMT R73, R9.reuse, 0x7771, RZ ;  /* 0x0000777109497816 */ /* 0x040fe200000000ff */
        /* <DEDUP_REMOVED lines=16> */
[----:B0-----:R-:W-:Y:S01]  /*2ccf0*/  IADD3 R6, P6, R24, R3, RZ ;  /* 0x0000000318067210 */ /* 0x001fe20007fde0ff */
[----:B------:R-:W-:Y:S01]  /*2cd00*/  ULDC UR8, c[0x0][0x228] ;  /* 0x00008a0000087ab9 */ /* 0x000fe20000000800 */
[----:B-1----:R-:W-:-:S03]  /*2cd10*/  PRMT R71, R9, 0x7773, RZ ;  /* 0x0000777309477816 */ /* 0x002fc600000000ff */
[----:B------:R-:W-:Y:S01]  /*2cd20*/  IMAD.X R7, R70, 0x1, R0, P6 ;  /* 0x0000000146077824 */ /* 0x000fe200030e0600 */
[----:B------:R-:W-:Y:S02]  /*2cd30*/  PRMT R69, R10, 0x7770, RZ ;  /* 0x000077700a457816 */ /* 0x000fe400000000ff */
[----:B------:R-:W-:Y:S01]  /*2cd40*/  ISETP.GE.AND P2, PT, R8, UR4, PT ;  /* 0x0000000408007c0c */ /* 0x000fe2000bf46270 */
        /* <DEDUP_REMOVED lines=10> */
[----:B------:R-:W-:Y:S01]  /*2cdf0*/  VIADD R72, R2, 0xf ;  /* 0x0000000f02487836 */ /* 0x000fe20000000000 */
[----:B------:R-:W-:Y:S01]  /*2ce00*/  ULDC UR8, c[0x0][0x228] ;  /* 0x00008a0000087ab9 */ /* 0x000fe20000000800 */
[----:B0-----:R-:W-:Y:S01]  /*2ce10*/  IADD3 R4, P6, R68, R3, RZ ;  /* 0x0000000344047210 */ /* 0x001fe20007fde0ff */
[----:B------:R-:W-:Y:S01]  /*2ce20*/  ULDC UR6, c[0x0][0x22c] ;  /* 0x00008b0000067ab9 */ /* 0x000fe20000000800 */
[----:B-1----:R-:W-:-:S03]  /*2ce30*/  PRMT R69, R10, 0x7771, RZ ;  /* 0x000077710a457816 */ /* 0x002fc600000000ff */
[----:B------:R-:W-:Y:S01]  /*2ce40*/  IMAD.X R5, R24, 0x1, R0, P6 ;  /* 0x0000000118057824 */ /* 0x000fe200030e0600 */
[----:B------:R-:W-:Y:S01]  /*2ce50*/  PRMT R71, R10, 0x7772, RZ ;  /* 0x000077720a477816 */ /* 0x000fe200000000ff */
[----:B------:R0:W-:Y:S01]  /*2ce60*/  @P4 STG.E.U8 desc[UR56][R8.64], R69 ;  /* 0x0000004508004986 */ /* 0x0001e2000c101138 */
[----:B------:R-:W-:Y:S01]  /*2ce70*/  ISETP.LT.AND P4, PT, R149, UR4, !P1 ;  /* 0x0000000495007c0c */ /* 0x000fe2000cf81270 */
[----:B------:R-:W-:Y:S01]  /*2ce80*/  ULDC UR4, c[0x0][0x248] ;  /* 0x0000920000047ab9 */ /* 0x000fe20000000800 */
[C---:B------:R-:W-:Y:S01]  /*2ce90*/  IADD3 R6, P1, R68.reuse, R26, RZ ;  /* 0x0000001a44067210 */ /* 0x040fe20007f3e0ff */
[----:B------:R-:W-:Y:S01]  /*2cea0*/  VIADD R68, R68, UR4 ;  /* 0x0000000444447c36 */ /* 0x000fe20008000000 */
[----:B------:R1:W-:Y:S01]  /*2ceb0*/  @P5 STG.E.U8 desc[UR56][R4.64], R71 ;  /* 0x0000004704005986 */ /* 0x0003e2000c101138 */
[----:B------:R-:W-:Y:S01]  /*2cec0*/  ISETP.LT.AND P5, PT, R151, UR8, !P2 ;  /* 0x0000000897007c0c */ /* 0x000fe2000d7a1270 */
[----:B------:R-:W-:Y:S01]  /*2ced0*/  VIADD R70, R2, 0x10 ;  /* 0x0000001002467836 */ /* 0x000fe20000000000 */
[----:B------:R-:W-:Y:S01]  /*2cee0*/  ISETP.GE.AND P3, PT, R72, UR6, PT ;  /* 0x0000000648007c0c */ /* 0x000fe2000bf66270 */
[----:B------:R-:W-:Y:S01]  /*2cef0*/  IMAD.X R7, R24, 0x1, R27, P1 ;  /* 0x0000000118077824 */ /* 0x000fe200008e061b */
[----:B------:R-:W-:Y:S01]  /*2cf00*/  ULDC UR6, c[0x0][0x22c] ;  /* 0x00008b0000067ab9 */ /* 0x000fe20000000800 */
[----:B------:R-:W-:Y:S01]  /*2cf10*/  ULDC UR4, c[0x0][0x22c] ;  /* 0x00008b0000047ab9 */ /* 0x000fe20000000800 */
[----:B0-----:R-:W-:Y:S01]  /*2cf20*/  PRMT R69, R10, 0x7773, RZ ;  /* 0x000077730a457816 */ /* 0x001fe200000000ff */
[----:B------:R-:W-:Y:S01]  /*2cf30*/  VIADD R8, R2, 0x11 ;  /* 0x0000001102087836 */ /* 0x000fe20000000000 */
[----:B------:R-:W-:Y:S01]  /*2cf40*/  SHF.R.S32.HI R10, RZ, 0x1f, R68 ;  /* 0x0000001fff0a7819 */ /* 0x000fe20000011444 */
[----:B------:R-:W-:Y:S01]  /*2cf50*/  ULDC UR8, c[0x0][0x228] ;  /* 0x00008a0000087ab9 */ /* 0x000fe20000000800 */
[----:B-1----:R-:W-:-:S02]  /*2cf60*/  IADD3 R4, P6, R68, R3, RZ ;  /* 0x0000000344047210 */ /* 0x002fc40007fde0ff */
[----:B------:R-:W-:Y:S01]  /*2cf70*/  ISETP.GE.AND P1, PT, R70, UR6, PT ;  /* 0x0000000646007c0c */ /* 0x000fe2000bf26270 */
[----:B------:R-:W-:Y:S01]  /*2cf80*/  ULDC UR6, c[0x0][0x228] ;  /* 0x00008a0000067ab9 */ /* 0x000fe20000000800 */
[----:B------:R0:W-:Y:S01]  /*2cf90*/  @P4 STG.E.U8 desc[UR56][R6.64], R69 ;  /* 0x0000004506004986 */ /* 0x0001e2000c101138 */
[----:B------:R-:W-:Y:S01]  /*2cfa0*/  IMAD.X R5, R10, 0x1, R0, P6 ;  /* 0x000000010a057824 */ /* 0x000fe200030e0600 */
[----:B------:R-:W-:Y:S02]  /*2cfb0*/  PRMT R9, R11, 0x7770, RZ ;  /* 0x000077700b097816 */ /* 0x000fe400000000ff */
[----:B------:R-:W-:Y:S01]  /*2cfc0*/  ISETP.GE.AND P4, PT, R8, UR4, PT ;  /* 0x0000000408007c0c */ /* 0x000fe2000bf86270 */
[----:B------:R-:W-:Y:S01]  /*2cfd0*/  ULDC UR4, c[0x0][0x248] ;  /* 0x0000920000047ab9 */ /* 0x000fe20000000800 */
[----:B------:R-:W-:Y:S01]  /*2cfe0*/  ISETP.LT.AND P2, PT, R149, UR6, !P2 ;  /* 0x0000000695007c0c */ /* 0x000fe2000d741270 */
[----:B------:R-:W-:Y:S01]  /*2cff0*/  ULDC UR6, c[0x0][0x228] ;  /* 0x00008a0000067ab9 */ /* 0x000fe20000000800 */
[C---:B------:R-:W-:Y:S01]  /*2d000*/  VIADD R8, R68.reuse, UR4 ;  /* 0x0000000444087c36 */ /* 0x040fe20008000000 */
[----:B------:R1:W-:Y:S01]  /*2d010*/  @P5 STG.E.U8 desc[UR56][R4.64], R9 ;  /* 0x0000000904005986 */ /* 0x0003e2000c101138 */
[----:B0-----:R-:W-:Y:S01]  /*2d020*/  IADD3 R6, P6, R68, R26, RZ ;  /* 0x0000001a44067210 */ /* 0x001fe20007fde0ff */
[----:B------:R-:W-:Y:S01]  /*2d030*/  ULDC UR4, c[0x0][0x248] ;  /* 0x0000920000047ab9 */ /* 0x000fe20000000800 */
[----:B------:R-:W-:Y:S01]  /*2d040*/  ISETP.LT.AND P5, PT, R151, UR6, !P3 ;  /* 0x0000000697007c0c */ /* 0x000fe2000dfa1270 */
[----:B------:R-:W-:Y:S01]  /*2d050*/  ULDC UR6, c[0x0][0x228] ;  /* 0x00008a0000067ab9 */ /* 0x000fe20000000800 */
[----:B------:R-:W-:Y:S01]  /*2d060*/  PRMT R71, R11, 0x7771, RZ ;  /* 0x000077710b477816 */ /* 0x000fe200000000ff */
[----:B------:R-:W-:Y:S01]  /*2d070*/  IMAD.X R7, R10, 0x1, R27, P6 ;  /* 0x000000010a077824 */ /* 0x000fe200030e061b */
[----:B------:R-:W-:-:S02]  /*2d080*/  SHF.R.S32.HI R24, RZ, 0x1f, R8 ;  /* 0x0000001fff187819 */ /* 0x000fc40000011408 */
[-C--:B-1----:R-:W-:Y:S02]  /*2d090*/  IADD3 R4, P6, R8, R3.reuse, RZ ;  /* 0x0000000308047210 */ /* 0x082fe40007fde0ff */
[----:B------:R-:W-:Y:S01]  /*2d0a0*/  ISETP.LT.AND P3, PT, R149, UR6, !P3 ;  /* 0x0000000695007c0c */ /* 0x000fe2000df61270 */
[----:B------:R0:W-:Y:S01]  /*2d0b0*/  @P2 STG.E.U8 desc[UR56][R6.64], R71 ;  /* 0x0000004706002986 */ /* 0x0001e2000c101138 */
[C---:B------:R-:W-:Y:S01]  /*2d0c0*/  PRMT R69, R11.reuse, 0x7773, RZ ;  /* 0x000077730b457816 */ /* 0x040fe200000000ff */
[----:B------:R-:W-:Y:S01]  /*2d0d0*/  IMAD.X R5, R24, 0x1, R0, P6 ;  /* 0x0000000118057824 */ /* 0x000fe200030e0600 */
[----:B------:R-:W-:Y:S01]  /*2d0e0*/  PRMT R11, R11, 0x7772, RZ ;  /* 0x000077720b0b7816 */ /* 0x000fe200000000ff */
[C---:B------:R-:W-:Y:S01]  /*2d0f0*/  VIADD R10, R8.reuse, UR4 ;  /* 0x00000004080a7c36 */ /* 0x040fe20008000000 */
[-C--:B------:R-:W-:Y:S01]  /*2d100*/  IADD3 R8, P2, R8, R26.reuse, RZ ;  /* 0x0000001a08087210 */ /* 0x080fe20007f5e0ff */
[----:B------:R-:W-:Y:S01]  /*2d110*/  VIADD R70, R2, 0x12 ;  /* 0x0000001202467836 */ /* 0x000fe20000000000 */
[----:B------:R-:W-:Y:S01]  /*2d120*/  ISETP.LT.AND P6, PT, R151, UR8, !P1 ;  /* 0x0000000897007c0c */ /* 0x000fe2000cfc1270 */
[----:B------:R1:W-:Y:S01]  /*2d130*/  @P5 STG.E.U8 desc[UR56][R4.64], R11 ;  /* 0x0000000b04005986 */ /* 0x0003e2000c101138 */
[----:B------:R-:W-:Y:S01]  /*2d140*/  SHF.R.S32.HI R68, RZ, 0x1f, R10 ;  /* 0x0000001fff447819 */ /* 0x000fe2000001140a */
[----:B------:R-:W-:Y:S01]  /*2d150*/  IMAD.X R9, R24, 0x1, R27, P2 ;  /* 0x0000000118097824 */ /* 0x000fe200010e061b */
[----:B------:R-:W-:Y:S01]  /*2d160*/  ULDC UR4, c[0x0][0x22c] ;  /* 0x00008b0000047ab9 */ /* 0x000fe20000000800 */
[-C--:B0-----:R-:W-:Y:S01]  /*2d170*/  IADD3 R6, P5, R10, R3.reuse, RZ ;  /* 0x000000030a067210 */ /* 0x081fe20007fbe0ff */
[----:B------:R-:W-:Y:S01]  /*2d180*/  ULDC UR6, c[0x0][0x228] ;  /* 0x00008a0000067ab9 */ /* 0x000fe20000000800 */
[----:B------:R-:W-:Y:S01]  /*2d190*/  ISETP.GE.AND P2, PT, R70, UR4, PT ;  /* 0x0000000446007c0c */ /* 0x000fe2000bf46270 */
[----:B------:R-:W-:Y:S01]  /*2d1a0*/  ULDC UR4, c[0x0][0x248] ;  /* 0x0000920000047ab9 */ /* 0x000fe20000000800 */
[----:B--2---:R-:W-:Y:S01]  /*2d1b0*/  PRMT R71, R12, 0x7770, RZ ;  /* 0x000077700c477816 */ /* 0x004fe200000000ff */
[----:B------:R-:W-:Y:S01]  /*2d1c0*/  IMAD.X R7, R68, 0x1, R0, P5 ;  /* 0x0000000144077824 */ /* 0x000fe200028e0600 */
[----:B------:R0:W-:Y:S01]  /*2d1d0*/  @P3 STG.E.U8 desc[UR56][R8.64], R69 ;  /* 0x0000004508003986 */ /* 0x0001e2000c101138 */
[----:B------:R-:W-:Y:S01]  /*2d1e0*/  ULDC UR8, c[0x0][0x228] ;  /* 0x00008a0000087ab9 */ /* 0x000fe20000000800 */
[----:B------:R-:W-:Y:S01]  /*2d1f0*/  ISETP.LT.AND P3, PT, R149, UR6, !P1 ;  /* 0x0000000695007c0c */ /* 0x000fe2000cf61270 */
[C---:B-1----:R-:W-:Y:S01]  /*2d200*/  VIADD R11, R10.reuse, UR4 ;  /* 0x000000040a0b7c36 */ /* 0x042fe20008000000 */
[----:B------:R-:W-:Y:S01]  /*2d210*/  ISETP.LT.AND P5, PT, R151, UR8, !P4 ;  /* 0x0000000897007c0c */ /* 0x000fe2000e7a1270 */
[----:B------:R1:W-:Y:S01]  /*2d220*/  @P6 STG.E.U8 desc[UR56][R6.64], R71 ;  /* 0x0000004706006986 */ /* 0x0003e2000c101138 */
[----:B------:R-:W-:Y:S01]  /*2d230*/  IADD3 R4, P1, R10, R26, RZ ;  /* 0x0000001a0a047210 */ /* 0x000fe20007f3e0ff */
[----:B------:R-:W-:Y:S01]  /*2d240*/  ULDC UR4, c[0x0][0x22c] ;  /* 0x00008b0000047ab9 */ /* 0x000fe20000000800 */
[----:B------:R-:W-:Y:S01]  /*2d250*/  SHF.R.S32.HI R24, RZ, 0x1f, R11 ;  /* 0x0000001fff187819 */ /* 0x000fe2000001140b */
[----:B------:R-:W-:Y:S01]  /*2d260*/  ULDC UR6, c[0x0][0x228] ;  /* 0x00008a0000067ab9 */ /* 0x000fe20000000800 */
[----:B------:R-:W-:Y:S01]  /*2d270*/  ULDC UR8, c[0x0][0x228] ;  /* 0x00008a0000087ab9 */ /* 0x000fe20000000800 */
[----:B0-----:R-:W-:Y:S01]  /*2d280*/  IADD3 R8, P6, R11, R3, RZ ;  /* 0x000000030b087210 */ /* 0x001fe20007fde0ff */
[----:B------:R-:W-:-:S02]  /*2d290*/  IMAD.X R5, R68, 0x1, R27, P1 ;  /* 0x0000000144057824 */ /* 0x000fc400008e061b */
[----:B-1----:R-:W-:Y:S01]  /*2d2a0*/  VIADD R6, R2, 0x13 ;  /* 0x0000001302067836 */ /* 0x002fe20000000000 */
[----:B------:R-:W-:Y:S01]  /*2d2b0*/  PRMT R71, R12, 0x7771, RZ ;  /* 0x000077710c477816 */ /* 0x000fe200000000ff */
[----:B------:R-:W-:Y:S01]  /*2d2c0*/  IMAD.X R9, R24, 0x1, R0, P6 ;  /* 0x0000000118097824 */ /* 0x000fe200030e0600 */
[----:B------:R-:W-:Y:S02]  /*2d2d0*/  PRMT R69, R12, 0x7772, RZ ;  /* 0x000077720c457816 */ /* 0x000fe400000000ff */
[----:B------:R-:W-:Y:S01]  /*2d2e0*/  ISETP.GE.AND P1, PT, R6, UR4, PT ;  /* 0x0000000406007c0c */ /* 0x000fe2000bf26270 */
[----:B------:R-:W-:Y:S01]  /*2d2f0*/  ULDC UR4, c[0x0][0x248] ;  /* 0x0000920000047ab9 */ /* 0x000fe20000000800 */
[----:B------:R-:W-:Y:S01]  /*2d300*/  ISETP.LT.AND P4, PT, R149, UR6, !P4 ;  /* 0x0000000695007c0c */ /* 0x000fe2000e781270 */
[----:B------:R0:W-:Y:S01]  /*2d310*/  @P3 STG.E.U8 desc[UR56][R4.64], R71 ;  /* 0x0000004704003986 */ /* 0x0001e2000c101138 */
[C---:B------:R-:W-:Y:S01]  /*2d320*/  VIADD R10, R11.reuse, UR4 ;  /* 0x000000040b0a7c36 */ /* 0x040fe20008000000 */
[----:B------:R-:W-:Y:S01]  /*2d330*/  IADD3 R6, P3, R11, R26, RZ ;  /* 0x0000001a0b067210 */ /* 0x000fe20007f7e0ff */
        /* <DEDUP_REMOVED lines=44> */
[----:B-1----:R-:W-:Y:S01]  /*2d600*/  PRMT R69, R13, 0x7773, RZ ;  /* 0x000077730d457816 */ /* 0x002fe200000000ff */
[----:B------:R-:W-:Y:S01]  /*2d610*/  VIADD R6, R2, 0x16 ;  /* 0x0000001602067836 */ /* 0x000fe20000000000 */
[----:B------:R-:W-:Y:S01]  /*2d620*/  PRMT R13, R14, 0x7770, RZ ;  /* 0x000077700e0d7816 */ /* 0x000fe200000000ff */
[----:B------:R-:W-:Y:S02]  /*2d630*/  IMAD.X R9, R24, 0x1, R0, P6 ;  /* 0x0000000118097824 */ /* 0x000fe400030e0600 */
[----:B------:R0:W-:Y:S01]  /*2d640*/  @P4 STG.E.U8 desc[UR56][R4.64], R69 ;  /* 0x0000004504004986 */ /* 0x0001e2000c101138 */
[----:B------:R-:W-:Y:S01]  /*2d650*/  ISETP.GE.AND P1, PT, R6, UR4, PT ;  /* 0x0000000406007c0c */ /* 0x000fe2000bf26270 */
[----:B------:R-:W-:Y:S01]  /*2d660*/  ULDC UR4, c[0x0][0x248] ;  /* 0x0000920000047ab9 */ /* 0x000fe20000000800 */
[----:B------:R-:W-:Y:S01]  /*2d670*/  ISETP.LT.AND P4, PT, R149, UR6, !P3 ;  /* 0x0000000695007c0c */ /* 0x000fe2000df81270 */
[C---:B------:R-:W-:Y:S01]  /*2d680*/  VIADD R11, R10.reuse, UR4 ;  /* 0x000000040a0b7c36 */ /* 0x040fe20008000000 */
[----:B------:R-:W-:Y:S01]  /*2d690*/  IADD3 R6, P3, R10, R26, RZ ;  /* 0x0000001a0a067210 */ /* 0x000fe20007f7e0ff */
[----:B------:R1:W-:Y:S01]  /*2d6a0*/  @P5 STG.E.U8 desc[UR56][R8.64], R13 ;  /* 0x0000000d08005986 */ /* 0x0003e2000c101138 */
[----:B------:R-:W-:Y:S01]  /*2d6b0*/  ISETP.LT.AND P5, PT, R151, UR8, !P2 ;  /* 0x0000000897007c0c */ /* 0x000fe2000d7a1270 */
[----:B------:R-:W-:Y:S01]  /*2d6c0*/  ULDC UR4, c[0x0][0x228] ;  /* 0x00008a0000047ab9 */ /* 0x000fe20000000800 */
[----:B------:R-:W-:Y:S01]  /*2d6d0*/  SHF.R.S32.HI R10, RZ, 0x1f, R11 ;  /* 0x0000001fff0a7819 */ /* 0x000fe2000001140b */
[----:B------:R-:W-:Y:S01]  /*2d6e0*/  IMAD.X R7, R24, 0x1, R27, P3 ;  /* 0x0000000118077824 */ /* 0x000fe200018e061b */
[----:B------:R-:W-:Y:S01]  /*2d6f0*/  ULDC UR6, c[0x0][0x22c] ;  /* 0x00008b0000067ab9 */ /* 0x000fe20000000800 */
[----:B0-----:R-:W-:Y:S01]  /*2d700*/  IADD3 R4, P6, R11, R3, RZ ;  /* 0x000000030b047210 */ /* 0x001fe20007fde0ff */
[----:B------:R-:W-:Y:S01]  /*2d710*/  VIADD R12, R2, 0x17 ;  /* 0x00000017020c7836 */ /* 0x000fe20000000000 */
[----:B------:R-:W-:Y:S01]  /*2d720*/  PRMT R69, R14, 0x7771, RZ ;  /* 0x000077710e457816 */ /* 0x000fe200000000ff */
[----:B------:R-:W-:-:S02]  /*2d730*/  ULDC UR8, c[0x0][0x228] ;  /* 0x00008a0000087ab9 */ /* 0x000fc40000000800 */
[--C-:B------:R-:W-:Y:S01]  /*2d740*/  IMAD.X R5, R10, 0x1, R0.reuse, P6 ;  /* 0x000000010a057824 */ /* 0x100fe200030e0600 */
[----:B-1----:R-:W-:Y:S01]  /*2d750*/  PRMT R13, R14, 0x7772, RZ ;  /* 0x000077720e0d7816 */ /* 0x002fe200000000ff */
[----:B------:R0:W-:Y:S01]  /*2d760*/  @P4 STG.E.U8 desc[UR56][R6.64], R69 ;  /* 0x0000004506004986 */ /* 0x0001e2000c101138 */
[----:B------:R-:W-:Y:S01]  /*2d770*/  ISETP.LT.AND P4, PT, R149, UR4, !P2 ;  /* 0x0000000495007c0c */ /* 0x000fe2000d781270 */
[----:B------:R-:W-:Y:S01]  /*2d780*/  ULDC UR4, c[0x0][0x248] ;  /* 0x0000920000047ab9 */ /* 0x000fe20000000800 */
[CC--:B------:R-:W-:Y:S01]  /*2d790*/  IADD3 R8, P2, R11.reuse, R26.reuse, RZ ;  /* 0x0000001a0b087210 */ /* 0x0c0fe20007f5e0ff */
[----:B------:R-:W-:Y:S01]  /*2d7a0*/  VIADD R11, R11, UR4 ;  /* 0x000000040b0b7c36 */ /* 0x000fe20008000000 */
[----:B------:R1:W-:Y:S01]  /*2d7b0*/  @P5 STG.E.U8 desc[UR56][R4.64], R13 ;  /* 0x0000000d04005986 */ /* 0x0003e2000c101138 */
[----:B------:R-:W-:Y:S01]  /*2d7c0*/  ISETP.GE.AND P3, PT, R12, UR6, PT ;  /* 0x000000060c007c0c */ /* 0x000fe2000bf66270 */
[----:B------:R-:W-:Y:S01]  /*2d7d0*/  VIADD R12, R2, 0x18 ;  /* 0x00000018020c7836 */ /* 0x000fe20000000000 */
[----:B------:R-:W-:Y:S01]  /*2d7e0*/  ISETP.LT.AND P5, PT, R151, UR8, !P1 ;  /* 0x0000000897007c0c */ /* 0x000fe2000cfa1270 */
[----:B------:R-:W-:Y:S01]  /*2d7f0*/  IMAD.X R9, R10, 0x1, R27, P2 ;  /* 0x000000010a097824 */ /* 0x000fe200010e061b */
[----:B------:R-:W-:Y:S01]  /*2d800*/  SHF.R.S32.HI R10, RZ, 0x1f, R11 ;  /* 0x0000001fff0a7819 */ /* 0x000fe2000001140b */
[----:B------:R-:W-:Y:S01]  /*2d810*/  ULDC UR6, c[0x0][0x22c] ;  /* 0x00008b0000067ab9 */ /* 0x000fe20000000800 */
[----:B0-----:R-:W-:Y:S01]  /*2d820*/  PRMT R7, R14, 0x7773, RZ ;  /* 0x000077730e077816 */ /* 0x001fe200000000ff */
[----:B------:R-:W-:Y:S01]  /*2d830*/  VIADD R6, R2, 0x19 ;  /* 0x0000001902067836 */ /* 0x000fe20000000000 */
[----:B------:R-:W-:Y:S01]  /*2d840*/  ISETP.GE.AND P2, PT, R12, UR6, PT ;  /* 0x000000060c007c0c */ /* 0x000fe2000bf46270 */
[----:B------:R-:W-:Y:S01]  /*2d850*/  ULDC UR4, c[0x0][0x22c] ;  /* 0x00008b0000047ab9 */ /* 0x000fe20000000800 */
[----:B------:R-:W-:Y:S01]  /*2d860*/  ULDC UR6, c[0x0][0x228] ;  /* 0x00008a0000067ab9 */ /* 0x000fe20000000800 */
[----:B-1----:R-:W-:Y:S01]  /*2d870*/  IADD3 R4, P6, R11, R3, RZ ;  /* 0x000000030b047210 */ /* 0x002fe20007fde0ff */
[----:B------:R0:W-:Y:S01]  /*2d880*/  @P4 STG.E.U8 desc[UR56][R8.64], R7 ;  /* 0x0000000708004986 */ /* 0x0001e2000c101138 */
[----:B------:R-:W-:Y:S01]  /*2d890*/  PRMT R69, R15, 0x7770, RZ ;  /* 0x000077700f457816 */ /* 0x000fe200000000ff */
[----:B------:R-:W-:Y:S01]  /*2d8a0*/  ULDC UR8, c[0x0][0x228] ;  /* 0x00008a0000087ab9 */ /* 0x000fe20000000800 */
[----:B------:R-:W-:Y:S01]  /*2d8b0*/  ISETP.GE.AND P4, PT, R6, UR4, PT ;  /* 0x0000000406007c0c */ /* 0x000fe2000bf86270 */
[C---:B------:R-:W-:Y:S01]  /*2d8c0*/  IMAD.X R5, R10.reuse, 0x1, R0, P6 ;  /* 0x000000010a057824 */ /* 0x040fe200030e0600 */
[----:B------:R-:W-:Y:S01]  /*2d8d0*/  ISETP.LT.AND P1, PT, R149, UR6, !P1 ;  /* 0x0000000695007c0c */ /* 0x000fe2000cf21270 */
[----:B------:R-:W-:Y:S01]  /*2d8e0*/  ULDC UR4, c[0x0][0x248] ;  /* 0x0000920000047ab9 */ /* 0x000fe20000000800 */
[----:B------:R-:W-:Y:S01]  /*2d8f0*/  IADD3 R6, P6, R11, R26, RZ ;  /* 0x0000001a0b067210 */ /* 0x000fe20007fde0ff */
[----:B------:R-:W-:Y:S01]  /*2d900*/  ULDC UR6, c[0x0][0x228] ;  /* 0x00008a0000067ab9 */ /* 0x000fe20000000800 */
[----:B------:R1:W-:Y:S01]  /*2d910*/  @P5 STG.E.U8 desc[UR56][R4.64], R69 ;  /* 0x0000004504005986 */ /* 0x0003e2000c101138 */
[----:B------:R-:W-:Y:S01]  /*2d920*/  ISETP.LT.AND P5, PT, R151, UR6, !P3 ;  /* 0x0000000697007c0c */ /* 0x000fe2000dfa1270 */
[----:B------:R-:W-:Y:S01]  /*2d930*/  ULDC UR6, c[0x0][0x228] ;  /* 0x00008a0000067ab9 */ /* 0x000fe20000000800 */
[----:B0-----:R-:W-:Y:S01]  /*2d940*/  VIADD R8, R11, UR4 ;  /* 0x000000040b087c36 */ /* 0x001fe20008000000 */
[----:B------:R-:W-:Y:S01]  /*2d950*/  PRMT R11, R15, 0x7771, RZ ;  /* 0x000077710f0b7816 */ /* 0x000fe200000000ff */
[----:B------:R-:W-:Y:S01]  /*2d960*/  IMAD.X R7, R10, 0x1, R27, P6 ;  /* 0x000000010a077824 */ /* 0x000fe200030e061b */
[----:B------:R-:W-:-:S02]  /*2d970*/  ULDC UR4, c[0x0][0x248] ;  /* 0x0000920000047ab9 */ /* 0x000fc40000000800 */
[----:B------:R-:W-:Y:S02]  /*2d980*/  SHF.R.S32.HI R9, RZ, 0x1f, R8 ;  /* 0x0000001fff097819 */ /* 0x000fe40000011408 */
[CC--:B-1----:R-:W-:Y:S02]  /*2d990*/  IADD3 R4, P6, R8.reuse, R3.reuse, RZ ;  /* 0x0000000308047210 */ /* 0x0c2fe40007fde0ff */
[----:B------:R-:W-:Y:S01]  /*2d9a0*/  ISETP.LT.AND P3, PT, R149, UR6, !P3 ;  /* 0x0000000695007c0c */ /* 0x000fe2000df61270 */
[----:B------:R0:W-:Y:S01]  /*2d9b0*/  @P1 STG.E.U8 desc[UR56][R6.64], R11 ;  /* 0x0000000b06001986 */ /* 0x0001e2000c101138 */
[----:B------:R-:W-:Y:S01]  /*2d9c0*/  PRMT R13, R15, 0x7773, RZ ;  /* 0x000077730f0d7816 */ /* 0x000fe200000000ff */
[----:B------:R-:W-:Y:S01]  /*2d9d0*/  IMAD.X R5, R9, 0x1, R0, P6 ;  /* 0x0000000109057824 */ /* 0x000fe200030e0600 */
[----:B------:R-:W-:Y:S01]  /*2d9e0*/  PRMT R15, R15, 0x7772, RZ ;  /* 0x000077720f0f7816 */ /* 0x000fe200000000ff */
[C---:B------:R-:W-:Y:S01]  /*2d9f0*/  VIADD R10, R8.reuse, UR4 ;  /* 0x00000004080a7c36 */ /* 0x040fe20008000000 */
[----:B------:R-:W-:Y:S01]  /*2da00*/  IADD3 R8, P1, R8, R26, RZ ;  /* 0x0000001a08087210 */ /* 0x000fe20007f3e0ff */
[----:B------:R-:W-:Y:S01]  /*2da10*/  ULDC UR4, c[0x0][0x22c] ;  /* 0x00008b0000047ab9 */ /* 0x000fe20000000800 */
[----:B------:R-:W-:Y:S01]  /*2da20*/  ISETP.LT.AND P6, PT, R151, UR8, !P2 ;  /* 0x0000000897007c0c */ /* 0x000fe2000d7c1270 */
[----:B------:R1:W-:Y:S01]  /*2da30*/  @P5 STG.E.U8 desc[UR56][R4.64], R15 ;  /* 0x0000000f04005986 */ /* 0x0003e2000c101138 */
[----:B------:R-:W-:Y:S01]  /*2da40*/  SHF.R.S32.HI R12, RZ, 0x1f, R10 ;  /* 0x0000001fff0c7819 */ /* 0x000fe2000001140a */
[----:B------:R-:W-:Y:S01]  /*2da50*/  IMAD.X R9, R9, 0x1, R27, P1 ;  /* 0x0000000109097824 */ /* 0x000fe200008e061b */
[----:B------:R-:W-:Y:S01]  /*2da60*/  ULDC UR6, c[0x0][0x228] ;  /* 0x00008a0000067ab9 */ /* 0x000fe20000000800 */
[----:B0-----:R-:W-:Y:S01]  /*2da70*/  VIADD R11, R2, 0x1a ;  /* 0x0000001a020b7836 */ /* 0x001fe20000000000 */
[----:B------:R-:W-:Y:S01]  /*2da80*/  IADD3 R6, P5, R10, R3, RZ ;  /* 0x000000030a067210 */ /* 0x000fe20007fbe0ff */
[----:B------:R-:W-:Y:S01]  /*2da90*/  ULDC UR8, c[0x0][0x228] ;  /* 0x00008a0000087ab9 */ /* 0x000fe20000000800 */
[----:B---3--:R-:W-:-:S02]  /*2daa0*/  PRMT R69, R16, 0x7770, RZ ;  /* 0x0000777010457816 */ /* 0x008fc400000000ff */
[----:B------:R-:W-:Y:S01]  /*2dab0*/  ISETP.GE.AND P1, PT, R11, UR4, PT ;  /* 0x000000040b007c0c */ /* 0x000fe2000bf26270 */
[----:B------:R-:W-:Y:S01]  /*2dac0*/  ULDC UR4, c[0x0][0x248] ;  /* 0x0000920000047ab9 */ /* 0x000fe20000000800 */
[----:B------:R-:W-:Y:S01]  /*2dad0*/  IMAD.X R7, R12, 0x1, R0, P5 ;  /* 0x000000010c077824 */ /* 0x000fe200028e0600 */
[----:B------:R0:W-:Y:S01]  /*2dae0*/  @P3 STG.E.U8 desc[UR56][R8.64], R13 ;  /* 0x0000000d08003986 */ /* 0x0001e2000c101138 */
[----:B------:R-:W-:Y:S01]  /*2daf0*/  ISETP.LT.AND P3, PT, R149, UR6, !P2 ;  /* 0x0000000695007c0c */ /* 0x000fe2000d761270 */
[C---:B------:R-:W-:Y:S01]  /*2db00*/  VIADD R11, R10.reuse, UR4 ;  /* 0x000000040a0b7c36 */ /* 0x040fe20008000000 */
[----:B------:R-:W-:Y:S01]  /*2db10*/  ISETP.LT.AND P5, PT, R151, UR8, !P4 ;  /* 0x0000000897007c0c */ /* 0x000fe2000e7a1270 */
[----:B------:R2:W-:Y:S01]  /*2db20*/  @P6 STG.E.U8 desc[UR56][R6.64], R69 ;  /* 0x0000004506006986 */ /* 0x0005e2000c101138 */
[----:B-1----:R-:W-:Y:S01]  /*2db30*/  IADD3 R4, P2, R10, R26, RZ ;  /* 0x0000001a0a047210 */ /* 0x002fe20007f5e0ff */
[----:B------:R-:W-:Y:S01]  /*2db40*/  ULDC UR4, c[0x0][0x22c] ;  /* 0x00008b0000047ab9 */ /* 0x000fe20000000800 */
[----:B------:R-:W-:Y:S01]  /*2db50*/  SHF.R.S32.HI R14, RZ, 0x1f, R11 ;  /* 0x0000001fff0e7819 */ /* 0x000fe2000001140b */
[----:B------:R-:W-:Y:S01]  /*2db60*/  ULDC UR6, c[0x0][0x228] ;  /* 0x00008a0000067ab9 */ /* 0x000fe20000000800 */
[----:B------:R-:W-:Y:S01]  /*2db70*/  PRMT R15, R16, 0x7771, RZ ;  /* 0x00007771100f7816 */ /* 0x000fe200000000ff */
[----:B------:R-:W-:Y:S01]  /*2db80*/  ULDC UR8, c[0x0][0x228] ;  /* 0x00008a0000087ab9 */ /* 0x000fe20000000800 */
[----:B0-----:R-:W-:Y:S01]  /*2db90*/  IADD3 R8, P6, R11, R3, RZ ;  /* 0x000000030b087210 */ /* 0x001fe20007fde0ff */
[----:B------:R-:W-:-:S02]  /*2dba0*/  IMAD.X R5, R12, 0x1, R27, P2 ;  /* 0x000000010c057824 */ /* 0x000fc400010e061b */
[----:B--2---:R-:W-:Y:S01]  /*2dbb0*/  VIADD R6, R2, 0x1b ;  /* 0x0000001b02067836 */ /* 0x004fe20000000000 */
[----:B------:R-:W-:Y:S01]  /*2dbc0*/  PRMT R13, R16, 0x7772, RZ ;  /* 0x00007772100d7816 */ /* 0x000fe200000000ff */
[----:B------:R-:W-:Y:S01]  /*2dbd0*/  IMAD.X R9, R14, 0x1, R0, P6 ;  /* 0x000000010e097824 */ /* 0x000fe200030e0600 */
[----:B------:R-:W-:Y:S01]  /*2dbe0*/  ISETP.LT.AND P4, PT, R149, UR6, !P4 ;  /* 0x0000000695007c0c */ /* 0x000fe2000e781270 */
[----:B------:R0:W-:Y:S01]  /*2dbf0*/  @P3 STG.E.U8 desc[UR56][R4.64], R15 ;  /* 0x0000000f04003986 */ /* 0x0001e2000c101138 */
        /* <DEDUP_REMOVED lines=48> */
[----:B------:R-:W-:Y:S01]  /*2df00*/  PRMT R17, R17, 0x7773, RZ ;  /* 0x0000777311117816 */ /* 0x000fe200000000ff */
[----:B-1----:R-:W-:Y:S01]  /*2df10*/  VIADD R6, R2, 0x1e ;  /* 0x0000001e02067836 */ /* 0x002fe20000000000 */
[----:B------:R-:W-:Y:S01]  /*2df20*/  PRMT R13, R18, 0x7770, RZ ;  /* 0x00007770120d7816 */ /* 0x000fe200000000ff */
[--C-:B------:R-:W-:Y:S02]  /*2df30*/  IMAD.X R9, R12, 0x1, R0.reuse, P6 ;  /* 0x000000010c097824 */ /* 0x100fe400030e0600 */
[----:B------:R0:W-:Y:S01]  /*2df40*/  @P4 STG.E.U8 desc[UR56][R4.64], R17 ;  /* 0x0000001104004986 */ /* 0x0001e2000c101138 */
[----:B------:R-:W-:Y:S02]  /*2df50*/  ISETP.LT.AND P4, PT, R149, UR6, !P3 ;  /* 0x0000000695007c0c */ /* 0x000fe4000df81270 */
[----:B------:R-:W-:Y:S02]  /*2df60*/  PRMT R15, R18, 0x7771, RZ ;  /* 0x00007771120f7816 */ /* 0x000fe400000000ff */
[----:B------:R-:W-:Y:S01]  /*2df70*/  ISETP.GE.AND P2, PT, R6, UR4, PT ;  /* 0x0000000406007c0c */ /* 0x000fe2000bf46270 */
[----:B------:R-:W-:Y:S01]  /*2df80*/  ULDC UR4, c[0x0][0x248] ;  /* 0x0000920000047ab9 */ /* 0x000fe20000000800 */
[CC--:B------:R-:W-:Y:S01]  /*2df90*/  IADD3 R6, P3, R10.reuse, R26.reuse, RZ ;  /* 0x0000001a0a067210 */ /* 0x0c0fe20007f7e0ff */
[----:B------:R-:W-:Y:S01]  /*2dfa0*/  VIADD R11, R10, UR4 ;  /* 0x000000040a0b7c36 */ /* 0x000fe20008000000 */
[----:B------:R1:W-:Y:S01]  /*2dfb0*/  @P5 STG.E.U8 desc[UR56][R8.64], R13 ;  /* 0x0000000d08005986 */ /* 0x0003e2000c101138 */
[----:B------:R-:W-:Y:S01]  /*2dfc0*/  ISETP.LT.AND P5, PT, R151, UR8, !P1 ;  /* 0x0000000897007c0c */ /* 0x000fe2000cfa1270 */
[----:B------:R-:W-:Y:S01]  /*2dfd0*/  ULDC UR4, c[0x0][0x228] ;  /* 0x00008a0000047ab9 */ /* 0x000fe20000000800 */
[----:B------:R-:W-:Y:S01]  /*2dfe0*/  IMAD.X R7, R12, 0x1, R27, P3 ;  /* 0x000000010c077824 */ /* 0x000fe200018e061b */
[----:B------:R-:W-:Y:S01]  /*2dff0*/  SHF.R.S32.HI R10, RZ, 0x1f, R11 ;  /* 0x0000001fff0a7819 */ /* 0x000fe2000001140b */
[----:B------:R-:W-:Y:S01]  /*2e000*/  VIADD R14, R2, 0x1f ;  /* 0x0000001f020e7836 */ /* 0x000fe20000000000 */
[----:B0-----:R-:W-:Y:S01]  /*2e010*/  IADD3 R4, P6, R11, R3, RZ ;  /* 0x000000030b047210 */ /* 0x001fe20007fde0ff */
[----:B------:R-:W-:Y:S01]  /*2e020*/  ULDC UR8, c[0x0][0x228] ;  /* 0x00008a0000087ab9 */ /* 0x000fe20000000800 */
[----:B------:R0:W-:Y:S01]  /*2e030*/  @P4 STG.E.U8 desc[UR56][R6.64], R15 ;  /* 0x0000000f06004986 */ /* 0x0001e2000c101138 */
[----:B------:R-:W-:Y:S01]  /*2e040*/  ISETP.LT.AND P4, PT, R149, UR4, !P1 ;  /* 0x0000000495007c0c */ /* 0x000fe2000cf81270 */
[----:B------:R-:W-:Y:S01]  /*2e050*/  ULDC UR4, c[0x0][0x248] ;  /* 0x0000920000047ab9 */ /* 0x000fe20000000800 */
[----:B------:R-:W-:Y:S01]  /*2e060*/  IMAD.X R5, R10, 0x1, R0, P6 ;  /* 0x000000010a057824 */ /* 0x000fe200030e0600 */
[----:B-1----:R-:W-:Y:S01]  /*2e070*/  PRMT R13, R18, 0x7772, RZ ;  /* 0x00007772120d7816 */ /* 0x002fe200000000ff */
[----:B------:R-:W-:Y:S01]  /*2e080*/  ULDC UR6, c[0x0][0x22c] ;  /* 0x00008b0000067ab9 */ /* 0x000fe20000000800 */
[C---:B------:R-:W-:Y:S01]  /*2e090*/  IADD3 R8, P1, R11.reuse, R26, RZ ;  /* 0x0000001a0b087210 */ /* 0x040fe20007f3e0ff */
[----:B------:R-:W-:-:S02]  /*2e0a0*/  VIADD R11, R11, UR4 ;  /* 0x000000040b0b7c36 */ /* 0x000fc40008000000 */
[----:B------:R1:W-:Y:S01]  /*2e0b0*/  @P5 STG.E.U8 desc[UR56][R4.64], R13 ;  /* 0x0000000d04005986 */ /* 0x0003e2000c101138 */
[----:B------:R-:W-:Y:S01]  /*2e0c0*/  ISETP.LT.AND P5, PT, R151, UR8, !P2 ;  /* 0x0000000897007c0c */ /* 0x000fe2000d7a1270 */
[----:B------:R-:W-:Y:S01]  /*2e0d0*/  VIADD R12, R2, 0x20 ;  /* 0x00000020020c7836 */ /* 0x000fe20000000000 */
[----:B------:R-:W-:Y:S01]  /*2e0e0*/  ISETP.GE.AND P3, PT, R14, UR6, PT ;  /* 0x000000060e007c0c */ /* 0x000fe2000bf66270 */
[----:B------:R-:W-:Y:S01]  /*2e0f0*/  IMAD.X R9, R10, 0x1, R27, P1 ;  /* 0x000000010a097824 */ /* 0x000fe200008e061b */
[----:B0-----:R-:W-:Y:S01]  /*2e100*/  PRMT R7, R18, 0x7773, RZ ;  /* 0x0000777312077816 */ /* 0x001fe200000000ff */
[----:B------:R-:W-:Y:S01]  /*2e110*/  ULDC UR6, c[0x0][0x22c] ;  /* 0x00008b0000067ab9 */ /* 0x000fe20000000800 */
[----:B------:R-:W-:Y:S01]  /*2e120*/  SHF.R.S32.HI R10, RZ, 0x1f, R11 ;  /* 0x0000001fff0a7819 */ /* 0x000fe2000001140b */
        /* <DEDUP_REMOVED lines=39> */
[----:B----4-:R-:W-:-:S02]  /*2e3a0*/  PRMT R15, R20, 0x7770, RZ ;  /* 0x00007770140f7816 */ /* 0x010fc400000000ff */
        /* <DEDUP_REMOVED lines=12> */
[----:B------:R-:W-:Y:S01]  /*2e470*/  ULDC UR8, c[0x0][0x228] ;  /* 0x00008a0000087ab9 */ /* 0x000fe20000000800 */
[----:B0-----:R-:W-:Y:S01]  /*2e480*/  IADD3 R8, P6, R11, R3, RZ ;  /* 0x000000030b087210 */ /* 0x001fe20007fde0ff */
[----:B------:R-:W-:-:S02]  /*2e490*/  IMAD.X R5, R12, 0x1, R27, P1 ;  /* 0x000000010c057824 */ /* 0x000fc400008e061b */
[----:B--2---:R-:W-:Y:S01]  /*2e4a0*/  VIADD R6, R2, 0x23 ;  /* 0x0000002302067836 */ /* 0x004fe20000000000 */
        /* <DEDUP_REMOVED lines=127> */
[----:B------:R-:W-:-:S02]  /*2eca0*/  PRMT R15, R28, 0x7770, RZ ;  /* 0x000077701c0f7816 */ /* 0x000fc400000000ff */
        /* <DEDUP_REMOVED lines=1093> */
[----:B------:R-:W-:Y:S01]  /*33100*/  ULDC UR8, c[0x0][0x228] ;  /* 0x00008a0000087ab9 */ /* 0x000fe20000000800 */
[----:B0-----:R-:W-:Y:S01]  /*33110*/  IADD3 R4, P6, R11, R3, RZ ;  /* 0x000000030b047210 */ /* 0x001fe20007fde0ff */
[----:B------:R-:W-:Y:S01]  /*33120*/  VIADD R14, R2, 0x67 ;  /* 0x00000067020e7836 */ /* 0x000fe20000000000 */
        /* <DEDUP_REMOVED lines=11> */
[----:B0-----:R-:W-:Y:S01]  /*331e0*/  PRMT R7, R54, 0x7773, RZ ;  /* 0x0000777336077816 */ /* 0x001fe200000000ff */
[----:B------:R-:W-:Y:S01]  /*331f0*/  IMAD.X R9, R10, 0x1, R27, P2 ;  /* 0x000000010a097824 */ /* 0x000fe200010e061b */
[----:B------:R-:W-:Y:S01]  /*33200*/  SHF.R.S32.HI R10, RZ, 0x1f, R11 ;  /* 0x0000001fff0a7819 */ /* 0x000fe2000001140b */
[----:B------:R-:W-:Y:S01]  /*33210*/  VIADD R6, R2, 0x69 ;  /* 0x0000006902067836 */ /* 0x000fe20000000000 */
[----:B------:R-:W-:Y:S01]  /*33220*/  ISETP.GE.AND P3, PT, R14, UR6, PT ;  /* 0x000000060e007c0c */ /* 0x000fe2000bf66270 */
[----:B------:R-:W-:Y:S01]  /*33230*/  ULDC UR6, c[0x0][0x22c] ;  /* 0x00008b0000067ab9 */ /* 0x000fe20000000800 */
[----:B------:R-:W-:Y:S01]  /*33240*/  ULDC UR4, c[0x0][0x22c] ;  /* 0x00008b0000047ab9 */ /* 0x000fe20000000800 */
[-C--:B-1----:R-:W-:Y:S01]  /*33250*/  IADD3 R4, P6, R11, R3.reuse, RZ ;  /* 0x000000030b047210 */ /* 0x082fe20007fde0ff */
        /* <DEDUP_REMOVED lines=9> */
[----:B------:R-:W-:Y:S01]  /*332f0*/  IADD3 R6, P6, R11, R26, RZ ;  /* 0x0000001a0b067210 */ /* 0x000fe20007fde0ff */
[----:B------:R1:W-:Y:S01]  /*33300*/  @P5 STG.E.U8 desc[UR56][R4.64], R15 ;  /* 0x0000000f04005986 */ /* 0x0003e2000c101138 */
[----:B------:R-:W-:Y:S01]  /*33310*/  PRMT R13, R55, 0x7773, RZ ;  /* 0x00007773370d7816 */ /* 0x000fe200000000ff */
[----:B0-----:R-:W-:Y:S01]  /*33320*/  VIADD R8, R11, UR4 ;  /* 0x000000040b087c36 */ /* 0x001fe20008000000 */
[----:B------:R-:W-:Y:S01]  /*33330*/  ISETP.LT.AND P5, PT, R151, UR6, !P3 ;  /* 0x0000000697007c0c */ /* 0x000fe2000dfa1270 */
[----:B------:R-:W-:Y:S01]  /*33340*/  IMAD.X R7, R10, 0x1, R27, P6 ;  /* 0x000000010a077824 */ /* 0x000fe200030e061b */
[----:B------:R-:W-:Y:S01]  /*33350*/  PRMT R11, R55, 0x7771, RZ ;  /* 0x00007771370b7816 */ /* 0x000fe200000000ff */
[----:B------:R-:W-:Y:S01]  /*33360*/  ULDC UR6, c[0x0][0x228] ;  /* 0x00008a0000067ab9 */ /* 0x000fe20000000800 */
[----:B------:R-:W-:Y:S01]  /*33370*/  SHF.R.S32.HI R9, RZ, 0x1f, R8 ;  /* 0x0000001fff097819 */ /* 0x000fe20000011408 */
[----:B------:R-:W-:Y:S01]  /*33380*/  ULDC UR4, c[0x0][0x248] ;  /* 0x0000920000047ab9 */ /* 0x000fe20000000800 */
[----:B------:R-:W-:Y:S01]  /*33390*/  ULDC UR8, c[0x0][0x228] ;  /* 0x00008a0000087ab9 */ /* 0x000fe20000000800 */
[----:B-1----:R-:W-:-:S02]  /*333a0*/  IADD3 R4, P6, R8, R3, RZ ;  /* 0x0000000308047210 */ /* 0x002fc40007fde0ff */
[----:B------:R-:W-:Y:S01]  /*333b0*/  ISETP.LT.AND P3, PT, R149, UR6, !P3 ;  /* 0x0000000695007c0c */ /* 0x000fe2000df61270 */
[----:B------:R0:W-:Y:S01]  /*333c0*/  @P1 STG.E.U8 desc[UR56][R6.64], R11 ;  /* 0x0000000b06001986 */ /* 0x0001e2000c101138 */
[----:B------:R-:W-:Y:S01]  /*333d0*/  PRMT R55, R55, 0x7772, RZ ;  /* 0x0000777237377816 */ /* 0x000fe200000000ff */
[----:B------:R-:W-:Y:S02]  /*333e0*/  IMAD.X R5, R9, 0x1, R0, P6 ;  /* 0x0000000109057824 */ /* 0x000fe400030e0600 */
[C---:B------:R-:W-:Y:S01]  /*333f0*/  VIADD R10, R8.reuse, UR4 ;  /* 0x00000004080a7c36 */ /* 0x040fe20008000000 */
[-C--:B------:R-:W-:Y:S01]  /*33400*/  IADD3 R8, P1, R8, R26.reuse, RZ ;  /* 0x0000001a08087210 */ /* 0x080fe20007f3e0ff */
[----:B------:R-:W-:Y:S01]  /*33410*/  ULDC UR4, c[0x0][0x22c] ;  /* 0x00008b0000047ab9 */ /* 0x000fe20000000800 */
[----:B------:R-:W-:Y:S01]  /*33420*/  ISETP.LT.AND P6, PT, R151, UR8, !P2 ;  /* 0x0000000897007c0c */ /* 0x000fe2000d7c1270 */
[----:B------:R1:W-:Y:S01]  /*33430*/  @P5 STG.E.U8 desc[UR56][R4.64], R55 ;  /* 0x0000003704005986 */ /* 0x0003e2000c101138 */
[----:B------:R-:W-:Y:S01]  /*33440*/  SHF.R.S32.HI R12, RZ, 0x1f, R10 ;  /* 0x0000001fff0c7819 */ /* 0x000fe2000001140a */
[----:B------:R-:W-:Y:S01]  /*33450*/  ULDC UR6, c[0x0][0x228] ;  /* 0x00008a0000067ab9 */ /* 0x000fe20000000800 */
[----:B0-----:R-:W-:Y:S01]  /*33460*/  VIADD R11, R2, 0x6a ;  /* 0x0000006a020b7836 */ /* 0x001fe20000000000 */
[-C--:B------:R-:W-:Y:S01]  /*33470*/  IADD3 R6, P5, R10, R3.reuse, RZ ;  /* 0x000000030a067210 */ /* 0x080fe20007fbe0ff */
[----:B------:R-:W-:Y:S01]  /*33480*/  IMAD.X R9, R9, 0x1, R27, P1 ;  /* 0x0000000109097824 */ /* 0x000fe200008e061b */
[----:B------:R-:W-:Y:S01]  /*33490*/  PRMT R15, R60, 0x7770, RZ ;  /* 0x000077703c0f7816 */ /* 0x000fe200000000ff */
[----:B------:R-:W-:Y:S01]  /*334a0*/  ULDC UR8, c[0x0][0x228] ;  /* 0x00008a0000087ab9 */ /* 0x000fe20000000800 */
[----:B------:R-:W-:Y:S01]  /*334b0*/  ISETP.GE.AND P1, PT, R11, UR4, PT ;  /* 0x000000040b007c0c */ /* 0x000fe2000bf26270 */
[----:B------:R-:W-:Y:S01]  /*334c0*/  ULDC UR4, c[0x0][0x248] ;  /* 0x0000920000047ab9 */ /* 0x000fe20000000800 */
[----:B------:R-:W-:Y:S01]  /*334d0*/  IMAD.X R7, R12, 0x1, R0, P5 ;  /* 0x000000010c077824 */ /* 0x000fe200028e0600 */
[----:B------:R0:W-:Y:S01]  /*334e0*/  @P3 STG.E.U8 desc[UR56][R8.64], R13 ;  /* 0x0000000d08003986 */ /* 0x0001e2000c101138 */
[C---:B------:R-:W-:Y:S01]  /*334f0*/  VIADD R11, R10.reuse, UR4 ;  /* 0x000000040a0b7c36 */ /* 0x040fe20008000000 */
[----:B------:R-:W-:Y:S01]  /*33500*/  ISETP.LT.AND P3, PT, R149, UR6, !P2 ;  /* 0x0000000695007c0c */ /* 0x000fe2000d761270 */
[----:B------:R-:W-:Y:S01]  /*33510*/  ULDC UR4, c[0x0][0x22c] ;  /* 0x00008b0000047ab9 */ /* 0x000fe20000000800 */
[----:B------:R-:W-:Y:S01]  /*33520*/  ISETP.LT.AND P5, PT, R151, UR8, !P4 ;  /* 0x0000000897007c0c */ /* 0x000fe2000e7a1270 */
[----:B------:R2:W-:Y:S01]  /*33530*/  @P6 STG.E.U8 desc[UR56][R6.64], R15 ;  /* 0x0000000f06006986 */ /* 0x0005e2000c101138 */
[----:B-1----:R-:W-:Y:S01]  /*33540*/  IADD3 R4, P2, R10, R26, RZ ;  /* 0x0000001a0a047210 */ /* 0x002fe20007f5e0ff */
[----:B------:R-:W-:Y:S01]  /*33550*/  ULDC UR6, c[0x0][0x228] ;  /* 0x00008a0000067ab9 */ /* 0x000fe20000000800 */
[----:B------:R-:W-:Y:S01]  /*33560*/  SHF.R.S32.HI R14, RZ, 0x1f, R11 ;  /* 0x0000001fff0e7819 */ /* 0x000fe2000001140b */
        /* <DEDUP_REMOVED lines=9> */
[----:B------:R0:W-:Y:S01]  /*33600*/  @P3 STG.E.U8 desc[UR56][R4.64], R15 ;  /* 0x0000000f04003986 */ /* 0x0001e2000c101138 */
[----:B------:R-:W-:Y:S01]  /*33610*/  VIADD R10, R11, UR4 ;  /* 0x000000040b0a7c36 */ /* 0x000fe20008000000 */
[----:B------:R-:W-:Y:S01]  /*33620*/  ISETP.LT.AND P4, PT, R149, UR6, !P4 ;  /* 0x0000000695007c0c */ /* 0x000fe2000e781270 */
[----:B------:R-:W-:Y:S01]  /*33630*/  ULDC UR4, c[0x0][0x22c] ;  /* 0x00008b0000047ab9 */ /* 0x000fe20000000800 */
[----:B------:R1:W-:Y:S01]  /*33640*/  @P5 STG.E.U8 desc[UR56][R8.64], R13 ;  /* 0x0000000d08005986 */ /* 0x0003e2000c101138 */
[----:B------:R-:W-:Y:S01]  /*33650*/  ISETP.LT.AND P5, PT, R151, UR8, !P1 ;  /* 0x0000000897007c0c */ /* 0x000fe2000cfa1270 */
[----:B------:R-:W-:Y:S01]  /*33660*/  ULDC UR6, c[0x0][0x228] ;  /* 0x00008a0000067ab9 */ /* 0x000fe20000000800 */
[----:B------:R-:W-:Y:S01]  /*33670*/  IADD3 R6, P3, R11, R26, RZ ;  /* 0x0000001a0b067210 */ /* 0x000fe20007f7e0ff */
[----:B------:R-:W-:Y:S01]  /*33680*/  ULDC UR8, c[0x0][0x228] ;  /* 0x00008a0000087ab9 */ /* 0x000fe20000000800 */
[----:B------:R-:W-:-:S02]  /*33690*/  SHF.R.S32.HI R12, RZ, 0x1f, R10 ;  /* 0x0000001fff0c7819 */ /* 0x000fc4000001140a */
[----:B0-----:R-:W-:Y:S01]  /*336a0*/  IADD3 R4, P6, R10, R3, RZ ;  /* 0x000000030a047210 */ /* 0x001fe20007fde0ff */
[----:B------:R-:W-:Y:S02]  /*336b0*/  IMAD.X R7, R14, 0x1, R27, P3 ;  /* 0x000000010e077824 */ /* 0x000fe400018e061b */
[----:B-1----:R-:W-:Y:S01]  /*336c0*/  VIADD R8, R2, 0x6c ;  /* 0x0000006c02087836 */ /* 0x002fe20000000000 */
[----:B------:R-:W-:Y:S01]  /*336d0*/  PRMT R15, R60, 0x7773, RZ ;  /* 0x000077733c0f7816 */ /* 0x000fe200000000ff */
[----:B------:R-:W-:Y:S01]  /*336e0*/  IMAD.X R5, R12, 0x1, R0, P6 ;  /* 0x000000010c057824 */ /* 0x000fe200030e0600 */
[----:B------:R-:W-:Y:S02]  /*336f0*/  PRMT R13, R61, 0x7770, RZ ;  /* 0x000077703d0d7816 */ /* 0x000fe400000000ff */
[----:B------:R-:W-:Y:S01]  /*33700*/  ISETP.GE.AND P3, PT, R8, UR4, PT ;  /* 0x0000000408007c0c */ /* 0x000fe2000bf66270 */
[----:B------:R-:W-:Y:S01]  /*33710*/  ULDC UR4, c[0x0][0x248] ;  /* 0x0000920000047ab9 */ /* 0x000fe20000000800 */
[----:B------:R0:W-:Y:S01]  /*33720*/  @P4 STG.E.U8 desc[UR56][R6.64], R15 ;  /* 0x0000000f06004986 */ /* 0x0001e2000c101138 */
[C---:B------:R-:W-:Y:S01]  /*33730*/  VIADD R11, R10.reuse, UR4 ;  /* 0x000000040a0b7c36 */ /* 0x040fe20008000000 */
        /* <DEDUP_REMOVED lines=11> */
[C---:B------:R-:W-:Y:S01]  /*337f0*/  PRMT R15, R61.reuse, 0x7771, RZ ;  /* 0x000077713d0f7816 */ /* 0x040fe200000000ff */
        /* <DEDUP_REMOVED lines=33> */
[----:B-1----:R-:W-:Y:S01]  /*33a10*/  VIADD R8, R2, 0x6f ;  /* 0x0000006f02087836 */ /* 0x002fe20000000000 */
[----:B------:R-:W-:Y:S01]  /*33a20*/  PRMT R15, R62, 0x7771, RZ ;  /* 0x000077713e0f7816 */ /* 0x000fe200000000ff */
[----:B------:R-:W-:Y:S01]  /*33a30*/  IMAD.X R7, R12, 0x1, R27, P4 ;  /* 0x000000010c077824 */ /* 0x000fe200020e061b */
[----:B------:R-:W-:Y:S01]  /*33a40*/  PRMT R13, R62, 0x7772, RZ ;  /* 0x000077723e0d7816 */ /* 0x000fe200000000ff */
[----:B------:R-:W-:Y:S01]  /*33a50*/  IMAD.X R5, R14, 0x1, R0, P6 ;  /* 0x000000010e057824 */ /* 0x000fe200030e0600 */
[----:B------:R-:W-:Y:S01]  /*33a60*/  ISETP.GE.AND P4, PT, R8, UR4, PT ;  /* 0x0000000408007c0c */ /* 0x000fe2000bf86270 */
[----:B------:R-:W-:Y:S01]  /*33a70*/  ULDC UR4, c[0x0][0x248] ;  /* 0x0000920000047ab9 */ /* 0x000fe20000000800 */
[----:B------:R-:W-:Y:S01]  /*33a80*/  ISETP.LT.AND P1, PT, R149, UR6, !P1 ;  /* 0x0000000695007c0c */ /* 0x000fe2000cf21270 */
[----:B------:R-:W-:Y:S01]  /*33a90*/  VIADD R10, R11, UR4 ;  /* 0x000000040b0a7c36 */ /* 0x000fe20008000000 */
[----:B------:R0:W-:Y:S01]  /*33aa0*/  @P3 STG.E.U8 desc[UR56][R6.64], R15 ;  /* 0x0000000f06003986 */ /* 0x0001e2000c101138 */
[----:B------:R-:W-:Y:S01]  /*33ab0*/  ISETP.LT.AND P3, PT, R151, UR8, !P2 ;  /* 0x0000000897007c0c */ /* 0x000fe2000d761270 */
[----:B------:R-:W-:Y:S01]  /*33ac0*/  ULDC UR4, c[0x0][0x22c] ;  /* 0x00008b0000047ab9 */ /* 0x000fe20000000800 */
[----:B------:R-:W-:Y:S01]  /*33ad0*/  ULDC UR6, c[0x0][0x228] ;  /* 0x00008a0000067ab9 */ /* 0x000fe20000000800 */
[----:B------:R1:W-:Y:S01]  /*33ae0*/  @P5 STG.E.U8 desc[UR56][R4.64], R13 ;  /* 0x0000000d04005986 */ /* 0x0003e2000c101138 */
[----:B------:R-:W-:Y:S01]  /*33af0*/  IADD3 R8, P5, R11, R26, RZ ;  /* 0x0000001a0b087210 */ /* 0x000fe20007fbe0ff */
[----:B------:R-:W-:Y:S01]  /*33b00*/  ULDC UR8, c[0x0][0x228] ;  /* 0x00008a0000087ab9 */ /* 0x000fe20000000800 */
[----:B------:R-:W-:-:S02]  /*33b10*/  SHF.R.S32.HI R12, RZ, 0x1f, R10 ;  /* 0x0000001fff0c7819 */ /* 0x000fc4000001140a */
[-C--:B0-----:R-:W-:Y:S01]  /*33b20*/  IADD3 R6, P6, R10, R3.reuse, RZ ;  /* 0x000000030a067210 */ /* 0x081fe20007fde0ff */
[----:B-1----:R-:W-:Y:S01]  /*33b30*/  VIADD R4, R2, 0x70 ;  /* 0x0000007002047836 */ /* 0x002fe20000000000 */
[----:B------:R-:W-:Y:S01]  /*33b40*/  PRMT R15, R62, 0x7773, RZ ;  /* 0x000077733e0f7816 */ /* 0x000fe200000000ff */
[----:B------:R-:W-:Y:S01]  /*33b50*/  IMAD.X R9, R14, 0x1, R27, P5 ;  /* 0x000000010e097824 */ /* 0x000fe200028e061b */
[----:B------:R-:W-:Y:S01]  /*33b60*/  PRMT R13, R63, 0x7770, RZ ;  /* 0x000077703f0d7816 */ /* 0x000fe200000000ff */
[--C-:B------:R-:W-:Y:S01]  /*33b70*/  IMAD.X R7, R12, 0x1, R0.reuse, P6 ;  /* 0x000000010c077824 */ /* 0x100fe200030e0600 */
[----:B------:R-:W-:Y:S01]  /*33b80*/  ISETP.GE.AND P5, PT, R4, UR4, PT ;  /* 0x0000000404007c0c */ /* 0x000fe2000bfa6270 */
[----:B------:R-:W-:Y:S01]  /*33b90*/  ULDC UR4, c[0x0][0x248] ;  /* 0x0000920000047ab9 */ /* 0x000fe20000000800 */
[----:B------:R0:W-:Y:S01]  /*33ba0*/  @P1 STG.E.U8 desc[UR56][R8.64], R15 ;  /* 0x0000000f08001986 */ /* 0x0001e2000c101138 */
[C---:B------:R-:W-:Y:S01]  /*33bb0*/  VIADD R11, R10.reuse, UR4 ;  /* 0x000000040a0b7c36 */ /* 0x040fe20008000000 */
[----:B------:R-:W-:Y:S01]  /*33bc0*/  ISETP.LT.AND P2, PT, R149, UR6, !P2 ;  /* 0x0000000695007c0c */ /* 0x000fe2000d741270 */
[----:B------:R-:W-:Y:S01]  /*33bd0*/  ULDC UR4, c[0x0][0x22c] ;  /* 0x00008b0000047ab9 */ /* 0x000fe20000000800 */
[----:B------:R-:W-:Y:S01]  /*33be0*/  ISETP.LT.AND P1, PT, R151, UR8, !P4 ;  /* 0x0000000897007c0c */ /* 0x000fe2000e721270 */
[----:B------:R1:W-:Y:S01]  /*33bf0*/  @P3 STG.E.U8 desc[UR56][R6.64], R13 ;  /* 0x0000000d06003986 */ /* 0x0003e2000c101138 */
[----:B------:R-:W-:Y:S01]  /*33c00*/  IADD3 R4, P3, R10, R26, RZ ;  /* 0x0000001a0a047210 */ /* 0x000fe20007f7e0ff */
[----:B------:R-:W-:Y:S01]  /*33c10*/  ULDC UR8, c[0x0][0x228] ;  /* 0x00008a0000087ab9 */ /* 0x000fe20000000800 */
[----:B------:R-:W-:Y:S01]  /*33c20*/  SHF.R.S32.HI R14, RZ, 0x1f, R11 ;  /* 0x0000001fff0e7819 */ /* 0x000fe2000001140b */
[----:B------:R-:W-:Y:S01]  /*33c30*/  ULDC UR6, c[0x0][0x22c] ;  /* 0x00008b0000067ab9 */ /* 0x000fe20000000800 */
[----:B0-----:R-:W-:Y:S01]  /*33c40*/  IADD3 R8, P6, R11, R3, RZ ;  /* 0x000000030b087210 */ /* 0x001fe20007fde0ff */
[----:B------:R-:W-:Y:S01]  /*33c50*/  IMAD.X R5, R12, 0x1, R27, P3 ;  /* 0x000000010c057824 */ /* 0x000fe200018e061b */
[C---:B------:R-:W-:Y:S01]  /*33c60*/  PRMT R15, R63.reuse, 0x7771, RZ ;  /* 0x000077713f0f7816 */ /* 0x040fe200000000ff */
[----:B-1----:R-:W-:Y:S01]  /*33c70*/  VIADD R6, R2, 0x71 ;  /* 0x0000007102067836 */ /* 0x002fe20000000000 */
[----:B------:R-:W-:Y:S01]  /*33c80*/  PRMT R13, R63, 0x7772, RZ ;  /* 0x000077723f0d7816 */ /* 0x000fe200000000ff */
[----:B------:R-:W-:-:S02]  /*33c90*/  IMAD.X R9, R14, 0x1, R0, P6 ;  /* 0x000000010e097824 */ /* 0x000fc400030e0600 */
[----:B------:R0:W-:Y:S01]  /*33ca0*/  @P2 STG.E.U8 desc[UR56][R4.64], R15 ;  /* 0x0000000f04002986 */ /* 0x0001e2000c101138 */
[----:B------:R-:W-:Y:S01]  /*33cb0*/  VIADD R7, R2, 0x72 ;  /* 0x0000007202077836 */ /* 0x000fe20000000000 */
[----:B------:R-:W-:Y:S01]  /*33cc0*/  ISETP.GE.AND P3, PT, R6, UR4, PT ;  /* 0x0000000406007c0c */ /* 0x000fe2000bf66270 */
[----:B------:R-:W-:Y:S01]  /*33cd0*/  ULDC UR4, c[0x0][0x248] ;  /* 0x0000920000047ab9 */ /* 0x000fe20000000800 */
[----:B------:R1:W-:Y:S01]  /*33ce0*/  @P1 STG.E.U8 desc[UR56][R8.64], R13 ;  /* 0x0000000d08001986 */ /* 0x0003e2000c101138 */
[----:B------:R-:W-:Y:S01]  /*33cf0*/  ISETP.LT.AND P4, PT, R149, UR8, !P4 ;  /* 0x0000000895007c0c */ /* 0x000fe2000e781270 */
[C---:B------:R-:W-:Y:S01]  /*33d00*/  VIADD R10, R11.reuse, UR4 ;  /* 0x000000040b0a7c36 */ /* 0x040fe20008000000 */
[-C--:B------:R-:W-:Y:S01]  /*33d10*/  IADD3 R6, P1, R11, R26.reuse, RZ ;  /* 0x0000001a0b067210 */ /* 0x080fe20007f3e0ff */
[----:B------:R-:W-:Y:S01]  /*33d20*/  ULDC UR4, c[0x0][0x22c] ;  /* 0x00008b0000047ab9 */ /* 0x000fe20000000800 */
[----:B------:R-:W-:Y:S01]  /*33d30*/  ISETP.LT.AND P6, PT, R151, UR10, !P5 ;  /* 0x0000000a97007c0c */ /* 0x000fe2000efc1270 */
[----:B------:R-:W-:Y:S01]  /*33d40*/  ULDC UR8, c[0x0][0x228] ;  /* 0x00008a0000087ab9 */ /* 0x000fe20000000800 */
[----:B------:R-:W-:Y:S01]  /*33d50*/  ISETP.GE.AND P2, PT, R7, UR6, PT ;  /* 0x0000000607007c0c */ /* 0x000fe2000bf46270 */
[----:B------:R-:W-:Y:S01]  /*33d60*/  IMAD.X R7, R14, 0x1, R27, P1 ;  /* 0x000000010e077824 */ /* 0x000fe200008e061b */
[----:B0-----:R-:W-:Y:S01]  /*33d70*/  IADD3 R4, P1, R10, R3, RZ ;  /* 0x000000030a047210 */ /* 0x001fe20007f3e0ff */
[----:B------:R-:W-:Y:S01]  /*33d80*/  ULDC UR6, c[0x0][0x228] ;  /* 0x00008a0000067ab9 */ /* 0x000fe20000000800 */
[----:B------:R-:W-:Y:S01]  /*33d90*/  PRMT R63, R63, 0x7773, RZ ;  /* 0x000077733f3f7816 */ /* 0x000fe200000000ff */
[----:B-1----:R-:W-:Y:S01]  /*33da0*/  VIADD R8, R2, 0x73 ;  /* 0x0000007302087836 */ /* 0x002fe20000000000 */
[----:B------:R-:W-:Y:S01]  /*33db0*/  SHF.R.S32.HI R9, RZ, 0x1f, R10 ;  /* 0x0000001fff097819 */ /* 0x000fe2000001140a */
[----:B------:R-:W-:Y:S01]  /*33dc0*/  ULDC UR10, c[0x0][0x228] ;  /* 0x00008a00000a7ab9 */ /* 0x000fe20000000800 */
[----:B------:R-:W-:Y:S01]  /*33dd0*/  PRMT R13, R64, 0x7770, RZ ;  /* 0x00007770400d7816 */ /* 0x000fe200000000ff */
[----:B------:R0:W-:Y:S02]  /*33de0*/  @P4 STG.E.U8 desc[UR56][R6.64], R63 ;  /* 0x0000003f06004986 */ /* 0x0001e4000c101138 */
[----:B------:R-:W-:Y:S01]  /*33df0*/  IMAD.X R5, R9, 0x1, R0, P1 ;  /* 0x0000000109057824 */ /* 0x000fe200008e0600 */
[----:B------:R-:W-:Y:S01]  /*33e00*/  ISETP.LT.AND P4, PT, R149, UR6, !P5 ;  /* 0x0000000695007c0c */ /* 0x000fe2000ef81270 */
[----:B------:R-:W-:Y:S01]  /*33e10*/  ULDC UR6, c[0x0][0x22c] ;  /* 0x00008b0000067ab9 */ /* 0x000fe20000000800 */
[----:B------:R-:W-:Y:S01]  /*33e20*/  ISETP.GE.AND P1, PT, R8, UR4, PT ;  /* 0x0000000408007c0c */ /* 0x000fe2000bf26270 */
[----:B------:R-:W-:Y:S01]  /*33e30*/  ULDC UR4, c[0x0][0x248] ;  /* 0x0000920000047ab9 */ /* 0x000fe20000000800 */
[----:B------:R1:W-:Y:S01]  /*33e40*/  @P6 STG.E.U8 desc[UR56][R4.64], R13 ;  /* 0x0000000d04006986 */ /* 0x0003e2000c101138 */
[C---:B------:R-:W-:Y:S01]  /*33e50*/  IADD3 R8, P6, R10.reuse, R26, RZ ;  /* 0x0000001a0a087210 */ /* 0x040fe20007fde0ff */
[----:B------:R-:W-:Y:S01]  /*33e60*/  VIADD R11, R10, UR4 ;  /* 0x000000040a0b7c36 */ /* 0x000fe20008000000 */
[----:B------:R-:W-:Y:S01]  /*33e70*/  PRMT R17, R64, 0x7771, RZ ;  /* 0x0000777140117816 */ /* 0x000fe200000000ff */
[----:B------:R-:W-:Y:S01]  /*33e80*/  ULDC UR4, c[0x0][0x248] ;  /* 0x0000920000047ab9 */ /* 0x000fe20000000800 */
[----:B0-----:R-:W-:-:S02]  /*33e90*/  VIADD R6, R2, 0x74 ;  /* 0x0000007402067836 */ /* 0x001fc40000000000 */
[----:B------:R-:W-:Y:S01]  /*33ea0*/  IMAD.X R9, R9, 0x1, R27, P6 ;  /* 0x0000000109097824 */ /* 0x000fe200030e061b */
[----:B------:R-:W-:Y:S02]  /*33eb0*/  SHF.R.S32.HI R7, RZ, 0x1f, R11 ;  /* 0x0000001fff077819 */ /* 0x000fe4000001140b */
[----:B------:R-:W-:Y:S01]  /*33ec0*/  ISETP.LT.AND P5, PT, R151, UR8, !P3 ;  /* 0x0000000897007c0c */ /* 0x000fe2000dfa1270 */
[----:B------:R-:W-:Y:S01]  /*33ed0*/  ULDC UR8, c[0x0][0x228] ;  /* 0x00008a0000087ab9 */ /* 0x000fe20000000800 */
[----:B-1----:R-:W-:Y:S01]  /*33ee0*/  IADD3 R4, P6, R11, R3, RZ ;  /* 0x000000030b047210 */ /* 0x002fe20007fde0ff */
[----:B------:R0:W-:Y:S01]  /*33ef0*/  @P4 STG.E.U8 desc[UR56][R8.64], R17 ;  /* 0x0000001108004986 */ /* 0x0001e2000c101138 */
[----:B------:R-:W-:Y:S02]  /*33f00*/  ISETP.LT.AND P3, PT, R149, UR10, !P3 ;  /* 0x0000000a95007c0c */ /* 0x000fe4000df61270 */
[----:B------:R-:W-:Y:S01]  /*33f10*/  ISETP.GE.AND P4, PT, R6, UR6, PT ;  /* 0x0000000606007c0c */ /* 0x000fe2000bf86270 */
[----:B------:R-:W-:Y:S01]  /*33f20*/  IMAD.X R5, R7, 0x1, R0, P6 ;  /* 0x0000000107057824 */ /* 0x000fe200030e0600 */
[----:B------:R-:W-:-:S02]  /*33f30*/  IADD3 R6, P6, R11, R26, RZ ;  /* 0x0000001a0b067210 */ /* 0x000fc40007fde0ff */
[C---:B------:R-:W-:Y:S01]  /*33f40*/  PRMT R15, R64.reuse, 0x7772, RZ ;  /* 0x00007772400f7816 */ /* 0x040fe200000000ff */
[----:B------:R-:W-:Y:S01]  /*33f50*/  VIADD R11, R11, UR4 ;  /* 0x000000040b0b7c36 */ /* 0x000fe20008000000 */
[----:B------:R-:W-:Y:S01]  /*33f60*/  PRMT R13, R64, 0x7773, RZ ;  /* 0x00007773400d7816 */ /* 0x000fe200000000ff */
[----:B------:R-:W-:Y:S01]  /*33f70*/  IMAD.X R7, R7, 0x1, R27, P6 ;  /* 0x0000000107077824 */ /* 0x000fe200030e061b */
[----:B------:R-:W-:Y:S01]  /*33f80*/  ULDC UR6, c[0x0][0x228] ;  /* 0x00008a0000067ab9 */ /* 0x000fe20000000800 */
[----:B------:R1:W-:Y:S01]  /*33f90*/  @P5 STG.E.U8 desc[UR56][R4.64], R15 ;  /* 0x0000000f04005986 */ /* 0x0003e2000c101138 */
[----:B------:R-:W-:Y:S01]  /*33fa0*/  ISETP.LT.AND P5, PT, R151, UR6, !P2 ;  /* 0x0000000697007c0c */ /* 0x000fe2000d7a1270 */
[----:B------:R-:W-:Y:S01]  /*33fb0*/  ULDC UR6, c[0x0][0x228] ;  /* 0x00008a0000067ab9 */ /* 0x000fe20000000800 */
[----:B------:R-:W-:Y:S01]  /*33fc0*/  SHF.R.S32.HI R12, RZ, 0x1f, R11 ;  /* 0x0000001fff0c7819 */ /* 0x000fe2000001140b */
[----:B------:R2:W-:Y:S01]  /*33fd0*/  @P3 STG.E.U8 desc[UR56][R6.64], R13 ;  /* 0x0000000d06003986 */ /* 0x0005e2000c101138 */
[-C--:B0-----:R-:W-:Y:S01]  /*33fe0*/  IADD3 R8, P3, R11, R3.reuse, RZ ;  /* 0x000000030b087210 */ /* 0x081fe20007f7e0ff */
[----:B------:R-:W-:Y:S01]  /*33ff0*/  ULDC UR4, c[0x0][0x248] ;  /* 0x0000920000047ab9 */ /* 0x000fe20000000800 */
[----:B------:R-:W-:Y:S01]  /*34000*/  ISETP.LT.AND P2, PT, R149, UR6, !P2 ;  /* 0x0000000695007c0c */ /* 0x000fe2000d741270 */
[----:B------:R-:W-:Y:S01]  /*34010*/  VIADD R10, R11, UR4 ;  /* 0x000000040b0a7c36 */ /* 0x000fe20008000000 */
[----:B------:R-:W-:Y:S01]  /*34020*/  PRMT R17, R65, 0x7770, RZ ;  /* 0x0000777041117816 */ /* 0x000fe200000000ff */
[----:B------:R-:W-:Y:S01]  /*34030*/  IMAD.X R9, R12, 0x1, R0, P3 ;  /* 0x000000010c097824 */ /* 0x000fe200018e0600 */
[----:B------:R-:W-:Y:S01]  /*34040*/  ISETP.LT.AND P6, PT, R151, UR8, !P1 ;  /* 0x0000000897007c0c */ /* 0x000fe2000cfc1270 */
[----:B------:R-:W-:Y:S01]  /*34050*/  ULDC UR6, c[0x0][0x228] ;  /* 0x00008a0000067ab9 */ /* 0x000fe20000000800 */
[----:B-1----:R-:W-:Y:S01]  /*34060*/  IADD3 R4, P3, R11, R26, RZ ;  /* 0x0000001a0b047210 */ /* 0x002fe20007f7e0ff */
[----:B------:R-:W-:Y:S01]  /*34070*/  VIADD R11, R2, 0x75 ;  /* 0x00000075020b7836 */ /* 0x000fe20000000000 */
[----:B------:R0:W-:Y:S01]  /*34080*/  @P5 STG.E.U8 desc[UR56][R8.64], R17 ;  /* 0x0000001108005986 */ /* 0x0001e2000c101138 */
[----:B------:R-:W-:Y:S01]  /*34090*/  PRMT R15, R65, 0x7771, RZ ;  /* 0x00007771410f7816 */ /* 0x000fe200000000ff */
[----:B------:R-:W-:Y:S01]  /*340a0*/  ULDC UR4, c[0x0][0x248] ;  /* 0x0000920000047ab9 */ /* 0x000fe20000000800 */
[----:B------:R-:W-:Y:S01]  /*340b0*/  IMAD.X R5, R12, 0x1, R27, P3 ;  /* 0x000000010c057824 */ /* 0x000fe200018e061b */
[----:B------:R-:W-:Y:S01]  /*340c0*/  SHF.R.S32.HI R14, RZ, 0x1f, R10 ;  /* 0x0000001fff0e7819 */ /* 0x000fe2000001140a */
[----:B------:R-:W-:Y:S01]  /*340d0*/  ULDC UR8, c[0x0][0x228] ;  /* 0x00008a0000087ab9 */ /* 0x000fe20000000800 */
[----:B--2---:R-:W-:-:S02]  /*340e0*/  IADD3 R6, P5, R10, R3, RZ ;  /* 0x000000030a067210 */ /* 0x004fc40007fbe0ff */
[----:B------:R-:W-:Y:S01]  /*340f0*/  ISETP.LT.AND P1, PT, R149, UR6, !P1 ;  /* 0x0000000695007c0c */ /* 0x000fe2000cf21270 */
[----:B------:R1:W-:Y:S01]  /*34100*/  @P2 STG.E.U8 desc[UR56][R4.64], R15 ;  /* 0x0000000f04002986 */ /* 0x0003e2000c101138 */
[----:B------:R-:W-:Y:S01]  /*34110*/  PRMT R13, R65, 0x7772, RZ ;  /* 0x00007772410d7816 */ /* 0x000fe200000000ff */
[--C-:B------:R-:W-:Y:S01]  /*34120*/  IMAD.X R7, R14, 0x1, R0.reuse, P5 ;  /* 0x000000010e077824 */ /* 0x100fe200028e0600 */
[----:B------:R-:W-:Y:S01]  /*34130*/  ISETP.GE.AND P3, PT, R11, UR7, PT ;  /* 0x000000070b007c0c */ /* 0x000fe2000bf66270 */
[C---:B------:R-:W-:Y:S01]  /*34140*/  VIADD R11, R10.reuse, UR4 ;  /* 0x000000040a0b7c36 */ /* 0x040fe20008000000 */
[-C--:B0-----:R-:W-:Y:S01]  /*34150*/  IADD3 R8, P2, R10, R26.reuse, RZ ;  /* 0x0000001a0a087210 */ /* 0x081fe20007f5e0ff */
[----:B------:R-:W-:Y:S01]  /*34160*/  ULDC UR7, c[0x0][0x228] ;  /* 0x00008a0000077ab9 */ /* 0x000fe20000000800 */
[----:B------:R-:W-:Y:S01]  /*34170*/  VIADD R12, R2, 0x76 ;  /* 0x00000076020c7836 */ /* 0x000fe20000000000 */
[----:B------:R-:W-:Y:S01]  /*34180*/  ISETP.LT.AND P5, PT, R151, UR7, !P4 ;  /* 0x0000000797007c0c */ /* 0x000fe2000e7a1270 */
[----:B------:R0:W-:Y:S01]  /*34190*/  @P6 STG.E.U8 desc[UR56][R6.64], R13 ;  /* 0x0000000d06006986 */ /* 0x0001e2000c101138 */
[----:B------:R-:W-:Y:S01]  /*341a0*/  IMAD.X R9, R14, 0x1, R27, P2 ;  /* 0x000000010e097824 */ /* 0x000fe200010e061b */
[----:B------:R-:W-:Y:S01]  /*341b0*/  PRMT R65, R65, 0x7773, RZ ;  /* 0x0000777341417816 */ /* 0x000fe200000000ff */
[----:B------:R-:W-:Y:S01]  /*341c0*/  ULDC UR4, c[0x0][0x248] ;  /* 0x0000920000047ab9 */ /* 0x000fe20000000800 */
[----:B------:R-:W-:Y:S01]  /*341d0*/  SHF.R.S32.HI R10, RZ, 0x1f, R11 ;  /* 0x0000001fff0a7819 */ /* 0x000fe2000001140b */
[----:B------:R-:W-:Y:S01]  /*341e0*/  ULDC UR6, c[0x0][0x228] ;  /* 0x00008a0000067ab9 */ /* 0x000fe20000000800 */
[-C--:B-1----:R-:W-:Y:S01]  /*341f0*/  IADD3 R4, P6, R11, R3.reuse, RZ ;  /* 0x000000030b047210 */ /* 0x082fe20007fde0ff */
[----:B------:R-:W-:Y:S01]  /*34200*/  ULDC UR7, c[0x0][0x228] ;  /* 0x00008a0000077ab9 */ /* 0x000fe20000000800 */
[----:B------:R-:W-:Y:S01]  /*34210*/  ISETP.GE.AND P2, PT, R12, UR5, PT ;  /* 0x000000050c007c0c */ /* 0x000fe2000bf46270 */
[----:B------:R-:W-:Y:S01]  /*34220*/  ULDC UR5, c[0x0][0x228] ;  /* 0x00008a0000057ab9 */ /* 0x000fe20000000800 */
[----:B0-----:R-:W-:Y:S01]  /*34230*/  VIADD R6, R2, 0x77 ;  /* 0x0000007702067836 */ /* 0x001fe20000000000 */
[----:B------:R0:W-:Y:S01]  /*34240*/  @P1 STG.E.U8 desc[UR56][R8.64], R65 ;  /* 0x0000004108001986 */ /* 0x0001e2000c101138 */
[----:B------:R-:W-:Y:S01]  /*34250*/  ISETP.LT.AND P4, PT, R149, UR5, !P4 ;  /* 0x0000000595007c0c */ /* 0x000fe2000e781270 */
[----:B------:R-:W-:Y:S01]  /*34260*/  IMAD.X R5, R10, 0x1, R0, P6 ;  /* 0x000000010a057824 */ /* 0x000fe200030e0600 */
[----:B------:R-:W-:Y:S01]  /*34270*/  PRMT R13, R66, 0x7770, RZ ;  /* 0x00007770420d7816 */ /* 0x000fe200000000ff */
[C---:B------:R-:W-:Y:S01]  /*34280*/  VIADD R12, R11.reuse, UR4 ;  /* 0x000000040b0c7c36 */ /* 0x040fe20008000000 */
[----:B------:R-:W-:Y:S01]  /*34290*/  ISETP.GE.AND P1, PT, R6, UR11, PT ;  /* 0x0000000b06007c0c */ /* 0x000fe2000bf26270 */
[----:B------:R-:W-:Y:S01]  /*342a0*/  ULDC UR5, c[0x0][0x228] ;  /* 0x00008a0000057ab9 */ /* 0x000fe20000000800 */
[----:B------:R-:W-:Y:S01]  /*342b0*/  IADD3 R6, P6, R11, R26, RZ ;  /* 0x0000001a0b067210 */ /* 0x000fe20007fde0ff */
[----:B------:R1:W-:Y:S01]  /*342c0*/  @P5 STG.E.U8 desc[UR56][R4.64], R13 ;  /* 0x0000000d04005986 */ /* 0x0003e2000c101138 */
[----:B------:R-:W-:Y:S01]  /*342d0*/  SHF.R.S32.HI R11, RZ, 0x1f, R12 ;  /* 0x0000001fff0b7819 */ /* 0x000fe2000001140c */
[----:B------:R-:W-:Y:S01]  /*342e0*/  VIADD R14, R2, 0x78 ;  /* 0x00000078020e7836 */ /* 0x000fe20000000000 */
[----:B------:R-:W-:Y:S01]  /*342f0*/  PRMT R17, R66, 0x7772, RZ ;  /* 0x0000777242117816 */ /* 0x000fe200000000ff */
[----:B------:R-:W-:Y:S01]  /*34300*/  IMAD.X R7, R10, 0x1, R27, P6 ;  /* 0x000000010a077824 */ /* 0x000fe200030e061b */
[----:B0-----:R-:W-:Y:S01]  /*34310*/  IADD3 R8, P6, R12, R3, RZ ;  /* 0x000000030c087210 */ /* 0x001fe20007fde0ff */
[----:B------:R-:W-:Y:S01]  /*34320*/  ULDC UR4, c[0x0][0x248] ;  /* 0x0000920000047ab9 */ /* 0x000fe20000000800 */
[----:B------:R-:W-:Y:S01]  /*34330*/  ISETP.LT.AND P5, PT, R151, UR6, !P3 ;  /* 0x0000000697007c0c */ /* 0x000fe2000dfa1270 */
[----:B------:R-:W-:Y:S01]  /*34340*/  ULDC UR6, c[0x0][0x228] ;  /* 0x00008a0000067ab9 */ /* 0x000fe20000000800 */
[----:B------:R-:W-:-:S02]  /*34350*/  ISETP.LT.AND P3, PT, R149, UR5, !P3 ;  /* 0x0000000595007c0c */ /* 0x000fc4000df61270 */
[----:B-1----:R-:W-:Y:S01]  /*34360*/  PRMT R5, R66, 0x7771, RZ ;  /* 0x0000777142057816 */ /* 0x002fe200000000ff */
[C---:B------:R-:W-:Y:S01]  /*34370*/  IMAD.X R9, R11.reuse, 0x1, R0, P6 ;  /* 0x000000010b097824 */ /* 0x040fe200030e0600 */
[----:B------:R-:W-:Y:S01]  /*34380*/  IADD3 R10, P6, R12, R26, RZ ;  /* 0x0000001a0c0a7210 */ /* 0x000fe20007fde0ff */
[----:B------:R-:W-:Y:S02]  /*34390*/  ULDC UR5, c[0x0][0x228] ;  /* 0x00008a0000057ab9 */ /* 0x000fe40000000800 */
[----:B------:R-:W-:Y:S04]  /*343a0*/  @P4 STG.E.U8 desc[UR56][R6.64], R5 ;  /* 0x0000000506004986 */ /* 0x000fe8000c101138 */
[----:B------:R-:W0:Y:S01]  /*343b0*/  LDS.128 R4, [R25] ;  /* 0x0000000019047984 */ /* 0x000e220000000c00 */
[----:B------:R-:W-:Y:S01]  /*343c0*/  ISETP.GE.AND P4, PT, R14, UR9, PT ;  /* 0x000000090e007c0c */ /* 0x000fe2000bf86270 */
[----:B------:R-:W-:Y:S01]  /*343d0*/  IMAD.X R11, R11, 0x1, R27, P6 ;  /* 0x000000010b0b7824 */ /* 0x000fe200030e061b */
[----:B------:R-:W-:Y:S01]  /*343e0*/  PRMT R15, R66, 0x7773, RZ ;  /* 0x00007773420f7816 */ /* 0x000fe200000000ff */
[----:B------:R-:W-:Y:S01]  /*343f0*/  VIADD R14, R12, UR4 ;  /* 0x000000040c0e7c36 */ /* 0x000fe20008000000 */
[----:B------:R1:W-:Y:S01]  /*34400*/  @P5 STG.E.U8 desc[UR56][R8.64], R17 ;  /* 0x0000001108005986 */ /* 0x0003e2000c101138 */
[----:B------:R-:W-:Y:S01]  /*34410*/  ISETP.LT.AND P5, PT, R151, UR5, !P2 ;  /* 0x0000000597007c0c */ /* 0x000fe2000d7a1270 */
[----:B------:R-:W-:Y:S01]  /*34420*/  ULDC UR5, c[0x0][0x228] ;  /* 0x00008a0000057ab9 */ /* 0x000fe20000000800 */
[----:B------:R-:W-:Y:S01]  /*34430*/  ULDC UR4, c[0x0][0x248] ;  /* 0x0000920000047ab9 */ /* 0x000fe20000000800 */
[----:B------:R2:W-:Y:S01]  /*34440*/  @P3 STG.E.U8 desc[UR56][R10.64], R15 ;  /* 0x0000000f0a003986 */ /* 0x0005e2000c101138 */
[----:B------:R-:W-:-:S02]  /*34450*/  SHF.R.S32.HI R16, RZ, 0x1f, R14 ;  /* 0x0000001fff107819 */ /* 0x000fc4000001140e */
[-C--:B------:R-:W-:Y:S02]  /*34460*/  IADD3 R12, P3, R14, R3.reuse, RZ ;  /* 0x000000030e0c7210 */ /* 0x080fe40007f7e0ff */
[----:B------:R-:W-:Y:S01]  /*34470*/  ISETP.LT.AND P2, PT, R149, UR5, !P2 ;  /* 0x0000000595007c0c */ /* 0x000fe2000d741270 */
[----:B------:R-:W-:Y:S01]  /*34480*/  ULDC UR5, c[0x0][0x228] ;  /* 0x00008a0000057ab9 */ /* 0x000fe20000000800 */
[----:B------:R-:W-:Y:S01]  /*34490*/  PRMT R21, R67, 0x7770, RZ ;  /* 0x0000777043157816 */ /* 0x000fe200000000ff */
[--C-:B------:R-:W-:Y:S01]  /*344a0*/  IMAD.X R13, R16, 0x1, R0.reuse, P3 ;  /* 0x00000001100d7824 */ /* 0x100fe200018e0600 */
[CC--:B-1----:R-:W-:Y:S01]  /*344b0*/  IADD3 R8, P3, R14.reuse, R26.reuse, RZ ;  /* 0x0000001a0e087210 */ /* 0x0c2fe20007f7e0ff */
[----:B--2---:R-:W-:Y:S01]  /*344c0*/  VIADD R15, R14, UR4 ;  /* 0x000000040e0f7c36 */ /* 0x004fe20008000000 */
[----:B------:R-:W-:Y:S02]  /*344d0*/  ISETP.LT.AND P6, PT, R151, UR6, !P1 ;  /* 0x0000000697007c0c */ /* 0x000fe4000cfc1270 */
[----:B------:R1:W-:Y:S01]  /*344e0*/  @P5 STG.E.U8 desc[UR56][R12.64], R21 ;  /* 0x000000150c005986 */ /* 0x0003e2000c101138 */
[----:B------:R-:W-:Y:S01]  /*344f0*/  IMAD.X R9, R16, 0x1, R27, P3 ;  /* 0x0000000110097824 */ /* 0x000fe200018e061b */
[----:B------:R-:W-:Y:S01]  /*34500*/  PRMT R19, R67, 0x7771, RZ ;  /* 0x0000777143137816 */ /* 0x000fe200000000ff */
[----:B------:R-:W-:Y:S01]  /*34510*/  VIADD R14, R2, 0x79 ;  /* 0x00000079020e7836 */ /* 0x000fe20000000000 */
[----:B------:R-:W-:Y:S01]  /*34520*/  SHF.R.S32.HI R18, RZ, 0x1f, R15 ;  /* 0x0000001fff127819 */ /* 0x000fe2000001140f */
[----:B------:R-:W-:Y:S01]  /*34530*/  ULDC UR4, c[0x0][0x248] ;  /* 0x0000920000047ab9 */ /* 0x000fe20000000800 */
[-C--:B------:R-:W-:Y:S01]  /*34540*/  IADD3 R10, P5, R15, R3.reuse, RZ ;  /* 0x000000030f0a7210 */ /* 0x080fe20007fbe0ff */
[----:B------:R-:W-:Y:S01]  /*34550*/  ULDC UR6, c[0x0][0x228] ;  /* 0x00008a0000067ab9 */ /* 0x000fe20000000800 */
[----:B------:R-:W-:Y:S01]  /*34560*/  ISETP.LT.AND P1, PT, R149, UR5, !P1 ;  /* 0x0000000595007c0c */ /* 0x000fe2000cf21270 */
[----:B------:R2:W-:Y:S01]  /*34570*/  @P2 STG.E.U8 desc[UR56][R8.64], R19 ;  /* 0x0000001308002986 */ /* 0x0005e2000c101138 */
[----:B------:R-:W-:Y:S01]  /*34580*/  PRMT R17, R67, 0x7772, RZ ;  /* 0x0000777243117816 */ /* 0x000fe200000000ff */
[----:B------:R-:W-:Y:S01]  /*34590*/  IMAD.X R11, R18, 0x1, R0, P5 ;  /* 0x00000001120b7824 */ /* 0x000fe200028e0600 */
[----:B------:R-:W-:Y:S01]  /*345a0*/  ISETP.GE.AND P3, PT, R14, UR15, PT ;  /* 0x0000000f0e007c0c */ /* 0x000fe2000bf66270 */
[C---:B------:R-:W-:Y:S01]  /*345b0*/  VIADD R14, R15.reuse, UR4 ;  /* 0x000000040f0e7c36 */ /* 0x040fe20008000000 */
[-C--:B-1----:R-:W-:Y:S01]  /*345c0*/  IADD3 R12, P2, R15, R26.reuse, RZ ;  /* 0x0000001a0f0c7210 */ /* 0x082fe20007f5e0ff */
[----:B------:R-:W-:Y:S01]  /*345d0*/  ULDC UR5, c[0x0][0x228] ;  /* 0x00008a0000057ab9 */ /* 0x000fe20000000800 */
[----:B------:R-:W-:Y:S01]  /*345e0*/  ISETP.LT.AND P5, PT, R151, UR6, !P4 ;  /* 0x0000000697007c0c */ /* 0x000fe2000e7a1270 */
[----:B------:R1:W-:Y:S01]  /*345f0*/  @P6 STG.E.U8 desc[UR56][R10.64], R17 ;  /* 0x000000110a006986 */ /* 0x0003e2000c101138 */
[----:B------:R-:W-:Y:S01]  /*34600*/  PRMT R67, R67, 0x7773, RZ ;  /* 0x0000777343437816 */ /* 0x000fe200000000ff */
[--C-:B------:R-:W-:Y:S01]  /*34610*/  IMAD.X R13, R18, 0x1, R27.reuse, P2 ;  /* 0x00000001120d7824 */ /* 0x100fe200010e061b */
[----:B------:R-:W-:Y:S01]  /*34620*/  SHF.R.S32.HI R16, RZ, 0x1f, R14 ;  /* 0x0000001fff107819 */ /* 0x000fe2000001140e */
[----:B------:R-:W-:Y:S01]  /*34630*/  VIADD R15, R2, 0x7a ;  /* 0x0000007a020f7836 */ /* 0x000fe20000000000 */
[-C--:B--2---:R-:W-:Y:S01]  /*34640*/  IADD3 R8, P6, R14, R3.reuse, RZ ;  /* 0x000000030e087210 */ /* 0x084fe20007fde0ff */
[----:B------:R-:W-:Y:S01]  /*34650*/  ULDC UR4, c[0x0][0x248] ;  /* 0x0000920000047ab9 */ /* 0x000fe20000000800 */
[----:B------:R-:W-:Y:S01]  /*34660*/  ISETP.LT.AND P4, PT, R149, UR5, !P4 ;  /* 0x0000000595007c0c */ /* 0x000fe2000e781270 */
[----:B------:R2:W-:Y:S01]  /*34670*/  @P1 STG.E.U8 desc[UR56][R12.64], R67 ;  /* 0x000000430c001986 */ /* 0x0005e2000c101138 */
[----:B------:R-:W-:Y:S01]  /*34680*/  ULDC UR6, c[0x0][0x228] ;  /* 0x00008a0000067ab9 */ /* 0x000fe20000000800 */
[----:B-1----:R-:W-:Y:S01]  /*34690*/  VIADD R10, R2, 0x7b ;  /* 0x0000007b020a7836 */ /* 0x002fe20000000000 */
[----:B------:R-:W-:Y:S01]  /*346a0*/  ISETP.GE.AND P2, PT, R15, UR13, PT ;  /* 0x0000000d0f007c0c */ /* 0x000fe2000bf46270 */
[----:B------:R-:W-:Y:S01]  /*346b0*/  IMAD.X R9, R16, 0x1, R0, P6 ;  /* 0x0000000110097824 */ /* 0x000fe200030e0600 */
[----:B0-----:R-:W-:Y:S01]  /*346c0*/  PRMT R17, R4, 0x7770, RZ ;  /* 0x0000777004117816 */ /* 0x001fe200000000ff */
[----:B------:R-:W-:Y:S01]  /*346d0*/  ULDC UR5, c[0x0][0x228] ;  /* 0x00008a0000057ab9 */ /* 0x000fe20000000800 */
[----:B------:R-:W-:Y:S01]  /*346e0*/  ISETP.GE.AND P1, PT, R10, UR19, PT ;  /* 0x000000130a007c0c */ /* 0x000fe2000bf26270 */
[C---:B------:R-:W-:Y:S01]  /*346f0*/  VIADD R15, R14.reuse, UR4 ;  /* 0x000000040e0f7c36 */ /* 0x040fe20008000000 */
[----:B------:R-:W-:Y:S01]  /*34700*/  IADD3 R10, P6, R14, R26, RZ ;  /* 0x0000001a0e0a7210 */ /* 0x000fe20007fde0ff */
[----:B------:R0:W-:Y:S01]  /*34710*/  @P5 STG.E.U8 desc[UR56][R8.64], R17 ;  /* 0x0000001108005986 */ /* 0x0001e2000c101138 */
[----:B------:R-:W-:Y:S01]  /*34720*/  PRMT R21, R4, 0x7771, RZ ;  /* 0x0000777104157816 */ /* 0x000fe200000000ff */
[----:B--2---:R-:W-:Y:S01]  /*34730*/  VIADD R12, R2, 0x7c ;  /* 0x0000007c020c7836 */ /* 0x004fe20000000000 */
[----:B------:R-:W-:Y:S01]  /*34740*/  ISETP.LT.AND P5, PT, R151, UR6, !P3 ;  /* 0x0000000697007c0c */ /* 0x000fe2000dfa1270 */
[----:B------:R-:W-:Y:S01]  /*34750*/  IMAD.X R11, R16, 0x1, R27, P6 ;  /* 0x00000001100b7824 */ /* 0x000fe200030e061b */
[----:B------:R-:W-:Y:S01]  /*34760*/  SHF.R.S32.HI R13, RZ, 0x1f, R15 ;  /* 0x0000001fff0d7819 */ /* 0x000fe2000001140f */
[----:B------:R-:W-:Y:S01]  /*34770*/  ULDC UR4, c[0x0][0x248] ;  /* 0x0000920000047ab9 */ /* 0x000fe20000000800 */
[----:B------:R-:W-:Y:S01]  /*34780*/  ISETP.LT.AND P3, PT, R149, UR5, !P3 ;  /* 0x0000000595007c0c */ /* 0x000fe2000df61270 */
[----:B------:R-:W-:Y:S01]  /*34790*/  ULDC UR5, c[0x0][0x228] ;  /* 0x00008a0000057ab9 */ /* 0x000fe20000000800 */
[----:B------:R-:W-:Y:S01]  /*347a0*/  PRMT R19, R4, 0x7772, RZ ;  /* 0x0000777204137816 */ /* 0x000fe200000000ff */
[----:B------:R-:W-:Y:S01]  /*347b0*/  ULDC UR6, c[0x0][0x228] ;  /* 0x00008a0000067ab9 */ /* 0x000fe20000000800 */
[----:B0-----:R-:W-:Y:S01]  /*347c0*/  IADD3 R8, P6, R15, R3, RZ ;  /* 0x000000030f087210 */ /* 0x001fe20007fde0ff */
[----:B------:R0:W-:Y:S01]  /*347d0*/  @P4 STG.E.U8 desc[UR56][R10.64], R21 ;  /* 0x000000150a004986 */ /* 0x0001e2000c101138 */
[----:B------:R-:W-:-:S03]  /*347e0*/  ISETP.GE.AND P4, PT, R12, UR17, PT ;  /* 0x000000110c007c0c */ /* 0x000fc6000bf86270 */
[--C-:B------:R-:W-:Y:S01]  /*347f0*/  IMAD.X R9, R13, 0x1, R0.reuse, P6 ;  /* 0x000000010d097824 */ /* 0x100fe200030e0600 */
[CC--:B------:R-:W-:Y:S01]  /*34800*/  IADD3 R12, P6, R15.reuse, R26.reuse, RZ ;  /* 0x0000001a0f0c7210 */ /* 0x0c0fe20007fde0ff */
[----:B------:R-:W-:Y:S01]  /*34810*/  VIADD R15, R15, UR4 ;  /* 0x000000040f0f7c36 */ /* 0x000fe20008000000 */
[----:B------:R-:W-:Y:S01]  /*34820*/  PRMT R17, R4, 0x7773, RZ ;  /* 0x0000777304117816 */ /* 0x000fe200000000ff */
[----:B------:R-:W-:Y:S02]  /*34830*/  ULDC UR4, c[0x0][0x248] ;  /* 0x0000920000047ab9 */ /* 0x000fe40000000800 */
[----:B------:R-:W-:Y:S01]  /*34840*/  IMAD.X R13, R13, 0x1, R27, P6 ;  /* 0x000000010d0d7824 */ /* 0x000fe200030e061b */
[----:B------:R1:W-:Y:S01]  /*34850*/  @P5 STG.E.U8 desc[UR56][R8.64], R19 ;  /* 0x0000001308005986 */ /* 0x0003e2000c101138 */
[----:B------:R-:W-:Y:S01]  /*34860*/  ISETP.LT.AND P5, PT, R151, UR5, !P2 ;  /* 0x0000000597007c0c */ /* 0x000fe2000d7a1270 */
[----:B------:R-:W-:Y:S01]  /*34870*/  ULDC UR5, c[0x0][0x228] ;  /* 0x00008a0000057ab9 */ /* 0x000fe20000000800 */
[----:B------:R-:W-:Y:S01]  /*34880*/  SHF.R.S32.HI R14, RZ, 0x1f, R15 ;  /* 0x0000001fff0e7819 */ /* 0x000fe2000001140f */
[----:B------:R2:W-:Y:S01]  /*34890*/  @P3 STG.E.U8 desc[UR56][R12.64], R17 ;  /* 0x000000110c003986 */ /* 0x0005e2000c101138 */
[C---:B0-----:R-:W-:Y:S01]  /*348a0*/  IADD3 R10, P3, R15.reuse, R3, RZ ;  /* 0x000000030f0a7210 */ /* 0x041fe20007f7e0ff */
[----:B------:R-:W-:Y:S01]  /*348b0*/  VIADD R4, R15, UR4 ;  /* 0x000000040f047c36 */ /* 0x000fe20008000000 */
[----:B------:R-:W-:Y:S01]  /*348c0*/  ISETP.LT.AND P6, PT, R151, UR6, !P1 ;  /* 0x0000000697007c0c */ /* 0x000fe2000cfc1270 */
[----:B------:R-:W-:Y:S01]  /*348d0*/  VIADD R18, R2, 0x7d ;  /* 0x0000007d02127836 */ /* 0x000fe20000000000 */
[----:B------:R-:W-:Y:S01]  /*348e0*/  ULDC UR4, c[0x0][0x248] ;  /* 0x0000920000047ab9 */ /* 0x000fe20000000800 */
[----:B------:R-:W-:Y:S01]  /*348f0*/  IMAD.X R11, R14, 0x1, R0, P3 ;  /* 0x000000010e0b7824 */ /* 0x000fe200018e0600 */
[----:B------:R-:W-:Y:S01]  /*34900*/  ISETP.LT.AND P3, PT, R149, UR5, !P2 ;  /* 0x0000000595007c0c */ /* 0x000fe2000d761270 */
[----:B------:R-:W-:Y:S01]  /*34910*/  ULDC UR5, c[0x0][0x228] ;  /* 0x00008a0000057ab9 */ /* 0x000fe20000000800 */
[----:B-1----:R-:W-:Y:S01]  /*34920*/  PRMT R19, R5, 0x7770, RZ ;  /* 0x0000777005137816 */ /* 0x002fe200000000ff */
[----:B------:R-:W-:Y:S01]  /*34930*/  ULDC UR6, c[0x0][0x228] ;  /* 0x00008a0000067ab9 */ /* 0x000fe20000000800 */
[----:B------:R-:W-:-:S02]  /*34940*/  IADD3 R8, P2, R15, R26, RZ ;  /* 0x0000001a0f087210 */ /* 0x000fc40007f5e0ff */
[----:B------:R-:W-:Y:S01]  /*34950*/  SHF.R.S32.HI R16, RZ, 0x1f, R4 ;  /* 0x0000001fff107819 */ /* 0x000fe20000011404 */
[----:B------:R0:W-:Y:S01]  /*34960*/  @P5 STG.E.U8 desc[UR56][R10.64], R19 ;  /* 0x000000130a005986 */ /* 0x0001e2000c101138 */
[-C--:B--2---:R-:W-:Y:S01]  /*34970*/  IADD3 R12, P5, R4, R3.reuse, RZ ;  /* 0x00000003040c7210 */ /* 0x084fe20007fbe0ff */
[--C-:B------:R-:W-:Y:S01]  /*34980*/  IMAD.X R9, R14, 0x1, R27.reuse, P2 ;  /* 0x000000010e097824 */ /* 0x100fe200010e061b */
[----:B------:R-:W-:Y:S01]  /*34990*/  ISETP.GE.AND P2, PT, R18, UR23, PT ;  /* 0x0000001712007c0c */ /* 0x000fe2000bf46270 */
[----:B------:R-:W-:Y:S01]  /*349a0*/  VIADD R18, R2, 0x7e ;  /* 0x0000007e02127836 */ /* 0x000fe20000000000 */
[C---:B------:R-:W-:Y:S01]  /*349b0*/  PRMT R17, R5.reuse, 0x7771, RZ ;  /* 0x0000777105117816 */ /* 0x040fe200000000ff */
[----:B------:R-:W-:Y:S01]  /*349c0*/  VIADD R2, R4, UR4 ;  /* 0x0000000404027c36 */ /* 0x000fe20008000000 */
[----:B------:R-:W-:Y:S01]  /*349d0*/  PRMT R15, R5, 0x7772, RZ ;  /* 0x00007772050f7816 */ /* 0x000fe200000000ff */
[----:B------:R-:W-:Y:S01]  /*349e0*/  IMAD.X R13, R16, 0x1, R0, P5 ;  /* 0x00000001100d7824 */ /* 0x000fe200028e0600 */
[----:B------:R-:W-:Y:S01]  /*349f0*/  ISETP.LT.AND P1, PT, R149, UR5, !P1 ;  /* 0x0000000595007c0c */ /* 0x000fe2000cf21270 */
[----:B------:R1:W-:Y:S01]  /*34a00*/  @P3 STG.E.U8 desc[UR56][R8.64], R17 ;  /* 0x0000001108003986 */ /* 0x0003e2000c101138 */
[----:B------:R-:W-:Y:S01]  /*34a10*/  SHF.R.S32.HI R14, RZ, 0x1f, R2 ;  /* 0x0000001fff0e7819 */ /* 0x000fe20000011402 */
[----:B------:R-:W-:Y:S01]  /*34a20*/  ULDC UR4, c[0x0][0x248] ;  /* 0x0000920000047ab9 */ /* 0x000fe20000000800 */
[----:B------:R-:W-:Y:S01]  /*34a30*/  ISETP.LT.AND P5, PT, R151, UR6, !P4 ;  /* 0x0000000697007c0c */ /* 0x000fe2000e7a1270 */
[----:B------:R2:W-:Y:S01]  /*34a40*/  @P6 STG.E.U8 desc[UR56][R12.64], R15 ;  /* 0x0000000f0c006986 */ /* 0x0005e2000c101138 */
[----:B0-----:R-:W-:Y:S01]  /*34a50*/  IADD3 R10, P6, R4, R26, RZ ;  /* 0x0000001a040a7210 */ /* 0x001fe20007fde0ff */
[----:B------:R-:W-:Y:S01]  /*34a60*/  ULDC UR5, c[0x0][0x248] ;  /* 0x0000920000057ab9 */ /* 0x000fe20000000800 */
[----:B------:R-:W-:Y:S01]  /*34a70*/  ISETP.LT.AND P4, PT, R149, UR7, !P4 ;  /* 0x0000000795007c0c */ /* 0x000fe2000e781270 */
[----:B------:R-:W-:Y:S01]  /*34a80*/  ULDC UR6, c[0x0][0x228] ;  /* 0x00008a0000067ab9 */ /* 0x000fe20000000800 */
[----:B------:R-:W-:Y:S01]  /*34a90*/  ULDC UR7, c[0x0][0x228] ;  /* 0x00008a0000077ab9 */ /* 0x000fe20000000800 */
[----:B-1----:R-:W-:Y:S01]  /*34aa0*/  IADD3 R8, P3, R2, R3, RZ ;  /* 0x0000000302087210 */ /* 0x002fe20007f7e0ff */
[----:B------:R-:W-:Y:S01]  /*34ab0*/  IMAD.X R11, R16, 0x1, R27, P6 ;  /* 0x00000001100b7824 */ /* 0x000fe200030e061b */
[----:B------:R-:W-:-:S03]  /*34ac0*/  PRMT R17, R5, 0x7773, RZ ;  /* 0x0000777305117816 */ /* 0x000fc600000000ff */
[----:B------:R-:W-:Y:S01]  /*34ad0*/  IMAD.X R9, R14, 0x1, R0, P3 ;  /* 0x000000010e097824 */ /* 0x000fe200018e0600 */
[C---:B------:R-:W-:Y:S01]  /*34ae0*/  IADD3 R4, P3, R2.reuse, R26, RZ ;  /* 0x0000001a02047210 */ /* 0x040fe20007f7e0ff */
[----:B------:R-:W-:Y:S01]  /*34af0*/  VIADD R2, R2, UR4 ;  /* 0x0000000402027c36 */ /* 0x000fe20008000000 */
[C---:B--2---:R-:W-:Y:S01]  /*34b00*/  PRMT R15, R6.reuse, 0x7770, RZ ;  /* 0x00007770060f7816 */ /* 0x044fe200000000ff */
[----:B------:R0:W-:Y:S01]  /*34b10*/  @P1 STG.E.U8 desc[UR56][R10.64], R17 ;  /* 0x000000110a001986 */ /* 0x0001e2000c101138 */
[----:B------:R-:W-:Y:S01]  /*34b20*/  PRMT R13, R6, 0x7771, RZ ;  /* 0x00007771060d7816 */ /* 0x000fe200000000ff */
[----:B------:R-:W-:Y:S01]  /*34b30*/  IMAD.X R5, R14, 0x1, R27, P3 ;  /* 0x000000010e057824 */ /* 0x000fe200018e061b */
[----:B------:R-:W-:Y:S01]  /*34b40*/  ULDC UR4, c[0x0][0x248] ;  /* 0x0000920000047ab9 */ /* 0x000fe20000000800 */
[----:B------:R-:W-:Y:S01]  /*34b50*/  SHF.R.S32.HI R16, RZ, 0x1f, R2 ;  /* 0x0000001fff107819 */ /* 0x000fe20000011402 */
[----:B------:R-:W-:Y:S01]  /*34b60*/  VIADD R14, R2, UR4 ;  /* 0x00000004020e7c36 */ /* 0x000fe20008000000 */
[----:B------:R1:W-:Y:S01]  /*34b70*/  @P5 STG.E.U8 desc[UR56][R8.64], R15 ;  /* 0x0000000f08005986 */ /* 0x0003e2000c101138 */
[----:B------:R-:W-:Y:S01]  /*34b80*/  ISETP.GE.AND P6, PT, R18, UR21, PT ;  /* 0x0000001512007c0c */ /* 0x000fe2000bfc6270 */
[----:B------:R-:W-:Y:S01]  /*34b90*/  ULDC UR4, c[0x0][0x228] ;  /* 0x00008a0000047ab9 */ /* 0x000fe20000000800 */
[----:B0-----:R-:W-:Y:S01]  /*34ba0*/  IADD3 R10, P3, R2, R3, RZ ;  /* 0x00000003020a7210 */ /* 0x001fe20007f7e0ff */
[----:B------:R0:W-:Y:S01]  /*34bb0*/  @P4 STG.E.U8 desc[UR56][R4.64], R13 ;  /* 0x0000000d04004986 */ /* 0x0001e2000c101138 */
[----:B------:R-:W-:Y:S01]  /*34bc0*/  VIADD R12, R14, UR5 ;  /* 0x000000050e0c7c36 */ /* 0x000fe20008000000 */
[----:B-1----:R-:W-:-:S02]  /*34bd0*/  SHF.R.S32.HI R15, RZ, 0x1f, R14 ;  /* 0x0000001fff0f7819 */ /* 0x002fc4000001140e */
[----:B------:R-:W-:Y:S01]  /*34be0*/  IMAD.X R11, R16, 0x1, R0, P3 ;  /* 0x00000001100b7824 */ /* 0x000fe200018e0600 */
[----:B------:R-:W-:Y:S01]  /*34bf0*/  ISETP.LT.AND P5, PT, R151, UR6, !P2 ;  /* 0x0000000697007c0c */ /* 0x000fe2000d7a1270 */
[----:B------:R-:W-:Y:S01]  /*34c00*/  ULDC UR5, c[0x0][0x228] ;  /* 0x00008a0000057ab9 */ /* 0x000fe20000000800 */
[----:B0-----:R-:W-:Y:S02]  /*34c10*/  IADD3 R4, P4, R2, R26, RZ ;  /* 0x0000001a02047210 */ /* 0x001fe40007f9e0ff */
[----:B------:R-:W-:-:S03]  /*34c20*/  IADD3 R2, P3, R14, R3, RZ ;  /* 0x000000030e027210 */ /* 0x000fc60007f7e0ff */
[--C-:B------:R-:W-:Y:S01]  /*34c30*/  IMAD.X R5, R16, 0x1, R27.reuse, P4 ;  /* 0x0000000110057824 */ /* 0x100fe200020e061b */
[C---:B------:R-:W-:Y:S01]  /*34c40*/  IADD3 R8, P4, R12.reuse, R3, RZ ;  /* 0x000000030c087210 */ /* 0x040fe20007f9e0ff */
[----:B------:R-:W-:Y:S01]  /*34c50*/  IMAD.X R3, R15, 0x1, R0, P3 ;  /* 0x000000010f037824 */ /* 0x000fe200018e0600 */
[----:B------:R-:W-:Y:S02]  /*34c60*/  SHF.R.S32.HI R13, RZ, 0x1f, R12 ;  /* 0x0000001fff0d7819 */ /* 0x000fe4000001140c */
[-C--:B------:R-:W-:Y:S02]  /*34c70*/  IADD3 R12, P3, R12, R26.reuse, RZ ;  /* 0x0000001a0c0c7210 */ /* 0x080fe40007f7e0ff */
[----:B------:R-:W-:Y:S01]  /*34c80*/  ISETP.LT.AND P2, PT, R149, UR4, !P2 ;  /* 0x0000000495007c0c */ /* 0x000fe2000d741270 */
[----:B------:R-:W-:Y:S01]  /*34c90*/  IMAD.X R9, R13, 0x1, R0, P4 ;  /* 0x000000010d097824 */ /* 0x000fe200020e0600 */
[----:B------:R-:W-:Y:S01]  /*34ca0*/  ULDC UR4, c[0x0][0x228] ;  /* 0x00008a0000047ab9 */ /* 0x000fe20000000800 */
[----:B------:R-:W-:Y:S01]  /*34cb0*/  ISETP.LT.AND P4, PT, R151, UR7, !P6 ;  /* 0x0000000797007c0c */ /* 0x000fe2000f781270 */
[----:B------:R-:W-:Y:S01]  /*34cc0*/  IMAD.X R13, R13, 0x1, R27, P3 ;  /* 0x000000010d0d7824 */ /* 0x000fe200018e061b */
[----:B------:R-:W-:-:S02]  /*34cd0*/  IADD3 R26, P3, R14, R26, RZ ;  /* 0x0000001a0e1a7210 */ /* 0x000fc40007f7e0ff */
[----:B------:R-:W-:Y:S02]  /*34ce0*/  ISETP.LT.AND P6, PT, R149, UR4, !P6 ;  /* 0x0000000495007c0c */ /* 0x000fe4000f7c1270 */
[----:B------:R-:W-:Y:S02]  /*34cf0*/  ISETP.LT.AND P1, PT, R151, UR8, !P0 ;  /* 0x0000000897007c0c */ /* 0x000fe4000c721270 */
[----:B------:R-:W-:Y:S01]  /*34d00*/  ISETP.LT.AND P0, PT, R149, UR5, !P0 ;  /* 0x0000000595007c0c */ /* 0x000fe2000c701270 */
[----:B------:R-:W-:Y:S01]  /*34d10*/  IMAD.X R27, R15, 0x1, R27, P3 ;  /* 0x000000010f1b7824 */ /* 0x000fe200018e061b */
[C---:B------:R-:W-:Y:S02]  /*34d20*/  PRMT R23, R6.reuse, 0x7772, RZ ;  /* 0x0000777206177816 */ /* 0x040fe400000000ff */
[----:B------:R-:W-:Y:S02]  /*34d30*/  PRMT R21, R6, 0x7773, RZ ;  /* 0x0000777306157816 */ /* 0x000fe400000000ff */
[----:B------:R-:W-:-:S02]  /*34d40*/  PRMT R15, R7, 0x7773, RZ ;  /* 0x00007773070f7816 */ /* 0x000fc400000000ff */
[C---:B------:R-:W-:Y:S02]  /*34d50*/  PRMT R17, R7.reuse, 0x7772, RZ ;  /* 0x0000777207117816 */ /* 0x040fe400000000ff */
[C---:B------:R-:W-:Y:S02]  /*34d60*/  PRMT R19, R7.reuse, 0x7771, RZ ;  /* 0x0000777107137816 */ /* 0x040fe400000000ff */
[----:B------:R-:W-:Y:S01]  /*34d70*/  PRMT R7, R7, 0x7770, RZ ;  /* 0x0000777007077816 */ /* 0x000fe200000000ff */
[----:B------:R0:W-:Y:S04]  /*34d80*/  @P5 STG.E.U8 desc[UR56][R10.64], R23 ;  /* 0x000000170a005986 */ /* 0x0001e8000c101138 */
[----:B------:R0:W-:Y:S04]  /*34d90*/  @P2 STG.E.U8 desc[UR56][R4.64], R21 ;  /* 0x0000001504002986 */ /* 0x0001e8000c101138 */
[----:B------:R0:W-:Y:S04]  /*34da0*/  @P4 STG.E.U8 desc[UR56][R2.64], R7 ;  /* 0x0000000702004986 */ /* 0x0001e8000c101138 */
[----:B------:R0:W-:Y:S04]  /*34db0*/  @P6 STG.E.U8 desc[UR56][R26.64], R19 ;  /* 0x000000131a006986 */ /* 0x0001e8000c101138 */
[----:B------:R0:W-:Y:S01]  /*34dc0*/  @P1 STG.E.U8 desc[UR56][R8.64], R17 ;  /* 0x0000001108001986 */ /* 0x0001e2000c101138 */
[----:B------:R-:W-:Y:S05]  /*34dd0*/  @!P0 EXIT ;  /* 0x000000000000894d */ /* 0x000fea0003800000 */
[----:B------:R-:W-:Y:S01]  /*34de0*/  STG.E.U8 desc[UR56][R12.64], R15 ;  /* 0x0000000f0c007986 */ /* 0x000fe2000c101138 */
[----:B------:R-:W-:Y:S05]  /*34df0*/  EXIT ;  /* 0x000000000000794d */ /* 0x000fea0003800000 */
.L_x_3:
[----:B------:R-:W-:-:S00]  /*34e00*/  BRA `(.L_x_3) ;  /* 0xfffffffc00fc7947 */ /* 0x000fc0000383ffff */
[----:B------:R-:W-:-:S00]  /*34e10*/  NOP ;  /* 0x0000000000007918 */ /* 0x000fc00000000000 */
        /* <DEDUP_REMOVED lines=14> */
.L_x_4:


//--------------------- .nv.shared.matmul_kernel  --------------------------
	.section	.nv.shared.matmul_kernel,"aw",@nobits
	.sectionflags	@""
	.align	16
	.zero		1024


//--------------------- .nv.shared.reserved.0     --------------------------
	.section	.nv.shared.reserved.0,"aw",@nobits
	.weak		__nv_reservedSMEM_offset_0_alias
	.size		__nv_reservedSMEM_offset_0_alias, 0, 0
	.other		__nv_reservedSMEM_offset_0_alias,@"STO_CUDA_RESERVED_SHARED STV_DEFAULT"
__nv_reservedSMEM_offset_0_alias:
	.zero		0


//--------------------- .nv.constant0.matmul_kernel --------------------------
	.section	.nv.constant0.matmul_kernel,"a",@progbits
	.sectionflags	@""
	.align	4
.nv.constant0.matmul_kernel:
	.zero		608


//--------------------- SYMBOLS --------------------------

	.type		.nv.reservedSmem.offset0,@object
	.size		.nv.reservedSmem.offset0,0x4
